//
// Generated by NVIDIA NVVM Compiler
//
// Compiler Build ID: CL-36424714
// Cuda compilation tools, release 13.0, V13.0.88
// Based on NVVM 20.0.0
//

.version 9.0
.target sm_100
.address_size 64

	// .globl	_Z39predictive_prefetching_attention_kernelPKfS0_S0_Pfiiii
// _ZZ27pattern_aware_matmul_kernelPKfS0_PfiiiE6tile_a has been demoted
// _ZZ27pattern_aware_matmul_kernelPKfS0_PfiiiE6tile_b has been demoted
.global .align 1 .b8 _ZN34_INTERNAL_f826d72f_4_k_cu_5cadb3934cuda3std3__45__cpo5beginE[1];
.global .align 1 .b8 _ZN34_INTERNAL_f826d72f_4_k_cu_5cadb3934cuda3std3__45__cpo3endE[1];
.global .align 1 .b8 _ZN34_INTERNAL_f826d72f_4_k_cu_5cadb3934cuda3std3__45__cpo6cbeginE[1];
.global .align 1 .b8 _ZN34_INTERNAL_f826d72f_4_k_cu_5cadb3934cuda3std3__45__cpo4cendE[1];
.global .align 1 .b8 _ZN34_INTERNAL_f826d72f_4_k_cu_5cadb3934cuda3std3__45__cpo6rbeginE[1];
.global .align 1 .b8 _ZN34_INTERNAL_f826d72f_4_k_cu_5cadb3934cuda3std3__45__cpo4rendE[1];
.global .align 1 .b8 _ZN34_INTERNAL_f826d72f_4_k_cu_5cadb3934cuda3std3__45__cpo7crbeginE[1];
.global .align 1 .b8 _ZN34_INTERNAL_f826d72f_4_k_cu_5cadb3934cuda3std3__45__cpo5crendE[1];
.global .align 1 .b8 _ZN34_INTERNAL_f826d72f_4_k_cu_5cadb3934cuda3std3__436_GLOBAL__N__f826d72f_4_k_cu_5cadb3936ignoreE[1];
.global .align 1 .b8 _ZN34_INTERNAL_f826d72f_4_k_cu_5cadb3934cuda3std3__419piecewise_constructE[1];
.global .align 1 .b8 _ZN34_INTERNAL_f826d72f_4_k_cu_5cadb3934cuda3std3__48in_placeE[1];
.global .align 1 .b8 _ZN34_INTERNAL_f826d72f_4_k_cu_5cadb3934cuda3std3__420unreachable_sentinelE[1];
.global .align 1 .b8 _ZN34_INTERNAL_f826d72f_4_k_cu_5cadb3934cuda3std3__47nulloptE[1];
.global .align 1 .b8 _ZN34_INTERNAL_f826d72f_4_k_cu_5cadb3934cuda3std3__48unexpectE[1];
.global .align 1 .b8 _ZN34_INTERNAL_f826d72f_4_k_cu_5cadb3934cuda3std6ranges3__45__cpo4swapE[1];
.global .align 1 .b8 _ZN34_INTERNAL_f826d72f_4_k_cu_5cadb3934cuda3std6ranges3__45__cpo9iter_moveE[1];
.global .align 1 .b8 _ZN34_INTERNAL_f826d72f_4_k_cu_5cadb3934cuda3std6ranges3__45__cpo5beginE[1];
.global .align 1 .b8 _ZN34_INTERNAL_f826d72f_4_k_cu_5cadb3934cuda3std6ranges3__45__cpo3endE[1];
.global .align 1 .b8 _ZN34_INTERNAL_f826d72f_4_k_cu_5cadb3934cuda3std6ranges3__45__cpo6cbeginE[1];
.global .align 1 .b8 _ZN34_INTERNAL_f826d72f_4_k_cu_5cadb3934cuda3std6ranges3__45__cpo4cendE[1];
.global .align 1 .b8 _ZN34_INTERNAL_f826d72f_4_k_cu_5cadb3934cuda3std6ranges3__45__cpo7advanceE[1];
.global .align 1 .b8 _ZN34_INTERNAL_f826d72f_4_k_cu_5cadb3934cuda3std6ranges3__45__cpo9iter_swapE[1];
.global .align 1 .b8 _ZN34_INTERNAL_f826d72f_4_k_cu_5cadb3934cuda3std6ranges3__45__cpo4nextE[1];
.global .align 1 .b8 _ZN34_INTERNAL_f826d72f_4_k_cu_5cadb3934cuda3std6ranges3__45__cpo4prevE[1];
.global .align 1 .b8 _ZN34_INTERNAL_f826d72f_4_k_cu_5cadb3934cuda3std6ranges3__45__cpo4dataE[1];
.global .align 1 .b8 _ZN34_INTERNAL_f826d72f_4_k_cu_5cadb3934cuda3std6ranges3__45__cpo5cdataE[1];
.global .align 1 .b8 _ZN34_INTERNAL_f826d72f_4_k_cu_5cadb3934cuda3std6ranges3__45__cpo4sizeE[1];
.global .align 1 .b8 _ZN34_INTERNAL_f826d72f_4_k_cu_5cadb3934cuda3std6ranges3__45__cpo5ssizeE[1];
.global .align 1 .b8 _ZN34_INTERNAL_f826d72f_4_k_cu_5cadb3934cuda3std6ranges3__45__cpo8distanceE[1];
.global .align 1 .b8 _ZN34_INTERNAL_f826d72f_4_k_cu_5cadb3936thrust24THRUST_300001_SM_1000_NS6system6detail10sequential3seqE[1];
.global .align 1 .b8 _ZN34_INTERNAL_f826d72f_4_k_cu_5cadb3936thrust24THRUST_300001_SM_1000_NS12placeholders2_1E[1];
.global .align 1 .b8 _ZN34_INTERNAL_f826d72f_4_k_cu_5cadb3936thrust24THRUST_300001_SM_1000_NS12placeholders2_2E[1];
.global .align 1 .b8 _ZN34_INTERNAL_f826d72f_4_k_cu_5cadb3936thrust24THRUST_300001_SM_1000_NS12placeholders2_3E[1];
.global .align 1 .b8 _ZN34_INTERNAL_f826d72f_4_k_cu_5cadb3936thrust24THRUST_300001_SM_1000_NS12placeholders2_4E[1];
.global .align 1 .b8 _ZN34_INTERNAL_f826d72f_4_k_cu_5cadb3936thrust24THRUST_300001_SM_1000_NS12placeholders2_5E[1];
.global .align 1 .b8 _ZN34_INTERNAL_f826d72f_4_k_cu_5cadb3936thrust24THRUST_300001_SM_1000_NS12placeholders2_6E[1];
.global .align 1 .b8 _ZN34_INTERNAL_f826d72f_4_k_cu_5cadb3936thrust24THRUST_300001_SM_1000_NS12placeholders2_7E[1];
.global .align 1 .b8 _ZN34_INTERNAL_f826d72f_4_k_cu_5cadb3936thrust24THRUST_300001_SM_1000_NS12placeholders2_8E[1];
.global .align 1 .b8 _ZN34_INTERNAL_f826d72f_4_k_cu_5cadb3936thrust24THRUST_300001_SM_1000_NS12placeholders2_9E[1];
.global .align 1 .b8 _ZN34_INTERNAL_f826d72f_4_k_cu_5cadb3936thrust24THRUST_300001_SM_1000_NS12placeholders3_10E[1];
.extern .shared .align 16 .b8 shared_mem[];

.visible .entry _Z39predictive_prefetching_attention_kernelPKfS0_S0_Pfiiii(
	.param .u64 .ptr .align 1 _Z39predictive_prefetching_attention_kernelPKfS0_S0_Pfiiii_param_0,
	.param .u64 .ptr .align 1 _Z39predictive_prefetching_attention_kernelPKfS0_S0_Pfiiii_param_1,
	.param .u64 .ptr .align 1 _Z39predictive_prefetching_attention_kernelPKfS0_S0_Pfiiii_param_2,
	.param .u64 .ptr .align 1 _Z39predictive_prefetching_attention_kernelPKfS0_S0_Pfiiii_param_3,
	.param .u32 _Z39predictive_prefetching_attention_kernelPKfS0_S0_Pfiiii_param_4,
	.param .u32 _Z39predictive_prefetching_attention_kernelPKfS0_S0_Pfiiii_param_5,
	.param .u32 _Z39predictive_prefetching_attention_kernelPKfS0_S0_Pfiiii_param_6,
	.param .u32 _Z39predictive_prefetching_attention_kernelPKfS0_S0_Pfiiii_param_7
)
{
	.local .align 16 .b8 	__local_depot0[5120];
	.reg .b64 	%SP;
	.reg .b64 	%SPL;
	.reg .pred 	%p<256>;
	.reg .b16 	%rs<7>;
	.reg .b32 	%r<513>;
	.reg .b32 	%f<705>;
	.reg .b64 	%rd<136>;

	mov.u64 	%SPL, __local_depot0;
	ld.param.u64 	%rd50, [_Z39predictive_prefetching_attention_kernelPKfS0_S0_Pfiiii_param_0];
	ld.param.u64 	%rd51, [_Z39predictive_prefetching_attention_kernelPKfS0_S0_Pfiiii_param_1];
	ld.param.u64 	%rd52, [_Z39predictive_prefetching_attention_kernelPKfS0_S0_Pfiiii_param_2];
	ld.param.u64 	%rd53, [_Z39predictive_prefetching_attention_kernelPKfS0_S0_Pfiiii_param_3];
	ld.param.u32 	%r84, [_Z39predictive_prefetching_attention_kernelPKfS0_S0_Pfiiii_param_4];
	ld.param.u32 	%r85, [_Z39predictive_prefetching_attention_kernelPKfS0_S0_Pfiiii_param_5];
	ld.param.u32 	%r82, [_Z39predictive_prefetching_attention_kernelPKfS0_S0_Pfiiii_param_6];
	ld.param.u32 	%r83, [_Z39predictive_prefetching_attention_kernelPKfS0_S0_Pfiiii_param_7];
	cvta.to.global.u64 	%rd1, %rd50;
	cvta.to.global.u64 	%rd2, %rd52;
	cvta.to.global.u64 	%rd3, %rd51;
	cvta.to.global.u64 	%rd4, %rd53;
	add.u64 	%rd5, %SPL, 0;
	add.u64 	%rd6, %SPL, 512;
	add.u64 	%rd7, %SPL, 2560;
	add.u64 	%rd8, %SPL, 4608;
	mov.u32 	%r1, %ctaid.x;
	div.u32 	%r2, %r1, %r83;
	mov.u32 	%r86, %ctaid.y;
	mov.u32 	%r87, %ntid.x;
	shr.u32 	%r88, %r87, 5;
	mov.u32 	%r89, %tid.x;
	shr.u32 	%r90, %r89, 5;
	mad.lo.s32 	%r91, %r88, %r86, %r90;
	setp.ge.s32 	%p1, %r2, %r84;
	setp.ge.s32 	%p2, %r91, %r85;
	or.pred  	%p3, %p1, %p2;
	and.b32  	%r92, %r89, 31;
	setp.ne.s32 	%p4, %r92, 0;
	or.pred  	%p5, %p4, %p3;
	@%p5 bra 	$L__BB0_49;
	rem.u32 	%r93, %r1, %r83;
	mad.lo.s32 	%r94, %r2, %r83, %r93;
	mul.lo.s32 	%r95, %r82, %r85;
	mul.lo.s32 	%r4, %r95, %r94;
	min.s32 	%r5, %r82, 128;
	setp.lt.s32 	%p6, %r82, 1;
	@%p6 bra 	$L__BB0_39;
	mad.lo.s32 	%r6, %r82, %r91, %r4;
	and.b32  	%r7, %r5, 3;
	setp.lt.u32 	%p7, %r82, 4;
	mov.b32 	%r483, 0;
	@%p7 bra 	$L__BB0_5;
	and.b32  	%r483, %r5, 252;
	mov.b32 	%r494, 0;
$L__BB0_4:
	add.s32 	%r98, %r6, %r494;
	mul.wide.s32 	%rd58, %r98, 4;
	add.s64 	%rd59, %rd1, %rd58;
	ld.global.nc.f32 	%f36, [%rd59];
	mul.wide.u32 	%rd60, %r494, 4;
	add.s64 	%rd61, %rd5, %rd60;
	ld.global.nc.f32 	%f37, [%rd59+4];
	ld.global.nc.f32 	%f38, [%rd59+8];
	ld.global.nc.f32 	%f39, [%rd59+12];
	st.local.v4.f32 	[%rd61], {%f36, %f37, %f38, %f39};
	add.s32 	%r494, %r494, 4;
	setp.eq.s32 	%p8, %r494, %r483;
	@%p8 bra 	$L__BB0_5;
	bra.uni 	$L__BB0_4;
$L__BB0_5:
	setp.eq.s32 	%p9, %r7, 0;
	@%p9 bra 	$L__BB0_8;
	mov.b32 	%r485, 0;
$L__BB0_7:
	.pragma "nounroll";
	add.s32 	%r100, %r6, %r483;
	mul.wide.s32 	%rd62, %r100, 4;
	add.s64 	%rd63, %rd1, %rd62;
	ld.global.nc.f32 	%f40, [%rd63];
	mul.wide.u32 	%rd64, %r483, 4;
	add.s64 	%rd65, %rd5, %rd64;
	st.local.f32 	[%rd65], %f40;
	add.s32 	%r483, %r483, 1;
	add.s32 	%r485, %r485, 1;
	setp.eq.s32 	%p10, %r485, %r7;
	@%p10 bra 	$L__BB0_8;
	bra.uni 	$L__BB0_7;
$L__BB0_8:
	setp.lt.u32 	%p11, %r82, 4;
	mov.b32 	%r493, 0;
	@%p11 bra 	$L__BB0_34;
	and.b32  	%r493, %r5, 252;
	mov.b32 	%r486, 0;
	bra.uni 	$L__BB0_33;
$L__BB0_10:
	setp.lt.u32 	%p17, %r82, 4;
	add.s32 	%r16, %r6, %r82;
	mov.b32 	%r488, 0;
	@%p17 bra 	$L__BB0_13;
	and.b32  	%r488, %r5, 252;
	mov.b32 	%r487, 0;
$L__BB0_12:
	add.s32 	%r108, %r16, %r487;
	mul.wide.s32 	%rd74, %r108, 4;
	add.s64 	%rd75, %rd3, %rd74;
	ld.global.nc.f32 	%f55, [%rd75];
	mul.wide.u32 	%rd76, %r487, 4;
	add.s64 	%rd77, %rd6, %rd76;
	add.s64 	%rd78, %rd2, %rd74;
	ld.global.nc.f32 	%f56, [%rd78];
	add.s64 	%rd79, %rd7, %rd76;
	ld.global.nc.f32 	%f57, [%rd75+4];
	ld.global.nc.f32 	%f58, [%rd78+4];
	ld.global.nc.f32 	%f59, [%rd75+8];
	ld.global.nc.f32 	%f60, [%rd78+8];
	ld.global.nc.f32 	%f61, [%rd75+12];
	st.local.v4.f32 	[%rd77+512], {%f55, %f57, %f59, %f61};
	ld.global.nc.f32 	%f62, [%rd78+12];
	st.local.v4.f32 	[%rd79+512], {%f56, %f58, %f60, %f62};
	add.s32 	%r487, %r487, 4;
	setp.ne.s32 	%p18, %r487, %r488;
	@%p18 bra 	$L__BB0_12;
$L__BB0_13:
	setp.eq.s32 	%p19, %r7, 0;
	@%p19 bra 	$L__BB0_17;
	add.s32 	%r109, %r16, %r488;
	mul.wide.s32 	%rd80, %r109, 4;
	add.s64 	%rd9, %rd3, %rd80;
	ld.global.nc.f32 	%f63, [%rd9];
	mul.wide.u32 	%rd81, %r488, 4;
	add.s64 	%rd10, %rd6, %rd81;
	st.local.f32 	[%rd10+512], %f63;
	add.s64 	%rd11, %rd2, %rd80;
	ld.global.nc.f32 	%f64, [%rd11];
	add.s64 	%rd12, %rd7, %rd81;
	st.local.f32 	[%rd12+512], %f64;
	setp.eq.s32 	%p20, %r7, 1;
	@%p20 bra 	$L__BB0_17;
	ld.global.nc.f32 	%f65, [%rd9+4];
	st.local.f32 	[%rd10+516], %f65;
	ld.global.nc.f32 	%f66, [%rd11+4];
	st.local.f32 	[%rd12+516], %f66;
	setp.eq.s32 	%p21, %r7, 2;
	@%p21 bra 	$L__BB0_17;
	ld.global.nc.f32 	%f67, [%rd9+8];
	st.local.f32 	[%rd10+520], %f67;
	ld.global.nc.f32 	%f68, [%rd11+8];
	st.local.f32 	[%rd12+520], %f68;
$L__BB0_17:
	add.s32 	%r110, %r91, 2;
	setp.ge.u32 	%p22, %r110, %r85;
	@%p22 bra 	$L__BB0_39;
	setp.lt.u32 	%p23, %r82, 4;
	add.s32 	%r21, %r16, %r82;
	mov.b32 	%r490, 0;
	@%p23 bra 	$L__BB0_21;
	and.b32  	%r490, %r5, 252;
	mov.b32 	%r489, 0;
$L__BB0_20:
	add.s32 	%r113, %r21, %r489;
	mul.wide.s32 	%rd82, %r113, 4;
	add.s64 	%rd83, %rd3, %rd82;
	ld.global.nc.f32 	%f69, [%rd83];
	mul.wide.u32 	%rd84, %r489, 4;
	add.s64 	%rd85, %rd6, %rd84;
	add.s64 	%rd86, %rd2, %rd82;
	ld.global.nc.f32 	%f70, [%rd86];
	add.s64 	%rd87, %rd7, %rd84;
	ld.global.nc.f32 	%f71, [%rd83+4];
	ld.global.nc.f32 	%f72, [%rd86+4];
	ld.global.nc.f32 	%f73, [%rd83+8];
	ld.global.nc.f32 	%f74, [%rd86+8];
	ld.global.nc.f32 	%f75, [%rd83+12];
	st.local.v4.f32 	[%rd85+1024], {%f69, %f71, %f73, %f75};
	ld.global.nc.f32 	%f76, [%rd86+12];
	st.local.v4.f32 	[%rd87+1024], {%f70, %f72, %f74, %f76};
	add.s32 	%r489, %r489, 4;
	setp.ne.s32 	%p24, %r489, %r490;
	@%p24 bra 	$L__BB0_20;
$L__BB0_21:
	setp.eq.s32 	%p25, %r7, 0;
	@%p25 bra 	$L__BB0_25;
	add.s32 	%r114, %r21, %r490;
	mul.wide.s32 	%rd88, %r114, 4;
	add.s64 	%rd13, %rd3, %rd88;
	ld.global.nc.f32 	%f77, [%rd13];
	mul.wide.u32 	%rd89, %r490, 4;
	add.s64 	%rd14, %rd6, %rd89;
	st.local.f32 	[%rd14+1024], %f77;
	add.s64 	%rd15, %rd2, %rd88;
	ld.global.nc.f32 	%f78, [%rd15];
	add.s64 	%rd16, %rd7, %rd89;
	st.local.f32 	[%rd16+1024], %f78;
	setp.eq.s32 	%p26, %r7, 1;
	@%p26 bra 	$L__BB0_25;
	ld.global.nc.f32 	%f79, [%rd13+4];
	st.local.f32 	[%rd14+1028], %f79;
	ld.global.nc.f32 	%f80, [%rd15+4];
	st.local.f32 	[%rd16+1028], %f80;
	setp.eq.s32 	%p27, %r7, 2;
	@%p27 bra 	$L__BB0_25;
	ld.global.nc.f32 	%f81, [%rd13+8];
	st.local.f32 	[%rd14+1032], %f81;
	ld.global.nc.f32 	%f82, [%rd15+8];
	st.local.f32 	[%rd16+1032], %f82;
$L__BB0_25:
	add.s32 	%r115, %r91, 3;
	setp.ge.u32 	%p28, %r115, %r85;
	@%p28 bra 	$L__BB0_39;
	setp.lt.u32 	%p29, %r82, 4;
	add.s32 	%r26, %r21, %r82;
	mov.b32 	%r492, 0;
	@%p29 bra 	$L__BB0_29;
	and.b32  	%r492, %r5, 252;
	mov.b32 	%r491, 0;
$L__BB0_28:
	add.s32 	%r118, %r26, %r491;
	mul.wide.s32 	%rd90, %r118, 4;
	add.s64 	%rd91, %rd3, %rd90;
	ld.global.nc.f32 	%f83, [%rd91];
	mul.wide.u32 	%rd92, %r491, 4;
	add.s64 	%rd93, %rd6, %rd92;
	add.s64 	%rd94, %rd2, %rd90;
	ld.global.nc.f32 	%f84, [%rd94];
	add.s64 	%rd95, %rd7, %rd92;
	ld.global.nc.f32 	%f85, [%rd91+4];
	ld.global.nc.f32 	%f86, [%rd94+4];
	ld.global.nc.f32 	%f87, [%rd91+8];
	ld.global.nc.f32 	%f88, [%rd94+8];
	ld.global.nc.f32 	%f89, [%rd91+12];
	st.local.v4.f32 	[%rd93+1536], {%f83, %f85, %f87, %f89};
	ld.global.nc.f32 	%f90, [%rd94+12];
	st.local.v4.f32 	[%rd95+1536], {%f84, %f86, %f88, %f90};
	add.s32 	%r491, %r491, 4;
	setp.ne.s32 	%p30, %r491, %r492;
	@%p30 bra 	$L__BB0_28;
$L__BB0_29:
	setp.eq.s32 	%p31, %r7, 0;
	@%p31 bra 	$L__BB0_39;
	add.s32 	%r119, %r26, %r492;
	mul.wide.s32 	%rd96, %r119, 4;
	add.s64 	%rd17, %rd3, %rd96;
	ld.global.nc.f32 	%f91, [%rd17];
	mul.wide.u32 	%rd97, %r492, 4;
	add.s64 	%rd18, %rd6, %rd97;
	st.local.f32 	[%rd18+1536], %f91;
	add.s64 	%rd19, %rd2, %rd96;
	ld.global.nc.f32 	%f92, [%rd19];
	add.s64 	%rd20, %rd7, %rd97;
	st.local.f32 	[%rd20+1536], %f92;
	setp.eq.s32 	%p32, %r7, 1;
	@%p32 bra 	$L__BB0_39;
	ld.global.nc.f32 	%f93, [%rd17+4];
	st.local.f32 	[%rd18+1540], %f93;
	ld.global.nc.f32 	%f94, [%rd19+4];
	st.local.f32 	[%rd20+1540], %f94;
	setp.eq.s32 	%p33, %r7, 2;
	@%p33 bra 	$L__BB0_39;
	ld.global.nc.f32 	%f95, [%rd17+8];
	st.local.f32 	[%rd18+1544], %f95;
	ld.global.nc.f32 	%f96, [%rd19+8];
	st.local.f32 	[%rd20+1544], %f96;
	bra.uni 	$L__BB0_39;
$L__BB0_33:
	add.s32 	%r103, %r6, %r486;
	mul.wide.s32 	%rd66, %r103, 4;
	add.s64 	%rd67, %rd3, %rd66;
	ld.global.nc.f32 	%f41, [%rd67];
	mul.wide.u32 	%rd68, %r486, 4;
	add.s64 	%rd69, %rd6, %rd68;
	add.s64 	%rd70, %rd2, %rd66;
	ld.global.nc.f32 	%f42, [%rd70];
	add.s64 	%rd71, %rd7, %rd68;
	ld.global.nc.f32 	%f43, [%rd67+4];
	ld.global.nc.f32 	%f44, [%rd70+4];
	ld.global.nc.f32 	%f45, [%rd67+8];
	ld.global.nc.f32 	%f46, [%rd70+8];
	ld.global.nc.f32 	%f47, [%rd67+12];
	st.local.v4.f32 	[%rd69], {%f41, %f43, %f45, %f47};
	ld.global.nc.f32 	%f48, [%rd70+12];
	st.local.v4.f32 	[%rd71], {%f42, %f44, %f46, %f48};
	add.s32 	%r486, %r486, 4;
	setp.eq.s32 	%p12, %r486, %r493;
	@%p12 bra 	$L__BB0_34;
	bra.uni 	$L__BB0_33;
$L__BB0_34:
	setp.eq.s32 	%p13, %r7, 0;
	@%p13 bra 	$L__BB0_38;
	add.s32 	%r104, %r6, %r493;
	mul.wide.s32 	%rd72, %r104, 4;
	add.s64 	%rd21, %rd3, %rd72;
	ld.global.nc.f32 	%f49, [%rd21];
	mul.wide.u32 	%rd73, %r493, 4;
	add.s64 	%rd22, %rd6, %rd73;
	st.local.f32 	[%rd22], %f49;
	add.s64 	%rd23, %rd2, %rd72;
	ld.global.nc.f32 	%f50, [%rd23];
	add.s64 	%rd24, %rd7, %rd73;
	st.local.f32 	[%rd24], %f50;
	setp.eq.s32 	%p14, %r7, 1;
	@%p14 bra 	$L__BB0_38;
	ld.global.nc.f32 	%f51, [%rd21+4];
	st.local.f32 	[%rd22+4], %f51;
	ld.global.nc.f32 	%f52, [%rd23+4];
	st.local.f32 	[%rd24+4], %f52;
	setp.eq.s32 	%p15, %r7, 2;
	@%p15 bra 	$L__BB0_38;
	ld.global.nc.f32 	%f53, [%rd21+8];
	st.local.f32 	[%rd22+8], %f53;
	ld.global.nc.f32 	%f54, [%rd23+8];
	st.local.f32 	[%rd24+8], %f54;
$L__BB0_38:
	add.s32 	%r105, %r91, 1;
	setp.lt.u32 	%p16, %r105, %r85;
	@%p16 bra 	$L__BB0_10;
$L__BB0_39:
	setp.gt.s32 	%p34, %r82, 0;
	mov.f32 	%f97, 0f00000000;
	st.local.v4.f32 	[%rd8], {%f97, %f97, %f97, %f97};
	st.local.v4.f32 	[%rd8+16], {%f97, %f97, %f97, %f97};
	st.local.v4.f32 	[%rd8+32], {%f97, %f97, %f97, %f97};
	st.local.v4.f32 	[%rd8+48], {%f97, %f97, %f97, %f97};
	st.local.v4.f32 	[%rd8+64], {%f97, %f97, %f97, %f97};
	st.local.v4.f32 	[%rd8+80], {%f97, %f97, %f97, %f97};
	st.local.v4.f32 	[%rd8+96], {%f97, %f97, %f97, %f97};
	st.local.v4.f32 	[%rd8+112], {%f97, %f97, %f97, %f97};
	st.local.v4.f32 	[%rd8+128], {%f97, %f97, %f97, %f97};
	st.local.v4.f32 	[%rd8+144], {%f97, %f97, %f97, %f97};
	st.local.v4.f32 	[%rd8+160], {%f97, %f97, %f97, %f97};
	st.local.v4.f32 	[%rd8+176], {%f97, %f97, %f97, %f97};
	st.local.v4.f32 	[%rd8+192], {%f97, %f97, %f97, %f97};
	st.local.v4.f32 	[%rd8+208], {%f97, %f97, %f97, %f97};
	st.local.v4.f32 	[%rd8+224], {%f97, %f97, %f97, %f97};
	st.local.v4.f32 	[%rd8+240], {%f97, %f97, %f97, %f97};
	st.local.v4.f32 	[%rd8+256], {%f97, %f97, %f97, %f97};
	st.local.v4.f32 	[%rd8+272], {%f97, %f97, %f97, %f97};
	st.local.v4.f32 	[%rd8+288], {%f97, %f97, %f97, %f97};
	st.local.v4.f32 	[%rd8+304], {%f97, %f97, %f97, %f97};
	st.local.v4.f32 	[%rd8+320], {%f97, %f97, %f97, %f97};
	st.local.v4.f32 	[%rd8+336], {%f97, %f97, %f97, %f97};
	st.local.v4.f32 	[%rd8+352], {%f97, %f97, %f97, %f97};
	st.local.v4.f32 	[%rd8+368], {%f97, %f97, %f97, %f97};
	st.local.v4.f32 	[%rd8+384], {%f97, %f97, %f97, %f97};
	st.local.v4.f32 	[%rd8+400], {%f97, %f97, %f97, %f97};
	st.local.v4.f32 	[%rd8+416], {%f97, %f97, %f97, %f97};
	st.local.v4.f32 	[%rd8+432], {%f97, %f97, %f97, %f97};
	st.local.v4.f32 	[%rd8+448], {%f97, %f97, %f97, %f97};
	st.local.v4.f32 	[%rd8+464], {%f97, %f97, %f97, %f97};
	st.local.v4.f32 	[%rd8+480], {%f97, %f97, %f97, %f97};
	st.local.v4.f32 	[%rd8+496], {%f97, %f97, %f97, %f97};
	cvt.rn.f32.s32 	%f98, %r82;
	sqrt.rn.f32 	%f1, %f98;
	@%p34 bra 	$L__BB0_50;
	mov.f32 	%f694, 0f00000000;
	div.rn.f32 	%f2, %f694, %f1;
	mov.b32 	%r35, %f2;
	mov.f32 	%f703, 0fFF800000;
	mov.b32 	%r507, 0;
$L__BB0_41:
	shfl.sync.down.b32	%r121|%p35, %r35, 16, 31, -1;
	mov.b32 	%f101, %r121;
	max.f32 	%f102, %f2, %f101;
	mov.b32 	%r122, %f102;
	shfl.sync.down.b32	%r123|%p36, %r122, 8, 31, -1;
	mov.b32 	%f103, %r123;
	max.f32 	%f104, %f102, %f103;
	mov.b32 	%r124, %f104;
	shfl.sync.down.b32	%r125|%p37, %r124, 4, 31, -1;
	mov.b32 	%f105, %r125;
	max.f32 	%f106, %f104, %f105;
	mov.b32 	%r126, %f106;
	shfl.sync.down.b32	%r127|%p38, %r126, 2, 31, -1;
	mov.b32 	%f107, %r127;
	max.f32 	%f108, %f106, %f107;
	mov.b32 	%r128, %f108;
	shfl.sync.down.b32	%r129|%p39, %r128, 1, 31, -1;
	mov.b32 	%f109, %r129;
	max.f32 	%f110, %f108, %f109;
	max.f32 	%f703, %f703, %f110;
	sub.f32 	%f111, %f2, %f703;
	fma.rn.f32 	%f112, %f111, 0f3BBB989D, 0f3F000000;
	cvt.sat.f32.f32 	%f113, %f112;
	mov.f32 	%f114, 0f4B400001;
	mov.f32 	%f115, 0f437C0000;
	fma.rm.f32 	%f116, %f113, %f115, %f114;
	add.f32 	%f117, %f116, 0fCB40007F;
	neg.f32 	%f118, %f117;
	fma.rn.f32 	%f119, %f111, 0f3FB8AA3B, %f118;
	fma.rn.f32 	%f120, %f111, 0f32A57060, %f119;
	mov.b32 	%r130, %f116;
	shl.b32 	%r131, %r130, 23;
	mov.b32 	%f121, %r131;
	ex2.approx.ftz.f32 	%f122, %f120;
	mul.f32 	%f123, %f122, %f121;
	mov.b32 	%r132, %f123;
	shfl.sync.down.b32	%r133|%p40, %r132, 16, 31, -1;
	mov.b32 	%f124, %r133;
	add.f32 	%f125, %f123, %f124;
	mov.b32 	%r134, %f125;
	shfl.sync.down.b32	%r135|%p41, %r134, 8, 31, -1;
	mov.b32 	%f126, %r135;
	add.f32 	%f127, %f125, %f126;
	mov.b32 	%r136, %f127;
	shfl.sync.down.b32	%r137|%p42, %r136, 4, 31, -1;
	mov.b32 	%f128, %r137;
	add.f32 	%f129, %f127, %f128;
	mov.b32 	%r138, %f129;
	shfl.sync.down.b32	%r139|%p43, %r138, 2, 31, -1;
	mov.b32 	%f130, %r139;
	add.f32 	%f131, %f129, %f130;
	mov.b32 	%r140, %f131;
	shfl.sync.down.b32	%r141|%p44, %r140, 1, 31, -1;
	mov.b32 	%f132, %r141;
	add.f32 	%f133, %f131, %f132;
	add.f32 	%f694, %f694, %f133;
	add.s32 	%r507, %r507, 1;
	setp.eq.s32 	%p45, %r507, %r85;
	@%p45 bra 	$L__BB0_42;
	bra.uni 	$L__BB0_41;
$L__BB0_42:
	setp.lt.s32 	%p251, %r82, 1;
	@%p251 bra 	$L__BB0_49;
	mad.lo.s32 	%r64, %r82, %r91, %r4;
	and.b32  	%r65, %r5, 3;
	setp.lt.u32 	%p252, %r82, 4;
	mov.b32 	%r510, 0;
	@%p252 bra 	$L__BB0_46;
	and.b32  	%r510, %r5, 252;
	cvt.u16.u32 	%rs4, %r5;
	shr.u16 	%rs5, %rs4, 2;
	and.b16  	%rs6, %rs5, 63;
	mul.wide.u16 	%r482, %rs6, 4;
	neg.s32 	%r509, %r482;
	add.s64 	%rd44, %rd4, 8;
	mov.u32 	%r508, %r64;
	mov.u64 	%rd134, %rd8;
$L__BB0_45:
	mul.wide.s32 	%rd128, %r508, 4;
	add.s64 	%rd129, %rd44, %rd128;
	ld.local.v4.f32 	{%f683, %f684, %f685, %f686}, [%rd134];
	div.rn.f32 	%f687, %f683, %f694;
	st.global.f32 	[%rd129+-8], %f687;
	div.rn.f32 	%f688, %f684, %f694;
	st.global.f32 	[%rd129+-4], %f688;
	div.rn.f32 	%f689, %f685, %f694;
	st.global.f32 	[%rd129], %f689;
	div.rn.f32 	%f690, %f686, %f694;
	st.global.f32 	[%rd129+4], %f690;
	add.s32 	%r509, %r509, 4;
	add.s64 	%rd134, %rd134, 16;
	add.s32 	%r508, %r508, 4;
	setp.ne.s32 	%p253, %r509, 0;
	@%p253 bra 	$L__BB0_45;
$L__BB0_46:
	setp.eq.s32 	%p254, %r65, 0;
	@%p254 bra 	$L__BB0_49;
	mul.wide.u32 	%rd130, %r510, 4;
	add.s64 	%rd135, %rd8, %rd130;
	add.s32 	%r512, %r510, %r64;
	neg.s32 	%r511, %r65;
$L__BB0_48:
	.pragma "nounroll";
	mul.wide.s32 	%rd131, %r512, 4;
	add.s64 	%rd132, %rd4, %rd131;
	ld.local.f32 	%f691, [%rd135];
	div.rn.f32 	%f692, %f691, %f694;
	st.global.f32 	[%rd132], %f692;
	add.s64 	%rd135, %rd135, 4;
	add.s32 	%r512, %r512, 1;
	add.s32 	%r511, %r511, 1;
	setp.ne.s32 	%p255, %r511, 0;
	@%p255 bra 	$L__BB0_48;
$L__BB0_49:
	ret;
$L__BB0_50:
	and.b32  	%r36, %r5, 7;
	and.b32  	%r37, %r5, 248;
	mov.f32 	%f694, 0f00000000;
	mov.f32 	%f693, 0fFF800000;
	mov.b32 	%r495, 0;
	cvt.u16.u32 	%rs1, %r5;
	shr.u16 	%rs2, %rs1, 3;
	and.b16  	%rs3, %rs2, 31;
$L__BB0_51:
	setp.lt.u32 	%p46, %r495, 4;
	@%p46 bra 	$L__BB0_52;
	bra.uni 	$L__BB0_79;
$L__BB0_52:
	setp.lt.u32 	%p56, %r82, 8;
	mul.wide.u32 	%rd102, %r495, 512;
	add.s64 	%rd35, %rd6, %rd102;
	mov.f32 	%f697, 0f00000000;
	mov.b32 	%r503, 0;
	@%p56 bra 	$L__BB0_71;
	mov.f32 	%f697, 0f00000000;
	mov.b32 	%r498, 0;
	bra.uni 	$L__BB0_70;
$L__BB0_54:
	setp.eq.s32 	%p124, %r36, 0;
	@%p124 bra 	$L__BB0_62;
	setp.eq.s32 	%p125, %r36, 1;
	add.s32 	%r258, %r51, %r501;
	mul.wide.s32 	%rd121, %r258, 4;
	add.s64 	%rd27, %rd2, %rd121;
	ld.global.nc.f32 	%f375, [%rd27];
	mul.f32 	%f376, %f11, %f375;
	mov.b32 	%r259, %f376;
	shfl.sync.down.b32	%r260|%p126, %r259, 16, 31, -1;
	mov.b32 	%f377, %r260;
	add.f32 	%f378, %f376, %f377;
	mov.b32 	%r261, %f378;
	shfl.sync.down.b32	%r262|%p127, %r261, 8, 31, -1;
	mov.b32 	%f379, %r262;
	add.f32 	%f380, %f378, %f379;
	mov.b32 	%r263, %f380;
	shfl.sync.down.b32	%r264|%p128, %r263, 4, 31, -1;
	mov.b32 	%f381, %r264;
	add.f32 	%f382, %f380, %f381;
	mov.b32 	%r265, %f382;
	shfl.sync.down.b32	%r266|%p129, %r265, 2, 31, -1;
	mov.b32 	%f383, %r266;
	add.f32 	%f384, %f382, %f383;
	mov.b32 	%r267, %f384;
	shfl.sync.down.b32	%r268|%p130, %r267, 1, 31, -1;
	mov.b32 	%f385, %r268;
	add.f32 	%f386, %f384, %f385;
	mul.wide.u32 	%rd122, %r501, 4;
	add.s64 	%rd28, %rd8, %rd122;
	ld.local.f32 	%f387, [%rd28];
	add.f32 	%f388, %f386, %f387;
	st.local.f32 	[%rd28], %f388;
	@%p125 bra 	$L__BB0_62;
	setp.eq.s32 	%p131, %r36, 2;
	ld.global.nc.f32 	%f389, [%rd27+4];
	mul.f32 	%f390, %f11, %f389;
	mov.b32 	%r269, %f390;
	shfl.sync.down.b32	%r270|%p132, %r269, 16, 31, -1;
	mov.b32 	%f391, %r270;
	add.f32 	%f392, %f390, %f391;
	mov.b32 	%r271, %f392;
	shfl.sync.down.b32	%r272|%p133, %r271, 8, 31, -1;
	mov.b32 	%f393, %r272;
	add.f32 	%f394, %f392, %f393;
	mov.b32 	%r273, %f394;
	shfl.sync.down.b32	%r274|%p134, %r273, 4, 31, -1;
	mov.b32 	%f395, %r274;
	add.f32 	%f396, %f394, %f395;
	mov.b32 	%r275, %f396;
	shfl.sync.down.b32	%r276|%p135, %r275, 2, 31, -1;
	mov.b32 	%f397, %r276;
	add.f32 	%f398, %f396, %f397;
	mov.b32 	%r277, %f398;
	shfl.sync.down.b32	%r278|%p136, %r277, 1, 31, -1;
	mov.b32 	%f399, %r278;
	add.f32 	%f400, %f398, %f399;
	ld.local.f32 	%f401, [%rd28+4];
	add.f32 	%f402, %f400, %f401;
	st.local.f32 	[%rd28+4], %f402;
	@%p131 bra 	$L__BB0_62;
	setp.eq.s32 	%p137, %r36, 3;
	ld.global.nc.f32 	%f403, [%rd27+8];
	mul.f32 	%f404, %f11, %f403;
	mov.b32 	%r279, %f404;
	shfl.sync.down.b32	%r280|%p138, %r279, 16, 31, -1;
	mov.b32 	%f405, %r280;
	add.f32 	%f406, %f404, %f405;
	mov.b32 	%r281, %f406;
	shfl.sync.down.b32	%r282|%p139, %r281, 8, 31, -1;
	mov.b32 	%f407, %r282;
	add.f32 	%f408, %f406, %f407;
	mov.b32 	%r283, %f408;
	shfl.sync.down.b32	%r284|%p140, %r283, 4, 31, -1;
	mov.b32 	%f409, %r284;
	add.f32 	%f410, %f408, %f409;
	mov.b32 	%r285, %f410;
	shfl.sync.down.b32	%r286|%p141, %r285, 2, 31, -1;
	mov.b32 	%f411, %r286;
	add.f32 	%f412, %f410, %f411;
	mov.b32 	%r287, %f412;
	shfl.sync.down.b32	%r288|%p142, %r287, 1, 31, -1;
	mov.b32 	%f413, %r288;
	add.f32 	%f414, %f412, %f413;
	ld.local.f32 	%f415, [%rd28+8];
	add.f32 	%f416, %f414, %f415;
	st.local.f32 	[%rd28+8], %f416;
	@%p137 bra 	$L__BB0_62;
	setp.eq.s32 	%p143, %r36, 4;
	ld.global.nc.f32 	%f417, [%rd27+12];
	mul.f32 	%f418, %f11, %f417;
	mov.b32 	%r289, %f418;
	shfl.sync.down.b32	%r290|%p144, %r289, 16, 31, -1;
	mov.b32 	%f419, %r290;
	add.f32 	%f420, %f418, %f419;
	mov.b32 	%r291, %f420;
	shfl.sync.down.b32	%r292|%p145, %r291, 8, 31, -1;
	mov.b32 	%f421, %r292;
	add.f32 	%f422, %f420, %f421;
	mov.b32 	%r293, %f422;
	shfl.sync.down.b32	%r294|%p146, %r293, 4, 31, -1;
	mov.b32 	%f423, %r294;
	add.f32 	%f424, %f422, %f423;
	mov.b32 	%r295, %f424;
	shfl.sync.down.b32	%r296|%p147, %r295, 2, 31, -1;
	mov.b32 	%f425, %r296;
	add.f32 	%f426, %f424, %f425;
	mov.b32 	%r297, %f426;
	shfl.sync.down.b32	%r298|%p148, %r297, 1, 31, -1;
	mov.b32 	%f427, %r298;
	add.f32 	%f428, %f426, %f427;
	ld.local.f32 	%f429, [%rd28+12];
	add.f32 	%f430, %f428, %f429;
	st.local.f32 	[%rd28+12], %f430;
	@%p143 bra 	$L__BB0_62;
	setp.eq.s32 	%p149, %r36, 5;
	ld.global.nc.f32 	%f431, [%rd27+16];
	mul.f32 	%f432, %f11, %f431;
	mov.b32 	%r299, %f432;
	shfl.sync.down.b32	%r300|%p150, %r299, 16, 31, -1;
	mov.b32 	%f433, %r300;
	add.f32 	%f434, %f432, %f433;
	mov.b32 	%r301, %f434;
	shfl.sync.down.b32	%r302|%p151, %r301, 8, 31, -1;
	mov.b32 	%f435, %r302;
	add.f32 	%f436, %f434, %f435;
	mov.b32 	%r303, %f436;
	shfl.sync.down.b32	%r304|%p152, %r303, 4, 31, -1;
	mov.b32 	%f437, %r304;
	add.f32 	%f438, %f436, %f437;
	mov.b32 	%r305, %f438;
	shfl.sync.down.b32	%r306|%p153, %r305, 2, 31, -1;
	mov.b32 	%f439, %r306;
	add.f32 	%f440, %f438, %f439;
	mov.b32 	%r307, %f440;
	shfl.sync.down.b32	%r308|%p154, %r307, 1, 31, -1;
	mov.b32 	%f441, %r308;
	add.f32 	%f442, %f440, %f441;
	ld.local.f32 	%f443, [%rd28+16];
	add.f32 	%f444, %f442, %f443;
	st.local.f32 	[%rd28+16], %f444;
	@%p149 bra 	$L__BB0_62;
	setp.eq.s32 	%p155, %r36, 6;
	ld.global.nc.f32 	%f445, [%rd27+20];
	mul.f32 	%f446, %f11, %f445;
	mov.b32 	%r309, %f446;
	shfl.sync.down.b32	%r310|%p156, %r309, 16, 31, -1;
	mov.b32 	%f447, %r310;
	add.f32 	%f448, %f446, %f447;
	mov.b32 	%r311, %f448;
	shfl.sync.down.b32	%r312|%p157, %r311, 8, 31, -1;
	mov.b32 	%f449, %r312;
	add.f32 	%f450, %f448, %f449;
	mov.b32 	%r313, %f450;
	shfl.sync.down.b32	%r314|%p158, %r313, 4, 31, -1;
	mov.b32 	%f451, %r314;
	add.f32 	%f452, %f450, %f451;
	mov.b32 	%r315, %f452;
	shfl.sync.down.b32	%r316|%p159, %r315, 2, 31, -1;
	mov.b32 	%f453, %r316;
	add.f32 	%f454, %f452, %f453;
	mov.b32 	%r317, %f454;
	shfl.sync.down.b32	%r318|%p160, %r317, 1, 31, -1;
	mov.b32 	%f455, %r318;
	add.f32 	%f456, %f454, %f455;
	ld.local.f32 	%f457, [%rd28+20];
	add.f32 	%f458, %f456, %f457;
	st.local.f32 	[%rd28+20], %f458;
	@%p155 bra 	$L__BB0_62;
	ld.global.nc.f32 	%f459, [%rd27+24];
	mul.f32 	%f460, %f11, %f459;
	mov.b32 	%r319, %f460;
	shfl.sync.down.b32	%r320|%p161, %r319, 16, 31, -1;
	mov.b32 	%f461, %r320;
	add.f32 	%f462, %f460, %f461;
	mov.b32 	%r321, %f462;
	shfl.sync.down.b32	%r322|%p162, %r321, 8, 31, -1;
	mov.b32 	%f463, %r322;
	add.f32 	%f464, %f462, %f463;
	mov.b32 	%r323, %f464;
	shfl.sync.down.b32	%r324|%p163, %r323, 4, 31, -1;
	mov.b32 	%f465, %r324;
	add.f32 	%f466, %f464, %f465;
	mov.b32 	%r325, %f466;
	shfl.sync.down.b32	%r326|%p164, %r325, 2, 31, -1;
	mov.b32 	%f467, %r326;
	add.f32 	%f468, %f466, %f467;
	mov.b32 	%r327, %f468;
	shfl.sync.down.b32	%r328|%p165, %r327, 1, 31, -1;
	mov.b32 	%f469, %r328;
	add.f32 	%f470, %f468, %f469;
	ld.local.f32 	%f471, [%rd28+24];
	add.f32 	%f472, %f470, %f471;
	st.local.f32 	[%rd28+24], %f472;
$L__BB0_62:
	add.s32 	%r495, %r495, 1;
	setp.eq.s32 	%p250, %r495, %r85;
	@%p250 bra 	$L__BB0_42;
	bra.uni 	$L__BB0_51;
$L__BB0_63:
	setp.lt.u32 	%p76, %r82, 4;
	mad.lo.s32 	%r53, %r45, %r82, %r4;
	shl.b32 	%r171, %r495, 9;
	cvt.u64.u32 	%rd107, %r171;
	and.b64  	%rd108, %rd107, 1536;
	add.s64 	%rd29, %rd6, %rd108;
	add.s64 	%rd30, %rd7, %rd108;
	mov.b32 	%r502, 0;
	@%p76 bra 	$L__BB0_66;
	mov.b32 	%r499, 0;
$L__BB0_65:
	add.s32 	%r173, %r53, %r499;
	mul.wide.s32 	%rd109, %r173, 4;
	add.s64 	%rd110, %rd3, %rd109;
	ld.global.nc.f32 	%f249, [%rd110];
	mul.wide.u32 	%rd111, %r499, 4;
	add.s64 	%rd112, %rd29, %rd111;
	add.s64 	%rd113, %rd2, %rd109;
	ld.global.nc.f32 	%f250, [%rd113];
	add.s64 	%rd114, %rd30, %rd111;
	ld.global.nc.f32 	%f251, [%rd110+4];
	ld.global.nc.f32 	%f252, [%rd113+4];
	ld.global.nc.f32 	%f253, [%rd110+8];
	ld.global.nc.f32 	%f254, [%rd113+8];
	ld.global.nc.f32 	%f255, [%rd110+12];
	st.local.v4.f32 	[%rd112], {%f249, %f251, %f253, %f255};
	ld.global.nc.f32 	%f256, [%rd113+12];
	st.local.v4.f32 	[%rd114], {%f250, %f252, %f254, %f256};
	add.s32 	%r499, %r499, 4;
	and.b32  	%r502, %r5, 252;
	setp.eq.s32 	%p77, %r499, %r502;
	@%p77 bra 	$L__BB0_66;
	bra.uni 	$L__BB0_65;
$L__BB0_66:
	and.b32  	%r55, %r5, 3;
	setp.eq.s32 	%p78, %r55, 0;
	@%p78 bra 	$L__BB0_91;
	setp.eq.s32 	%p79, %r55, 1;
	add.s32 	%r174, %r53, %r502;
	mul.wide.s32 	%rd115, %r174, 4;
	add.s64 	%rd31, %rd3, %rd115;
	ld.global.nc.f32 	%f257, [%rd31];
	mul.wide.u32 	%rd116, %r502, 4;
	add.s64 	%rd32, %rd29, %rd116;
	st.local.f32 	[%rd32], %f257;
	add.s64 	%rd33, %rd2, %rd115;
	ld.global.nc.f32 	%f258, [%rd33];
	add.s64 	%rd34, %rd30, %rd116;
	st.local.f32 	[%rd34], %f258;
	@%p79 bra 	$L__BB0_91;
	setp.eq.s32 	%p80, %r55, 2;
	ld.global.nc.f32 	%f259, [%rd31+4];
	st.local.f32 	[%rd32+4], %f259;
	ld.global.nc.f32 	%f260, [%rd33+4];
	st.local.f32 	[%rd34+4], %f260;
	@%p80 bra 	$L__BB0_91;
	ld.global.nc.f32 	%f261, [%rd31+8];
	st.local.f32 	[%rd32+8], %f261;
	ld.global.nc.f32 	%f262, [%rd33+8];
	st.local.f32 	[%rd34+8], %f262;
	bra.uni 	$L__BB0_91;
$L__BB0_70:
	.pragma "nounroll";
	mul.wide.u32 	%rd103, %r498, 4;
	add.s64 	%rd104, %rd5, %rd103;
	ld.local.v4.f32 	{%f179, %f180, %f181, %f182}, [%rd104];
	add.s64 	%rd105, %rd35, %rd103;
	ld.local.v4.f32 	{%f183, %f184, %f185, %f186}, [%rd105];
	fma.rn.f32 	%f187, %f179, %f183, %f697;
	fma.rn.f32 	%f188, %f180, %f184, %f187;
	fma.rn.f32 	%f189, %f181, %f185, %f188;
	fma.rn.f32 	%f190, %f182, %f186, %f189;
	ld.local.v4.f32 	{%f191, %f192, %f193, %f194}, [%rd104+16];
	ld.local.v4.f32 	{%f195, %f196, %f197, %f198}, [%rd105+16];
	fma.rn.f32 	%f199, %f191, %f195, %f190;
	fma.rn.f32 	%f200, %f192, %f196, %f199;
	fma.rn.f32 	%f201, %f193, %f197, %f200;
	fma.rn.f32 	%f697, %f194, %f198, %f201;
	add.s32 	%r498, %r498, 8;
	setp.eq.s32 	%p57, %r498, %r37;
	mov.u32 	%r503, %r37;
	@%p57 bra 	$L__BB0_71;
	bra.uni 	$L__BB0_70;
$L__BB0_71:
	setp.eq.s32 	%p58, %r36, 0;
	@%p58 bra 	$L__BB0_90;
	setp.eq.s32 	%p59, %r36, 1;
	mul.wide.u32 	%rd106, %r503, 4;
	add.s64 	%rd36, %rd5, %rd106;
	ld.local.f32 	%f202, [%rd36];
	add.s64 	%rd37, %rd35, %rd106;
	ld.local.f32 	%f203, [%rd37];
	fma.rn.f32 	%f697, %f202, %f203, %f697;
	@%p59 bra 	$L__BB0_90;
	setp.eq.s32 	%p60, %r36, 2;
	ld.local.f32 	%f204, [%rd36+4];
	ld.local.f32 	%f205, [%rd37+4];
	fma.rn.f32 	%f697, %f204, %f205, %f697;
	@%p60 bra 	$L__BB0_90;
	setp.eq.s32 	%p61, %r36, 3;
	ld.local.f32 	%f206, [%rd36+8];
	ld.local.f32 	%f207, [%rd37+8];
	fma.rn.f32 	%f697, %f206, %f207, %f697;
	@%p61 bra 	$L__BB0_90;
	setp.eq.s32 	%p62, %r36, 4;
	ld.local.f32 	%f208, [%rd36+12];
	ld.local.f32 	%f209, [%rd37+12];
	fma.rn.f32 	%f697, %f208, %f209, %f697;
	@%p62 bra 	$L__BB0_90;
	setp.eq.s32 	%p63, %r36, 5;
	ld.local.f32 	%f210, [%rd36+16];
	ld.local.f32 	%f211, [%rd37+16];
	fma.rn.f32 	%f697, %f210, %f211, %f697;
	@%p63 bra 	$L__BB0_90;
	setp.eq.s32 	%p64, %r36, 6;
	ld.local.f32 	%f212, [%rd36+20];
	ld.local.f32 	%f213, [%rd37+20];
	fma.rn.f32 	%f697, %f212, %f213, %f697;
	@%p64 bra 	$L__BB0_90;
	ld.local.f32 	%f214, [%rd36+24];
	ld.local.f32 	%f215, [%rd37+24];
	fma.rn.f32 	%f697, %f214, %f215, %f697;
	bra.uni 	$L__BB0_90;
$L__BB0_79:
	setp.lt.u32 	%p47, %r82, 8;
	mad.lo.s32 	%r57, %r495, %r82, %r4;
	mov.f32 	%f697, 0f00000000;
	mov.b32 	%r504, 0;
	@%p47 bra 	$L__BB0_82;
	mul.wide.u16 	%r144, %rs3, 8;
	neg.s32 	%r497, %r144;
	add.s64 	%rd133, %rd5, 16;
	mov.f32 	%f697, 0f00000000;
	mov.u32 	%r496, %r57;
$L__BB0_81:
	.pragma "nounroll";
	mul.wide.s32 	%rd98, %r496, 4;
	add.s64 	%rd99, %rd3, %rd98;
	ld.local.v4.f32 	{%f139, %f140, %f141, %f142}, [%rd133+-16];
	ld.global.nc.f32 	%f143, [%rd99];
	fma.rn.f32 	%f144, %f139, %f143, %f697;
	ld.global.nc.f32 	%f145, [%rd99+4];
	fma.rn.f32 	%f146, %f140, %f145, %f144;
	ld.global.nc.f32 	%f147, [%rd99+8];
	fma.rn.f32 	%f148, %f141, %f147, %f146;
	ld.global.nc.f32 	%f149, [%rd99+12];
	fma.rn.f32 	%f150, %f142, %f149, %f148;
	ld.local.v4.f32 	{%f151, %f152, %f153, %f154}, [%rd133];
	ld.global.nc.f32 	%f155, [%rd99+16];
	fma.rn.f32 	%f156, %f151, %f155, %f150;
	ld.global.nc.f32 	%f157, [%rd99+20];
	fma.rn.f32 	%f158, %f152, %f157, %f156;
	ld.global.nc.f32 	%f159, [%rd99+24];
	fma.rn.f32 	%f160, %f153, %f159, %f158;
	ld.global.nc.f32 	%f161, [%rd99+28];
	fma.rn.f32 	%f697, %f154, %f161, %f160;
	add.s32 	%r497, %r497, 8;
	add.s32 	%r496, %r496, 8;
	add.s64 	%rd133, %rd133, 32;
	setp.eq.s32 	%p48, %r497, 0;
	mov.u32 	%r504, %r37;
	@%p48 bra 	$L__BB0_82;
	bra.uni 	$L__BB0_81;
$L__BB0_82:
	setp.eq.s32 	%p49, %r36, 0;
	@%p49 bra 	$L__BB0_90;
	setp.eq.s32 	%p50, %r36, 1;
	add.s32 	%r145, %r57, %r504;
	mul.wide.u32 	%rd100, %r504, 4;
	add.s64 	%rd39, %rd5, %rd100;
	ld.local.f32 	%f162, [%rd39];
	mul.wide.s32 	%rd101, %r145, 4;
	add.s64 	%rd40, %rd3, %rd101;
	ld.global.nc.f32 	%f163, [%rd40];
	fma.rn.f32 	%f697, %f162, %f163, %f697;
	@%p50 bra 	$L__BB0_90;
	setp.eq.s32 	%p51, %r36, 2;
	ld.local.f32 	%f164, [%rd39+4];
	ld.global.nc.f32 	%f165, [%rd40+4];
	fma.rn.f32 	%f697, %f164, %f165, %f697;
	@%p51 bra 	$L__BB0_90;
	setp.eq.s32 	%p52, %r36, 3;
	ld.local.f32 	%f166, [%rd39+8];
	ld.global.nc.f32 	%f167, [%rd40+8];
	fma.rn.f32 	%f697, %f166, %f167, %f697;
	@%p52 bra 	$L__BB0_90;
	setp.eq.s32 	%p53, %r36, 4;
	ld.local.f32 	%f168, [%rd39+12];
	ld.global.nc.f32 	%f169, [%rd40+12];
	fma.rn.f32 	%f697, %f168, %f169, %f697;
	@%p53 bra 	$L__BB0_90;
	setp.eq.s32 	%p54, %r36, 5;
	ld.local.f32 	%f170, [%rd39+16];
	ld.global.nc.f32 	%f171, [%rd40+16];
	fma.rn.f32 	%f697, %f170, %f171, %f697;
	@%p54 bra 	$L__BB0_90;
	setp.eq.s32 	%p55, %r36, 6;
	ld.local.f32 	%f172, [%rd39+20];
	ld.global.nc.f32 	%f173, [%rd40+20];
	fma.rn.f32 	%f697, %f172, %f173, %f697;
	@%p55 bra 	$L__BB0_90;
	ld.local.f32 	%f174, [%rd39+24];
	ld.global.nc.f32 	%f175, [%rd40+24];
	fma.rn.f32 	%f697, %f174, %f175, %f697;
$L__BB0_90:
	div.rn.f32 	%f216, %f697, %f1;
	mov.b32 	%r148, %f216;
	shfl.sync.down.b32	%r149|%p65, %r148, 16, 31, -1;
	mov.b32 	%f217, %r149;
	max.f32 	%f218, %f216, %f217;
	mov.b32 	%r150, %f218;
	shfl.sync.down.b32	%r151|%p66, %r150, 8, 31, -1;
	mov.b32 	%f219, %r151;
	max.f32 	%f220, %f218, %f219;
	mov.b32 	%r152, %f220;
	shfl.sync.down.b32	%r153|%p67, %r152, 4, 31, -1;
	mov.b32 	%f221, %r153;
	max.f32 	%f222, %f220, %f221;
	mov.b32 	%r154, %f222;
	shfl.sync.down.b32	%r155|%p68, %r154, 2, 31, -1;
	mov.b32 	%f223, %r155;
	max.f32 	%f224, %f222, %f223;
	mov.b32 	%r156, %f224;
	shfl.sync.down.b32	%r157|%p69, %r156, 1, 31, -1;
	mov.b32 	%f225, %r157;
	max.f32 	%f226, %f224, %f225;
	max.f32 	%f693, %f693, %f226;
	sub.f32 	%f227, %f216, %f693;
	fma.rn.f32 	%f228, %f227, 0f3BBB989D, 0f3F000000;
	cvt.sat.f32.f32 	%f229, %f228;
	mov.f32 	%f230, 0f4B400001;
	mov.f32 	%f231, 0f437C0000;
	fma.rm.f32 	%f232, %f229, %f231, %f230;
	add.f32 	%f233, %f232, 0fCB40007F;
	neg.f32 	%f234, %f233;
	fma.rn.f32 	%f235, %f227, 0f3FB8AA3B, %f234;
	fma.rn.f32 	%f236, %f227, 0f32A57060, %f235;
	mov.b32 	%r158, %f232;
	shl.b32 	%r159, %r158, 23;
	mov.b32 	%f237, %r159;
	ex2.approx.ftz.f32 	%f238, %f236;
	mul.f32 	%f11, %f238, %f237;
	mov.b32 	%r160, %f11;
	shfl.sync.down.b32	%r161|%p70, %r160, 16, 31, -1;
	mov.b32 	%f239, %r161;
	add.f32 	%f240, %f11, %f239;
	mov.b32 	%r162, %f240;
	shfl.sync.down.b32	%r163|%p71, %r162, 8, 31, -1;
	mov.b32 	%f241, %r163;
	add.f32 	%f242, %f240, %f241;
	mov.b32 	%r164, %f242;
	shfl.sync.down.b32	%r165|%p72, %r164, 4, 31, -1;
	mov.b32 	%f243, %r165;
	add.f32 	%f244, %f242, %f243;
	mov.b32 	%r166, %f244;
	shfl.sync.down.b32	%r167|%p73, %r166, 2, 31, -1;
	mov.b32 	%f245, %r167;
	add.f32 	%f246, %f244, %f245;
	mov.b32 	%r168, %f246;
	shfl.sync.down.b32	%r169|%p74, %r168, 1, 31, -1;
	mov.b32 	%f247, %r169;
	add.f32 	%f248, %f246, %f247;
	add.f32 	%f694, %f694, %f248;
	add.s32 	%r45, %r495, 4;
	setp.lt.s32 	%p75, %r45, %r85;
	@%p75 bra 	$L__BB0_63;
$L__BB0_91:
	setp.lt.u32 	%p81, %r495, 4;
	mad.lo.s32 	%r51, %r495, %r82, %r4;
	@%p81 bra 	$L__BB0_95;
	setp.lt.u32 	%p82, %r82, 8;
	mov.b32 	%r501, 0;
	@%p82 bra 	$L__BB0_54;
	mov.b32 	%r500, 0;
$L__BB0_94:
	.pragma "nounroll";
	add.s32 	%r177, %r51, %r500;
	mul.wide.s32 	%rd117, %r177, 4;
	add.s64 	%rd118, %rd2, %rd117;
	ld.global.nc.f32 	%f263, [%rd118];
	mul.f32 	%f264, %f11, %f263;
	mov.b32 	%r178, %f264;
	shfl.sync.down.b32	%r179|%p83, %r178, 16, 31, -1;
	mov.b32 	%f265, %r179;
	add.f32 	%f266, %f264, %f265;
	mov.b32 	%r180, %f266;
	shfl.sync.down.b32	%r181|%p84, %r180, 8, 31, -1;
	mov.b32 	%f267, %r181;
	add.f32 	%f268, %f266, %f267;
	mov.b32 	%r182, %f268;
	shfl.sync.down.b32	%r183|%p85, %r182, 4, 31, -1;
	mov.b32 	%f269, %r183;
	add.f32 	%f270, %f268, %f269;
	mov.b32 	%r184, %f270;
	shfl.sync.down.b32	%r185|%p86, %r184, 2, 31, -1;
	mov.b32 	%f271, %r185;
	add.f32 	%f272, %f270, %f271;
	mov.b32 	%r186, %f272;
	shfl.sync.down.b32	%r187|%p87, %r186, 1, 31, -1;
	mov.b32 	%f273, %r187;
	add.f32 	%f274, %f272, %f273;
	mul.wide.u32 	%rd119, %r500, 4;
	add.s64 	%rd120, %rd8, %rd119;
	ld.local.f32 	%f275, [%rd120];
	add.f32 	%f276, %f274, %f275;
	st.local.f32 	[%rd120], %f276;
	ld.global.nc.f32 	%f277, [%rd118+4];
	mul.f32 	%f278, %f11, %f277;
	mov.b32 	%r188, %f278;
	shfl.sync.down.b32	%r189|%p88, %r188, 16, 31, -1;
	mov.b32 	%f279, %r189;
	add.f32 	%f280, %f278, %f279;
	mov.b32 	%r190, %f280;
	shfl.sync.down.b32	%r191|%p89, %r190, 8, 31, -1;
	mov.b32 	%f281, %r191;
	add.f32 	%f282, %f280, %f281;
	mov.b32 	%r192, %f282;
	shfl.sync.down.b32	%r193|%p90, %r192, 4, 31, -1;
	mov.b32 	%f283, %r193;
	add.f32 	%f284, %f282, %f283;
	mov.b32 	%r194, %f284;
	shfl.sync.down.b32	%r195|%p91, %r194, 2, 31, -1;
	mov.b32 	%f285, %r195;
	add.f32 	%f286, %f284, %f285;
	mov.b32 	%r196, %f286;
	shfl.sync.down.b32	%r197|%p92, %r196, 1, 31, -1;
	mov.b32 	%f287, %r197;
	add.f32 	%f288, %f286, %f287;
	ld.local.f32 	%f289, [%rd120+4];
	add.f32 	%f290, %f288, %f289;
	st.local.f32 	[%rd120+4], %f290;
	ld.global.nc.f32 	%f291, [%rd118+8];
	mul.f32 	%f292, %f11, %f291;
	mov.b32 	%r198, %f292;
	shfl.sync.down.b32	%r199|%p93, %r198, 16, 31, -1;
	mov.b32 	%f293, %r199;
	add.f32 	%f294, %f292, %f293;
	mov.b32 	%r200, %f294;
	shfl.sync.down.b32	%r201|%p94, %r200, 8, 31, -1;
	mov.b32 	%f295, %r201;
	add.f32 	%f296, %f294, %f295;
	mov.b32 	%r202, %f296;
	shfl.sync.down.b32	%r203|%p95, %r202, 4, 31, -1;
	mov.b32 	%f297, %r203;
	add.f32 	%f298, %f296, %f297;
	mov.b32 	%r204, %f298;
	shfl.sync.down.b32	%r205|%p96, %r204, 2, 31, -1;
	mov.b32 	%f299, %r205;
	add.f32 	%f300, %f298, %f299;
	mov.b32 	%r206, %f300;
	shfl.sync.down.b32	%r207|%p97, %r206, 1, 31, -1;
	mov.b32 	%f301, %r207;
	add.f32 	%f302, %f300, %f301;
	ld.local.f32 	%f303, [%rd120+8];
	add.f32 	%f304, %f302, %f303;
	st.local.f32 	[%rd120+8], %f304;
	ld.global.nc.f32 	%f305, [%rd118+12];
	mul.f32 	%f306, %f11, %f305;
	mov.b32 	%r208, %f306;
	shfl.sync.down.b32	%r209|%p98, %r208, 16, 31, -1;
	mov.b32 	%f307, %r209;
	add.f32 	%f308, %f306, %f307;
	mov.b32 	%r210, %f308;
	shfl.sync.down.b32	%r211|%p99, %r210, 8, 31, -1;
	mov.b32 	%f309, %r211;
	add.f32 	%f310, %f308, %f309;
	mov.b32 	%r212, %f310;
	shfl.sync.down.b32	%r213|%p100, %r212, 4, 31, -1;
	mov.b32 	%f311, %r213;
	add.f32 	%f312, %f310, %f311;
	mov.b32 	%r214, %f312;
	shfl.sync.down.b32	%r215|%p101, %r214, 2, 31, -1;
	mov.b32 	%f313, %r215;
	add.f32 	%f314, %f312, %f313;
	mov.b32 	%r216, %f314;
	shfl.sync.down.b32	%r217|%p102, %r216, 1, 31, -1;
	mov.b32 	%f315, %r217;
	add.f32 	%f316, %f314, %f315;
	ld.local.f32 	%f317, [%rd120+12];
	add.f32 	%f318, %f316, %f317;
	st.local.f32 	[%rd120+12], %f318;
	ld.global.nc.f32 	%f319, [%rd118+16];
	mul.f32 	%f320, %f11, %f319;
	mov.b32 	%r218, %f320;
	shfl.sync.down.b32	%r219|%p103, %r218, 16, 31, -1;
	mov.b32 	%f321, %r219;
	add.f32 	%f322, %f320, %f321;
	mov.b32 	%r220, %f322;
	shfl.sync.down.b32	%r221|%p104, %r220, 8, 31, -1;
	mov.b32 	%f323, %r221;
	add.f32 	%f324, %f322, %f323;
	mov.b32 	%r222, %f324;
	shfl.sync.down.b32	%r223|%p105, %r222, 4, 31, -1;
	mov.b32 	%f325, %r223;
	add.f32 	%f326, %f324, %f325;
	mov.b32 	%r224, %f326;
	shfl.sync.down.b32	%r225|%p106, %r224, 2, 31, -1;
	mov.b32 	%f327, %r225;
	add.f32 	%f328, %f326, %f327;
	mov.b32 	%r226, %f328;
	shfl.sync.down.b32	%r227|%p107, %r226, 1, 31, -1;
	mov.b32 	%f329, %r227;
	add.f32 	%f330, %f328, %f329;
	ld.local.f32 	%f331, [%rd120+16];
	add.f32 	%f332, %f330, %f331;
	st.local.f32 	[%rd120+16], %f332;
	ld.global.nc.f32 	%f333, [%rd118+20];
	mul.f32 	%f334, %f11, %f333;
	mov.b32 	%r228, %f334;
	shfl.sync.down.b32	%r229|%p108, %r228, 16, 31, -1;
	mov.b32 	%f335, %r229;
	add.f32 	%f336, %f334, %f335;
	mov.b32 	%r230, %f336;
	shfl.sync.down.b32	%r231|%p109, %r230, 8, 31, -1;
	mov.b32 	%f337, %r231;
	add.f32 	%f338, %f336, %f337;
	mov.b32 	%r232, %f338;
	shfl.sync.down.b32	%r233|%p110, %r232, 4, 31, -1;
	mov.b32 	%f339, %r233;
	add.f32 	%f340, %f338, %f339;
	mov.b32 	%r234, %f340;
	shfl.sync.down.b32	%r235|%p111, %r234, 2, 31, -1;
	mov.b32 	%f341, %r235;
	add.f32 	%f342, %f340, %f341;
	mov.b32 	%r236, %f342;
	shfl.sync.down.b32	%r237|%p112, %r236, 1, 31, -1;
	mov.b32 	%f343, %r237;
	add.f32 	%f344, %f342, %f343;
	ld.local.f32 	%f345, [%rd120+20];
	add.f32 	%f346, %f344, %f345;
	st.local.f32 	[%rd120+20], %f346;
	ld.global.nc.f32 	%f347, [%rd118+24];
	mul.f32 	%f348, %f11, %f347;
	mov.b32 	%r238, %f348;
	shfl.sync.down.b32	%r239|%p113, %r238, 16, 31, -1;
	mov.b32 	%f349, %r239;
	add.f32 	%f350, %f348, %f349;
	mov.b32 	%r240, %f350;
	shfl.sync.down.b32	%r241|%p114, %r240, 8, 31, -1;
	mov.b32 	%f351, %r241;
	add.f32 	%f352, %f350, %f351;
	mov.b32 	%r242, %f352;
	shfl.sync.down.b32	%r243|%p115, %r242, 4, 31, -1;
	mov.b32 	%f353, %r243;
	add.f32 	%f354, %f352, %f353;
	mov.b32 	%r244, %f354;
	shfl.sync.down.b32	%r245|%p116, %r244, 2, 31, -1;
	mov.b32 	%f355, %r245;
	add.f32 	%f356, %f354, %f355;
	mov.b32 	%r246, %f356;
	shfl.sync.down.b32	%r247|%p117, %r246, 1, 31, -1;
	mov.b32 	%f357, %r247;
	add.f32 	%f358, %f356, %f357;
	ld.local.f32 	%f359, [%rd120+24];
	add.f32 	%f360, %f358, %f359;
	st.local.f32 	[%rd120+24], %f360;
	ld.global.nc.f32 	%f361, [%rd118+28];
	mul.f32 	%f362, %f11, %f361;
	mov.b32 	%r248, %f362;
	shfl.sync.down.b32	%r249|%p118, %r248, 16, 31, -1;
	mov.b32 	%f363, %r249;
	add.f32 	%f364, %f362, %f363;
	mov.b32 	%r250, %f364;
	shfl.sync.down.b32	%r251|%p119, %r250, 8, 31, -1;
	mov.b32 	%f365, %r251;
	add.f32 	%f366, %f364, %f365;
	mov.b32 	%r252, %f366;
	shfl.sync.down.b32	%r253|%p120, %r252, 4, 31, -1;
	mov.b32 	%f367, %r253;
	add.f32 	%f368, %f366, %f367;
	mov.b32 	%r254, %f368;
	shfl.sync.down.b32	%r255|%p121, %r254, 2, 31, -1;
	mov.b32 	%f369, %r255;
	add.f32 	%f370, %f368, %f369;
	mov.b32 	%r256, %f370;
	shfl.sync.down.b32	%r257|%p122, %r256, 1, 31, -1;
	mov.b32 	%f371, %r257;
	add.f32 	%f372, %f370, %f371;
	ld.local.f32 	%f373, [%rd120+28];
	add.f32 	%f374, %f372, %f373;
	st.local.f32 	[%rd120+28], %f374;
	add.s32 	%r500, %r500, 8;
	setp.eq.s32 	%p123, %r500, %r37;
	mov.u32 	%r501, %r37;
	@%p123 bra 	$L__BB0_54;
	bra.uni 	$L__BB0_94;
$L__BB0_95:
	mul.wide.u32 	%rd123, %r495, 512;
	add.s64 	%rd41, %rd7, %rd123;
	setp.lt.u32 	%p166, %r82, 8;
	mov.b32 	%r506, 0;
	@%p166 bra 	$L__BB0_98;
	mov.b32 	%r505, 0;
$L__BB0_97:
	.pragma "nounroll";
	mul.wide.u32 	%rd124, %r505, 4;
	add.s64 	%rd125, %rd41, %rd124;
	ld.local.f32 	%f473, [%rd125];
	mul.f32 	%f474, %f11, %f473;
	mov.b32 	%r331, %f474;
	shfl.sync.down.b32	%r332|%p167, %r331, 16, 31, -1;
	mov.b32 	%f475, %r332;
	add.f32 	%f476, %f474, %f475;
	mov.b32 	%r333, %f476;
	shfl.sync.down.b32	%r334|%p168, %r333, 8, 31, -1;
	mov.b32 	%f477, %r334;
	add.f32 	%f478, %f476, %f477;
	mov.b32 	%r335, %f478;
	shfl.sync.down.b32	%r336|%p169, %r335, 4, 31, -1;
	mov.b32 	%f479, %r336;
	add.f32 	%f480, %f478, %f479;
	mov.b32 	%r337, %f480;
	shfl.sync.down.b32	%r338|%p170, %r337, 2, 31, -1;
	mov.b32 	%f481, %r338;
	add.f32 	%f482, %f480, %f481;
	mov.b32 	%r339, %f482;
	shfl.sync.down.b32	%r340|%p171, %r339, 1, 31, -1;
	mov.b32 	%f483, %r340;
	add.f32 	%f484, %f482, %f483;
	add.s64 	%rd126, %rd8, %rd124;
	ld.local.f32 	%f485, [%rd126];
	add.f32 	%f486, %f484, %f485;
	st.local.f32 	[%rd126], %f486;
	ld.local.f32 	%f487, [%rd125+4];
	mul.f32 	%f488, %f11, %f487;
	mov.b32 	%r341, %f488;
	shfl.sync.down.b32	%r342|%p172, %r341, 16, 31, -1;
	mov.b32 	%f489, %r342;
	add.f32 	%f490, %f488, %f489;
	mov.b32 	%r343, %f490;
	shfl.sync.down.b32	%r344|%p173, %r343, 8, 31, -1;
	mov.b32 	%f491, %r344;
	add.f32 	%f492, %f490, %f491;
	mov.b32 	%r345, %f492;
	shfl.sync.down.b32	%r346|%p174, %r345, 4, 31, -1;
	mov.b32 	%f493, %r346;
	add.f32 	%f494, %f492, %f493;
	mov.b32 	%r347, %f494;
	shfl.sync.down.b32	%r348|%p175, %r347, 2, 31, -1;
	mov.b32 	%f495, %r348;
	add.f32 	%f496, %f494, %f495;
	mov.b32 	%r349, %f496;
	shfl.sync.down.b32	%r350|%p176, %r349, 1, 31, -1;
	mov.b32 	%f497, %r350;
	add.f32 	%f498, %f496, %f497;
	ld.local.f32 	%f499, [%rd126+4];
	add.f32 	%f500, %f498, %f499;
	st.local.f32 	[%rd126+4], %f500;
	ld.local.f32 	%f501, [%rd125+8];
	mul.f32 	%f502, %f11, %f501;
	mov.b32 	%r351, %f502;
	shfl.sync.down.b32	%r352|%p177, %r351, 16, 31, -1;
	mov.b32 	%f503, %r352;
	add.f32 	%f504, %f502, %f503;
	mov.b32 	%r353, %f504;
	shfl.sync.down.b32	%r354|%p178, %r353, 8, 31, -1;
	mov.b32 	%f505, %r354;
	add.f32 	%f506, %f504, %f505;
	mov.b32 	%r355, %f506;
	shfl.sync.down.b32	%r356|%p179, %r355, 4, 31, -1;
	mov.b32 	%f507, %r356;
	add.f32 	%f508, %f506, %f507;
	mov.b32 	%r357, %f508;
	shfl.sync.down.b32	%r358|%p180, %r357, 2, 31, -1;
	mov.b32 	%f509, %r358;
	add.f32 	%f510, %f508, %f509;
	mov.b32 	%r359, %f510;
	shfl.sync.down.b32	%r360|%p181, %r359, 1, 31, -1;
	mov.b32 	%f511, %r360;
	add.f32 	%f512, %f510, %f511;
	ld.local.f32 	%f513, [%rd126+8];
	add.f32 	%f514, %f512, %f513;
	st.local.f32 	[%rd126+8], %f514;
	ld.local.f32 	%f515, [%rd125+12];
	mul.f32 	%f516, %f11, %f515;
	mov.b32 	%r361, %f516;
	shfl.sync.down.b32	%r362|%p182, %r361, 16, 31, -1;
	mov.b32 	%f517, %r362;
	add.f32 	%f518, %f516, %f517;
	mov.b32 	%r363, %f518;
	shfl.sync.down.b32	%r364|%p183, %r363, 8, 31, -1;
	mov.b32 	%f519, %r364;
	add.f32 	%f520, %f518, %f519;
	mov.b32 	%r365, %f520;
	shfl.sync.down.b32	%r366|%p184, %r365, 4, 31, -1;
	mov.b32 	%f521, %r366;
	add.f32 	%f522, %f520, %f521;
	mov.b32 	%r367, %f522;
	shfl.sync.down.b32	%r368|%p185, %r367, 2, 31, -1;
	mov.b32 	%f523, %r368;
	add.f32 	%f524, %f522, %f523;
	mov.b32 	%r369, %f524;
	shfl.sync.down.b32	%r370|%p186, %r369, 1, 31, -1;
	mov.b32 	%f525, %r370;
	add.f32 	%f526, %f524, %f525;
	ld.local.f32 	%f527, [%rd126+12];
	add.f32 	%f528, %f526, %f527;
	st.local.f32 	[%rd126+12], %f528;
	ld.local.f32 	%f529, [%rd125+16];
	mul.f32 	%f530, %f11, %f529;
	mov.b32 	%r371, %f530;
	shfl.sync.down.b32	%r372|%p187, %r371, 16, 31, -1;
	mov.b32 	%f531, %r372;
	add.f32 	%f532, %f530, %f531;
	mov.b32 	%r373, %f532;
	shfl.sync.down.b32	%r374|%p188, %r373, 8, 31, -1;
	mov.b32 	%f533, %r374;
	add.f32 	%f534, %f532, %f533;
	mov.b32 	%r375, %f534;
	shfl.sync.down.b32	%r376|%p189, %r375, 4, 31, -1;
	mov.b32 	%f535, %r376;
	add.f32 	%f536, %f534, %f535;
	mov.b32 	%r377, %f536;
	shfl.sync.down.b32	%r378|%p190, %r377, 2, 31, -1;
	mov.b32 	%f537, %r378;
	add.f32 	%f538, %f536, %f537;
	mov.b32 	%r379, %f538;
	shfl.sync.down.b32	%r380|%p191, %r379, 1, 31, -1;
	mov.b32 	%f539, %r380;
	add.f32 	%f540, %f538, %f539;
	ld.local.f32 	%f541, [%rd126+16];
	add.f32 	%f542, %f540, %f541;
	st.local.f32 	[%rd126+16], %f542;
	ld.local.f32 	%f543, [%rd125+20];
	mul.f32 	%f544, %f11, %f543;
	mov.b32 	%r381, %f544;
	shfl.sync.down.b32	%r382|%p192, %r381, 16, 31, -1;
	mov.b32 	%f545, %r382;
	add.f32 	%f546, %f544, %f545;
	mov.b32 	%r383, %f546;
	shfl.sync.down.b32	%r384|%p193, %r383, 8, 31, -1;
	mov.b32 	%f547, %r384;
	add.f32 	%f548, %f546, %f547;
	mov.b32 	%r385, %f548;
	shfl.sync.down.b32	%r386|%p194, %r385, 4, 31, -1;
	mov.b32 	%f549, %r386;
	add.f32 	%f550, %f548, %f549;
	mov.b32 	%r387, %f550;
	shfl.sync.down.b32	%r388|%p195, %r387, 2, 31, -1;
	mov.b32 	%f551, %r388;
	add.f32 	%f552, %f550, %f551;
	mov.b32 	%r389, %f552;
	shfl.sync.down.b32	%r390|%p196, %r389, 1, 31, -1;
	mov.b32 	%f553, %r390;
	add.f32 	%f554, %f552, %f553;
	ld.local.f32 	%f555, [%rd126+20];
	add.f32 	%f556, %f554, %f555;
	st.local.f32 	[%rd126+20], %f556;
	ld.local.f32 	%f557, [%rd125+24];
	mul.f32 	%f558, %f11, %f557;
	mov.b32 	%r391, %f558;
	shfl.sync.down.b32	%r392|%p197, %r391, 16, 31, -1;
	mov.b32 	%f559, %r392;
	add.f32 	%f560, %f558, %f559;
	mov.b32 	%r393, %f560;
	shfl.sync.down.b32	%r394|%p198, %r393, 8, 31, -1;
	mov.b32 	%f561, %r394;
	add.f32 	%f562, %f560, %f561;
	mov.b32 	%r395, %f562;
	shfl.sync.down.b32	%r396|%p199, %r395, 4, 31, -1;
	mov.b32 	%f563, %r396;
	add.f32 	%f564, %f562, %f563;
	mov.b32 	%r397, %f564;
	shfl.sync.down.b32	%r398|%p200, %r397, 2, 31, -1;
	mov.b32 	%f565, %r398;
	add.f32 	%f566, %f564, %f565;
	mov.b32 	%r399, %f566;
	shfl.sync.down.b32	%r400|%p201, %r399, 1, 31, -1;
	mov.b32 	%f567, %r400;
	add.f32 	%f568, %f566, %f567;
	ld.local.f32 	%f569, [%rd126+24];
	add.f32 	%f570, %f568, %f569;
	st.local.f32 	[%rd126+24], %f570;
	ld.local.f32 	%f571, [%rd125+28];
	mul.f32 	%f572, %f11, %f571;
	mov.b32 	%r401, %f572;
	shfl.sync.down.b32	%r402|%p202, %r401, 16, 31, -1;
	mov.b32 	%f573, %r402;
	add.f32 	%f574, %f572, %f573;
	mov.b32 	%r403, %f574;
	shfl.sync.down.b32	%r404|%p203, %r403, 8, 31, -1;
	mov.b32 	%f575, %r404;
	add.f32 	%f576, %f574, %f575;
	mov.b32 	%r405, %f576;
	shfl.sync.down.b32	%r406|%p204, %r405, 4, 31, -1;
	mov.b32 	%f577, %r406;
	add.f32 	%f578, %f576, %f577;
	mov.b32 	%r407, %f578;
	shfl.sync.down.b32	%r408|%p205, %r407, 2, 31, -1;
	mov.b32 	%f579, %r408;
	add.f32 	%f580, %f578, %f579;
	mov.b32 	%r409, %f580;
	shfl.sync.down.b32	%r410|%p206, %r409, 1, 31, -1;
	mov.b32 	%f581, %r410;
	add.f32 	%f582, %f580, %f581;
	ld.local.f32 	%f583, [%rd126+28];
	add.f32 	%f584, %f582, %f583;
	st.local.f32 	[%rd126+28], %f584;
	add.s32 	%r505, %r505, 8;
	setp.ne.s32 	%p207, %r505, %r37;
	mov.u32 	%r506, %r37;
	@%p207 bra 	$L__BB0_97;
$L__BB0_98:
	setp.eq.s32 	%p208, %r36, 0;
	@%p208 bra 	$L__BB0_62;
	setp.eq.s32 	%p209, %r36, 1;
	mul.wide.u32 	%rd127, %r506, 4;
	add.s64 	%rd42, %rd41, %rd127;
	ld.local.f32 	%f585, [%rd42];
	mul.f32 	%f586, %f11, %f585;
	mov.b32 	%r411, %f586;
	shfl.sync.down.b32	%r412|%p210, %r411, 16, 31, -1;
	mov.b32 	%f587, %r412;
	add.f32 	%f588, %f586, %f587;
	mov.b32 	%r413, %f588;
	shfl.sync.down.b32	%r414|%p211, %r413, 8, 31, -1;
	mov.b32 	%f589, %r414;
	add.f32 	%f590, %f588, %f589;
	mov.b32 	%r415, %f590;
	shfl.sync.down.b32	%r416|%p212, %r415, 4, 31, -1;
	mov.b32 	%f591, %r416;
	add.f32 	%f592, %f590, %f591;
	mov.b32 	%r417, %f592;
	shfl.sync.down.b32	%r418|%p213, %r417, 2, 31, -1;
	mov.b32 	%f593, %r418;
	add.f32 	%f594, %f592, %f593;
	mov.b32 	%r419, %f594;
	shfl.sync.down.b32	%r420|%p214, %r419, 1, 31, -1;
	mov.b32 	%f595, %r420;
	add.f32 	%f596, %f594, %f595;
	add.s64 	%rd43, %rd8, %rd127;
	ld.local.f32 	%f597, [%rd43];
	add.f32 	%f598, %f596, %f597;
	st.local.f32 	[%rd43], %f598;
	@%p209 bra 	$L__BB0_62;
	setp.eq.s32 	%p215, %r36, 2;
	ld.local.f32 	%f599, [%rd42+4];
	mul.f32 	%f600, %f11, %f599;
	mov.b32 	%r421, %f600;
	shfl.sync.down.b32	%r422|%p216, %r421, 16, 31, -1;
	mov.b32 	%f601, %r422;
	add.f32 	%f602, %f600, %f601;
	mov.b32 	%r423, %f602;
	shfl.sync.down.b32	%r424|%p217, %r423, 8, 31, -1;
	mov.b32 	%f603, %r424;
	add.f32 	%f604, %f602, %f603;
	mov.b32 	%r425, %f604;
	shfl.sync.down.b32	%r426|%p218, %r425, 4, 31, -1;
	mov.b32 	%f605, %r426;
	add.f32 	%f606, %f604, %f605;
	mov.b32 	%r427, %f606;
	shfl.sync.down.b32	%r428|%p219, %r427, 2, 31, -1;
	mov.b32 	%f607, %r428;
	add.f32 	%f608, %f606, %f607;
	mov.b32 	%r429, %f608;
	shfl.sync.down.b32	%r430|%p220, %r429, 1, 31, -1;
	mov.b32 	%f609, %r430;
	add.f32 	%f610, %f608, %f609;
	ld.local.f32 	%f611, [%rd43+4];
	add.f32 	%f612, %f610, %f611;
	st.local.f32 	[%rd43+4], %f612;
	@%p215 bra 	$L__BB0_62;
	setp.eq.s32 	%p221, %r36, 3;
	ld.local.f32 	%f613, [%rd42+8];
	mul.f32 	%f614, %f11, %f613;
	mov.b32 	%r431, %f614;
	shfl.sync.down.b32	%r432|%p222, %r431, 16, 31, -1;
	mov.b32 	%f615, %r432;
	add.f32 	%f616, %f614, %f615;
	mov.b32 	%r433, %f616;
	shfl.sync.down.b32	%r434|%p223, %r433, 8, 31, -1;
	mov.b32 	%f617, %r434;
	add.f32 	%f618, %f616, %f617;
	mov.b32 	%r435, %f618;
	shfl.sync.down.b32	%r436|%p224, %r435, 4, 31, -1;
	mov.b32 	%f619, %r436;
	add.f32 	%f620, %f618, %f619;
	mov.b32 	%r437, %f620;
	shfl.sync.down.b32	%r438|%p225, %r437, 2, 31, -1;
	mov.b32 	%f621, %r438;
	add.f32 	%f622, %f620, %f621;
	mov.b32 	%r439, %f622;
	shfl.sync.down.b32	%r440|%p226, %r439, 1, 31, -1;
	mov.b32 	%f623, %r440;
	add.f32 	%f624, %f622, %f623;
	ld.local.f32 	%f625, [%rd43+8];
	add.f32 	%f626, %f624, %f625;
	st.local.f32 	[%rd43+8], %f626;
	@%p221 bra 	$L__BB0_62;
	setp.eq.s32 	%p227, %r36, 4;
	ld.local.f32 	%f627, [%rd42+12];
	mul.f32 	%f628, %f11, %f627;
	mov.b32 	%r441, %f628;
	shfl.sync.down.b32	%r442|%p228, %r441, 16, 31, -1;
	mov.b32 	%f629, %r442;
	add.f32 	%f630, %f628, %f629;
	mov.b32 	%r443, %f630;
	shfl.sync.down.b32	%r444|%p229, %r443, 8, 31, -1;
	mov.b32 	%f631, %r444;
	add.f32 	%f632, %f630, %f631;
	mov.b32 	%r445, %f632;
	shfl.sync.down.b32	%r446|%p230, %r445, 4, 31, -1;
	mov.b32 	%f633, %r446;
	add.f32 	%f634, %f632, %f633;
	mov.b32 	%r447, %f634;
	shfl.sync.down.b32	%r448|%p231, %r447, 2, 31, -1;
	mov.b32 	%f635, %r448;
	add.f32 	%f636, %f634, %f635;
	mov.b32 	%r449, %f636;
	shfl.sync.down.b32	%r450|%p232, %r449, 1, 31, -1;
	mov.b32 	%f637, %r450;
	add.f32 	%f638, %f636, %f637;
	ld.local.f32 	%f639, [%rd43+12];
	add.f32 	%f640, %f638, %f639;
	st.local.f32 	[%rd43+12], %f640;
	@%p227 bra 	$L__BB0_62;
	setp.eq.s32 	%p233, %r36, 5;
	ld.local.f32 	%f641, [%rd42+16];
	mul.f32 	%f642, %f11, %f641;
	mov.b32 	%r451, %f642;
	shfl.sync.down.b32	%r452|%p234, %r451, 16, 31, -1;
	mov.b32 	%f643, %r452;
	add.f32 	%f644, %f642, %f643;
	mov.b32 	%r453, %f644;
	shfl.sync.down.b32	%r454|%p235, %r453, 8, 31, -1;
	mov.b32 	%f645, %r454;
	add.f32 	%f646, %f644, %f645;
	mov.b32 	%r455, %f646;
	shfl.sync.down.b32	%r456|%p236, %r455, 4, 31, -1;
	mov.b32 	%f647, %r456;
	add.f32 	%f648, %f646, %f647;
	mov.b32 	%r457, %f648;
	shfl.sync.down.b32	%r458|%p237, %r457, 2, 31, -1;
	mov.b32 	%f649, %r458;
	add.f32 	%f650, %f648, %f649;
	mov.b32 	%r459, %f650;
	shfl.sync.down.b32	%r460|%p238, %r459, 1, 31, -1;
	mov.b32 	%f651, %r460;
	add.f32 	%f652, %f650, %f651;
	ld.local.f32 	%f653, [%rd43+16];
	add.f32 	%f654, %f652, %f653;
	st.local.f32 	[%rd43+16], %f654;
	@%p233 bra 	$L__BB0_62;
	setp.eq.s32 	%p239, %r36, 6;
	ld.local.f32 	%f655, [%rd42+20];
	mul.f32 	%f656, %f11, %f655;
	mov.b32 	%r461, %f656;
	shfl.sync.down.b32	%r462|%p240, %r461, 16, 31, -1;
	mov.b32 	%f657, %r462;
	add.f32 	%f658, %f656, %f657;
	mov.b32 	%r463, %f658;
	shfl.sync.down.b32	%r464|%p241, %r463, 8, 31, -1;
	mov.b32 	%f659, %r464;
	add.f32 	%f660, %f658, %f659;
	mov.b32 	%r465, %f660;
	shfl.sync.down.b32	%r466|%p242, %r465, 4, 31, -1;
	mov.b32 	%f661, %r466;
	add.f32 	%f662, %f660, %f661;
	mov.b32 	%r467, %f662;
	shfl.sync.down.b32	%r468|%p243, %r467, 2, 31, -1;
	mov.b32 	%f663, %r468;
	add.f32 	%f664, %f662, %f663;
	mov.b32 	%r469, %f664;
	shfl.sync.down.b32	%r470|%p244, %r469, 1, 31, -1;
	mov.b32 	%f665, %r470;
	add.f32 	%f666, %f664, %f665;
	ld.local.f32 	%f667, [%rd43+20];
	add.f32 	%f668, %f666, %f667;
	st.local.f32 	[%rd43+20], %f668;
	@%p239 bra 	$L__BB0_62;
	ld.local.f32 	%f669, [%rd42+24];
	mul.f32 	%f670, %f11, %f669;
	mov.b32 	%r471, %f670;
	shfl.sync.down.b32	%r472|%p245, %r471, 16, 31, -1;
	mov.b32 	%f671, %r472;
	add.f32 	%f672, %f670, %f671;
	mov.b32 	%r473, %f672;
	shfl.sync.down.b32	%r474|%p246, %r473, 8, 31, -1;
	mov.b32 	%f673, %r474;
	add.f32 	%f674, %f672, %f673;
	mov.b32 	%r475, %f674;
	shfl.sync.down.b32	%r476|%p247, %r475, 4, 31, -1;
	mov.b32 	%f675, %r476;
	add.f32 	%f676, %f674, %f675;
	mov.b32 	%r477, %f676;
	shfl.sync.down.b32	%r478|%p248, %r477, 2, 31, -1;
	mov.b32 	%f677, %r478;
	add.f32 	%f678, %f676, %f677;
	mov.b32 	%r479, %f678;
	shfl.sync.down.b32	%r480|%p249, %r479, 1, 31, -1;
	mov.b32 	%f679, %r480;
	add.f32 	%f680, %f678, %f679;
	ld.local.f32 	%f681, [%rd43+24];
	add.f32 	%f682, %f680, %f681;
	st.local.f32 	[%rd43+24], %f682;
	bra.uni 	$L__BB0_62;

}
	// .globl	_Z27pattern_aware_matmul_kernelPKfS0_Pfiii
.visible .entry _Z27pattern_aware_matmul_kernelPKfS0_Pfiii(
	.param .u64 .ptr .align 1 _Z27pattern_aware_matmul_kernelPKfS0_Pfiii_param_0,
	.param .u64 .ptr .align 1 _Z27pattern_aware_matmul_kernelPKfS0_Pfiii_param_1,
	.param .u64 .ptr .align 1 _Z27pattern_aware_matmul_kernelPKfS0_Pfiii_param_2,
	.param .u32 _Z27pattern_aware_matmul_kernelPKfS0_Pfiii_param_3,
	.param .u32 _Z27pattern_aware_matmul_kernelPKfS0_Pfiii_param_4,
	.param .u32 _Z27pattern_aware_matmul_kernelPKfS0_Pfiii_param_5
)
{
	.local .align 16 .b8 	__local_depot1[16];
	.reg .b64 	%SP;
	.reg .b64 	%SPL;
	.reg .pred 	%p<34>;
	.reg .b32 	%r<50>;
	.reg .b32 	%f<55>;
	.reg .b64 	%rd<23>;
	// demoted variable
	.shared .align 4 .b8 _ZZ27pattern_aware_matmul_kernelPKfS0_PfiiiE6tile_a[1088];
	// demoted variable
	.shared .align 4 .b8 _ZZ27pattern_aware_matmul_kernelPKfS0_PfiiiE6tile_b[1088];
	mov.u64 	%SPL, __local_depot1;
	ld.param.u64 	%rd8, [_Z27pattern_aware_matmul_kernelPKfS0_Pfiii_param_0];
	ld.param.u64 	%rd6, [_Z27pattern_aware_matmul_kernelPKfS0_Pfiii_param_1];
	ld.param.u32 	%r20, [_Z27pattern_aware_matmul_kernelPKfS0_Pfiii_param_3];
	ld.param.u32 	%r21, [_Z27pattern_aware_matmul_kernelPKfS0_Pfiii_param_4];
	ld.param.u32 	%r22, [_Z27pattern_aware_matmul_kernelPKfS0_Pfiii_param_5];
	cvta.to.global.u64 	%rd1, %rd8;
	add.u64 	%rd2, %SPL, 0;
	mov.u32 	%r23, %ctaid.y;
	shl.b32 	%r24, %r23, 4;
	mov.u32 	%r1, %tid.y;
	add.s32 	%r2, %r24, %r1;
	mov.u32 	%r25, %ctaid.x;
	shl.b32 	%r26, %r25, 4;
	mov.u32 	%r3, %tid.x;
	add.s32 	%r4, %r26, %r3;
	setp.lt.s32 	%p1, %r22, 1;
	mov.f32 	%f49, 0f00000000;
	@%p1 bra 	$L__BB1_30;
	setp.ge.s32 	%p2, %r2, %r20;
	mul.lo.s32 	%r5, %r22, %r2;
	add.s32 	%r6, %r22, -1;
	min.u32 	%r27, %r6, 3;
	add.s32 	%r7, %r27, 1;
	mul.wide.u32 	%rd10, %r5, 4;
	add.s64 	%rd3, %rd1, %rd10;
	@%p2 bra 	$L__BB1_3;
	ld.global.nc.f32 	%f27, [%rd3];
	st.local.f32 	[%rd2], %f27;
$L__BB1_3:
	setp.eq.s32 	%p3, %r6, 0;
	@%p3 bra 	$L__BB1_11;
	setp.ge.s32 	%p4, %r2, %r20;
	@%p4 bra 	$L__BB1_6;
	ld.global.nc.f32 	%f28, [%rd3+4];
	st.local.f32 	[%rd2+4], %f28;
$L__BB1_6:
	setp.eq.s32 	%p5, %r7, 2;
	@%p5 bra 	$L__BB1_11;
	setp.ge.s32 	%p6, %r2, %r20;
	@%p6 bra 	$L__BB1_9;
	ld.global.nc.f32 	%f29, [%rd3+8];
	st.local.f32 	[%rd2+8], %f29;
$L__BB1_9:
	setp.ge.s32 	%p7, %r2, %r20;
	setp.eq.s32 	%p8, %r7, 3;
	or.pred  	%p9, %p8, %p7;
	@%p9 bra 	$L__BB1_11;
	ld.global.nc.f32 	%f30, [%rd3+12];
	st.local.f32 	[%rd2+12], %f30;
$L__BB1_11:
	mov.u32 	%r29, _ZZ27pattern_aware_matmul_kernelPKfS0_PfiiiE6tile_a;
	mad.lo.s32 	%r8, %r1, 68, %r29;
	shl.b32 	%r30, %r3, 2;
	add.s32 	%r9, %r8, %r30;
	mov.u32 	%r31, _ZZ27pattern_aware_matmul_kernelPKfS0_PfiiiE6tile_b;
	add.s32 	%r10, %r31, %r30;
	cvta.to.global.u64 	%rd4, %rd6;
	mov.f32 	%f49, 0f00000000;
	mov.b32 	%r48, 0;
$L__BB1_12:
	setp.ge.s32 	%p10, %r2, %r20;
	add.s32 	%r12, %r48, %r3;
	setp.ge.u32 	%p11, %r12, %r22;
	or.pred  	%p12, %p10, %p11;
	@%p12 bra 	$L__BB1_16;
	setp.ne.s32 	%p13, %r48, 0;
	@%p13 bra 	$L__BB1_15;
	shl.b32 	%r35, %r3, 2;
	cvt.u64.u32 	%rd13, %r35;
	and.b64  	%rd14, %rd13, 12;
	add.s64 	%rd15, %rd2, %rd14;
	ld.local.f32 	%f33, [%rd15];
	st.shared.f32 	[%r9], %f33;
	bra.uni 	$L__BB1_17;
$L__BB1_15:
	add.s32 	%r34, %r12, %r5;
	mul.wide.u32 	%rd11, %r34, 4;
	add.s64 	%rd12, %rd1, %rd11;
	ld.global.nc.f32 	%f32, [%rd12];
	st.shared.f32 	[%r9], %f32;
	bra.uni 	$L__BB1_17;
$L__BB1_16:
	mov.b32 	%r33, 0;
	st.shared.u32 	[%r9], %r33;
$L__BB1_17:
	setp.ge.s32 	%p14, %r4, %r21;
	add.s32 	%r13, %r48, %r1;
	setp.ge.u32 	%p15, %r13, %r22;
	mov.f32 	%f44, 0f00000000;
	or.pred  	%p16, %p14, %p15;
	@%p16 bra 	$L__BB1_19;
	mad.lo.s32 	%r36, %r13, %r21, %r4;
	mul.wide.u32 	%rd16, %r36, 4;
	add.s64 	%rd17, %rd4, %rd16;
	ld.global.nc.f32 	%f44, [%rd17];
$L__BB1_19:
	mov.u32 	%r38, _ZZ27pattern_aware_matmul_kernelPKfS0_PfiiiE6tile_b;
	mad.lo.s32 	%r39, %r1, 68, %r38;
	shl.b32 	%r40, %r3, 2;
	add.s32 	%r41, %r39, %r40;
	st.shared.f32 	[%r41], %f44;
	bar.sync 	0;
	add.s32 	%r48, %r48, 16;
	ld.local.v4.f32 	{%f50, %f51, %f52, %f53}, [%rd2];
	mov.b32 	%r49, 0;
$L__BB1_20:
	.pragma "nounroll";
	setp.ge.s32 	%p17, %r2, %r20;
	add.s32 	%r16, %r48, %r49;
	setp.ge.s32 	%p18, %r16, %r22;
	add.s32 	%r42, %r16, %r5;
	mul.wide.s32 	%rd18, %r42, 4;
	add.s64 	%rd5, %rd1, %rd18;
	or.pred  	%p19, %p17, %p18;
	@%p19 bra 	$L__BB1_22;
	ld.global.nc.f32 	%f50, [%rd5];
$L__BB1_22:
	shl.b32 	%r43, %r49, 2;
	add.s32 	%r17, %r8, %r43;
	ld.shared.f32 	%f35, [%r17];
	mad.lo.s32 	%r18, %r49, 68, %r10;
	ld.shared.f32 	%f36, [%r18];
	fma.rn.f32 	%f15, %f35, %f36, %f49;
	add.s32 	%r44, %r16, 1;
	setp.ge.s32 	%p21, %r44, %r22;
	or.pred  	%p22, %p17, %p21;
	@%p22 bra 	$L__BB1_24;
	ld.global.nc.f32 	%f51, [%rd5+4];
$L__BB1_24:
	ld.shared.f32 	%f37, [%r17+4];
	ld.shared.f32 	%f38, [%r18+68];
	fma.rn.f32 	%f18, %f37, %f38, %f15;
	add.s32 	%r45, %r16, 2;
	setp.ge.s32 	%p24, %r45, %r22;
	or.pred  	%p25, %p17, %p24;
	@%p25 bra 	$L__BB1_26;
	ld.global.nc.f32 	%f52, [%rd5+8];
$L__BB1_26:
	ld.shared.f32 	%f39, [%r17+8];
	ld.shared.f32 	%f40, [%r18+136];
	fma.rn.f32 	%f21, %f39, %f40, %f18;
	add.s32 	%r46, %r16, 3;
	setp.ge.s32 	%p27, %r46, %r22;
	or.pred  	%p28, %p17, %p27;
	@%p28 bra 	$L__BB1_28;
	ld.global.nc.f32 	%f53, [%rd5+12];
$L__BB1_28:
	ld.shared.f32 	%f41, [%r17+12];
	ld.shared.f32 	%f42, [%r18+204];
	fma.rn.f32 	%f49, %f41, %f42, %f21;
	add.s32 	%r49, %r49, 4;
	setp.ne.s32 	%p29, %r49, 16;
	@%p29 bra 	$L__BB1_20;
	st.local.v4.f32 	[%rd2], {%f50, %f51, %f52, %f53};
	bar.sync 	0;
	setp.lt.s32 	%p30, %r48, %r22;
	@%p30 bra 	$L__BB1_12;
$L__BB1_30:
	setp.ge.s32 	%p31, %r2, %r20;
	setp.ge.s32 	%p32, %r4, %r21;
	or.pred  	%p33, %p31, %p32;
	@%p33 bra 	$L__BB1_32;
	ld.param.u64 	%rd22, [_Z27pattern_aware_matmul_kernelPKfS0_Pfiii_param_2];
	mad.lo.s32 	%r47, %r21, %r2, %r4;
	cvta.to.global.u64 	%rd19, %rd22;
	mul.wide.s32 	%rd20, %r47, 4;
	add.s64 	%rd21, %rd19, %rd20;
	st.global.f32 	[%rd21], %f49;
$L__BB1_32:
	ret;

}
	// .globl	_Z36dynamic_prefetching_attention_kernelPKfS0_S0_Pfiiii
.visible .entry _Z36dynamic_prefetching_attention_kernelPKfS0_S0_Pfiiii(
	.param .u64 .ptr .align 1 _Z36dynamic_prefetching_attention_kernelPKfS0_S0_Pfiiii_param_0,
	.param .u64 .ptr .align 1 _Z36dynamic_prefetching_attention_kernelPKfS0_S0_Pfiiii_param_1,
	.param .u64 .ptr .align 1 _Z36dynamic_prefetching_attention_kernelPKfS0_S0_Pfiiii_param_2,
	.param .u64 .ptr .align 1 _Z36dynamic_prefetching_attention_kernelPKfS0_S0_Pfiiii_param_3,
	.param .u32 _Z36dynamic_prefetching_attention_kernelPKfS0_S0_Pfiiii_param_4,
	.param .u32 _Z36dynamic_prefetching_attention_kernelPKfS0_S0_Pfiiii_param_5,
	.param .u32 _Z36dynamic_prefetching_attention_kernelPKfS0_S0_Pfiiii_param_6,
	.param .u32 _Z36dynamic_prefetching_attention_kernelPKfS0_S0_Pfiiii_param_7
)
{
	.local .align 16 .b8 	__local_depot2[1024];
	.reg .b64 	%SP;
	.reg .b64 	%SPL;
	.reg .pred 	%p<155>;
	.reg .b16 	%rs<7>;
	.reg .b32 	%r<334>;
	.reg .b32 	%f<450>;
	.reg .b64 	%rd<56>;

	mov.u64 	%SPL, __local_depot2;
	ld.param.u64 	%rd21, [_Z36dynamic_prefetching_attention_kernelPKfS0_S0_Pfiiii_param_0];
	ld.param.u64 	%rd22, [_Z36dynamic_prefetching_attention_kernelPKfS0_S0_Pfiiii_param_2];
	ld.param.u32 	%r53, [_Z36dynamic_prefetching_attention_kernelPKfS0_S0_Pfiiii_param_4];
	ld.param.u32 	%r54, [_Z36dynamic_prefetching_attention_kernelPKfS0_S0_Pfiiii_param_5];
	ld.param.u32 	%r51, [_Z36dynamic_prefetching_attention_kernelPKfS0_S0_Pfiiii_param_6];
	ld.param.u32 	%r52, [_Z36dynamic_prefetching_attention_kernelPKfS0_S0_Pfiiii_param_7];
	cvta.to.global.u64 	%rd1, %rd21;
	cvta.to.global.u64 	%rd2, %rd22;
	add.u64 	%rd3, %SPL, 0;
	add.u64 	%rd4, %SPL, 512;
	mov.u32 	%r1, %ctaid.x;
	div.u32 	%r2, %r1, %r52;
	mov.u32 	%r55, %ctaid.y;
	mov.u32 	%r56, %ntid.x;
	shr.u32 	%r57, %r56, 5;
	mov.u32 	%r58, %tid.x;
	shr.u32 	%r59, %r58, 5;
	mad.lo.s32 	%r60, %r57, %r55, %r59;
	setp.ge.s32 	%p1, %r2, %r53;
	setp.ge.s32 	%p2, %r60, %r54;
	or.pred  	%p3, %p1, %p2;
	and.b32  	%r61, %r58, 31;
	setp.ne.s32 	%p4, %r61, 0;
	or.pred  	%p5, %p4, %p3;
	@%p5 bra 	$L__BB2_45;
	rem.u32 	%r62, %r1, %r52;
	mad.lo.s32 	%r63, %r2, %r52, %r62;
	mul.lo.s32 	%r64, %r51, %r54;
	mul.lo.s32 	%r4, %r64, %r63;
	min.s32 	%r5, %r51, 128;
	setp.lt.s32 	%p6, %r51, 1;
	@%p6 bra 	$L__BB2_8;
	mad.lo.s32 	%r6, %r51, %r60, %r4;
	and.b32  	%r7, %r5, 3;
	setp.lt.u32 	%p7, %r51, 4;
	mov.b32 	%r320, 0;
	@%p7 bra 	$L__BB2_5;
	and.b32  	%r320, %r5, 252;
	mov.b32 	%r318, 0;
$L__BB2_4:
	add.s32 	%r67, %r6, %r318;
	mul.wide.s32 	%rd25, %r67, 4;
	add.s64 	%rd26, %rd1, %rd25;
	ld.global.nc.f32 	%f29, [%rd26];
	mul.wide.u32 	%rd27, %r318, 4;
	add.s64 	%rd28, %rd3, %rd27;
	ld.global.nc.f32 	%f30, [%rd26+4];
	ld.global.nc.f32 	%f31, [%rd26+8];
	ld.global.nc.f32 	%f32, [%rd26+12];
	st.local.v4.f32 	[%rd28], {%f29, %f30, %f31, %f32};
	add.s32 	%r318, %r318, 4;
	setp.ne.s32 	%p8, %r318, %r320;
	@%p8 bra 	$L__BB2_4;
$L__BB2_5:
	setp.eq.s32 	%p9, %r7, 0;
	@%p9 bra 	$L__BB2_8;
	mov.b32 	%r321, 0;
$L__BB2_7:
	.pragma "nounroll";
	add.s32 	%r69, %r6, %r320;
	mul.wide.s32 	%rd29, %r69, 4;
	add.s64 	%rd30, %rd1, %rd29;
	ld.global.nc.f32 	%f33, [%rd30];
	mul.wide.u32 	%rd31, %r320, 4;
	add.s64 	%rd32, %rd3, %rd31;
	st.local.f32 	[%rd32], %f33;
	add.s32 	%r320, %r320, 1;
	add.s32 	%r321, %r321, 1;
	setp.ne.s32 	%p10, %r321, %r7;
	@%p10 bra 	$L__BB2_7;
$L__BB2_8:
	setp.lt.s32 	%p11, %r51, 1;
	mov.f32 	%f34, 0f00000000;
	st.local.v4.f32 	[%rd4], {%f34, %f34, %f34, %f34};
	st.local.v4.f32 	[%rd4+16], {%f34, %f34, %f34, %f34};
	st.local.v4.f32 	[%rd4+32], {%f34, %f34, %f34, %f34};
	st.local.v4.f32 	[%rd4+48], {%f34, %f34, %f34, %f34};
	st.local.v4.f32 	[%rd4+64], {%f34, %f34, %f34, %f34};
	st.local.v4.f32 	[%rd4+80], {%f34, %f34, %f34, %f34};
	st.local.v4.f32 	[%rd4+96], {%f34, %f34, %f34, %f34};
	st.local.v4.f32 	[%rd4+112], {%f34, %f34, %f34, %f34};
	st.local.v4.f32 	[%rd4+128], {%f34, %f34, %f34, %f34};
	st.local.v4.f32 	[%rd4+144], {%f34, %f34, %f34, %f34};
	st.local.v4.f32 	[%rd4+160], {%f34, %f34, %f34, %f34};
	st.local.v4.f32 	[%rd4+176], {%f34, %f34, %f34, %f34};
	st.local.v4.f32 	[%rd4+192], {%f34, %f34, %f34, %f34};
	st.local.v4.f32 	[%rd4+208], {%f34, %f34, %f34, %f34};
	st.local.v4.f32 	[%rd4+224], {%f34, %f34, %f34, %f34};
	st.local.v4.f32 	[%rd4+240], {%f34, %f34, %f34, %f34};
	st.local.v4.f32 	[%rd4+256], {%f34, %f34, %f34, %f34};
	st.local.v4.f32 	[%rd4+272], {%f34, %f34, %f34, %f34};
	st.local.v4.f32 	[%rd4+288], {%f34, %f34, %f34, %f34};
	st.local.v4.f32 	[%rd4+304], {%f34, %f34, %f34, %f34};
	st.local.v4.f32 	[%rd4+320], {%f34, %f34, %f34, %f34};
	st.local.v4.f32 	[%rd4+336], {%f34, %f34, %f34, %f34};
	st.local.v4.f32 	[%rd4+352], {%f34, %f34, %f34, %f34};
	st.local.v4.f32 	[%rd4+368], {%f34, %f34, %f34, %f34};
	st.local.v4.f32 	[%rd4+384], {%f34, %f34, %f34, %f34};
	st.local.v4.f32 	[%rd4+400], {%f34, %f34, %f34, %f34};
	st.local.v4.f32 	[%rd4+416], {%f34, %f34, %f34, %f34};
	st.local.v4.f32 	[%rd4+432], {%f34, %f34, %f34, %f34};
	st.local.v4.f32 	[%rd4+448], {%f34, %f34, %f34, %f34};
	st.local.v4.f32 	[%rd4+464], {%f34, %f34, %f34, %f34};
	st.local.v4.f32 	[%rd4+480], {%f34, %f34, %f34, %f34};
	st.local.v4.f32 	[%rd4+496], {%f34, %f34, %f34, %f34};
	cvt.rn.f32.s32 	%f35, %r51;
	sqrt.rn.f32 	%f1, %f35;
	@%p11 bra 	$L__BB2_33;
	and.b32  	%r16, %r5, 7;
	mov.f32 	%f439, 0fFF800000;
	mov.f32 	%f449, 0f00000000;
	mov.b32 	%r322, 0;
	cvt.u16.u32 	%rs1, %r5;
	shr.u16 	%rs2, %rs1, 3;
	and.b16  	%rs3, %rs2, 31;
$L__BB2_10:
	setp.lt.u32 	%p46, %r51, 8;
	mad.lo.s32 	%r18, %r322, %r51, %r4;
	mov.f32 	%f443, 0f00000000;
	mov.b32 	%r327, 0;
	@%p46 bra 	$L__BB2_13;
	mul.wide.u16 	%r138, %rs3, 8;
	neg.s32 	%r324, %r138;
	add.s64 	%rd53, %rd3, 16;
	mov.f32 	%f443, 0f00000000;
	mov.u32 	%r323, %r18;
$L__BB2_12:
	.pragma "nounroll";
	ld.param.u64 	%rd50, [_Z36dynamic_prefetching_attention_kernelPKfS0_S0_Pfiiii_param_1];
	and.b32  	%r327, %r5, 248;
	mul.wide.s32 	%rd33, %r323, 4;
	cvta.to.global.u64 	%rd34, %rd50;
	add.s64 	%rd35, %rd34, %rd33;
	ld.local.v4.f32 	{%f148, %f149, %f150, %f151}, [%rd53+-16];
	ld.global.nc.f32 	%f152, [%rd35];
	fma.rn.f32 	%f153, %f148, %f152, %f443;
	ld.global.nc.f32 	%f154, [%rd35+4];
	fma.rn.f32 	%f155, %f149, %f154, %f153;
	ld.global.nc.f32 	%f156, [%rd35+8];
	fma.rn.f32 	%f157, %f150, %f156, %f155;
	ld.global.nc.f32 	%f158, [%rd35+12];
	fma.rn.f32 	%f159, %f151, %f158, %f157;
	ld.local.v4.f32 	{%f160, %f161, %f162, %f163}, [%rd53];
	ld.global.nc.f32 	%f164, [%rd35+16];
	fma.rn.f32 	%f165, %f160, %f164, %f159;
	ld.global.nc.f32 	%f166, [%rd35+20];
	fma.rn.f32 	%f167, %f161, %f166, %f165;
	ld.global.nc.f32 	%f168, [%rd35+24];
	fma.rn.f32 	%f169, %f162, %f168, %f167;
	ld.global.nc.f32 	%f170, [%rd35+28];
	fma.rn.f32 	%f443, %f163, %f170, %f169;
	add.s32 	%r324, %r324, 8;
	add.s32 	%r323, %r323, 8;
	add.s64 	%rd53, %rd53, 32;
	setp.eq.s32 	%p47, %r324, 0;
	@%p47 bra 	$L__BB2_13;
	bra.uni 	$L__BB2_12;
$L__BB2_13:
	setp.eq.s32 	%p48, %r16, 0;
	@%p48 bra 	$L__BB2_21;
	ld.param.u64 	%rd51, [_Z36dynamic_prefetching_attention_kernelPKfS0_S0_Pfiiii_param_1];
	setp.eq.s32 	%p49, %r16, 1;
	add.s32 	%r139, %r18, %r327;
	mul.wide.u32 	%rd36, %r327, 4;
	add.s64 	%rd10, %rd3, %rd36;
	ld.local.f32 	%f171, [%rd10];
	cvta.to.global.u64 	%rd37, %rd51;
	mul.wide.s32 	%rd38, %r139, 4;
	add.s64 	%rd11, %rd37, %rd38;
	ld.global.nc.f32 	%f172, [%rd11];
	fma.rn.f32 	%f443, %f171, %f172, %f443;
	@%p49 bra 	$L__BB2_21;
	setp.eq.s32 	%p50, %r16, 2;
	ld.local.f32 	%f173, [%rd10+4];
	ld.global.nc.f32 	%f174, [%rd11+4];
	fma.rn.f32 	%f443, %f173, %f174, %f443;
	@%p50 bra 	$L__BB2_21;
	setp.eq.s32 	%p51, %r16, 3;
	ld.local.f32 	%f175, [%rd10+8];
	ld.global.nc.f32 	%f176, [%rd11+8];
	fma.rn.f32 	%f443, %f175, %f176, %f443;
	@%p51 bra 	$L__BB2_21;
	setp.eq.s32 	%p52, %r16, 4;
	ld.local.f32 	%f177, [%rd10+12];
	ld.global.nc.f32 	%f178, [%rd11+12];
	fma.rn.f32 	%f443, %f177, %f178, %f443;
	@%p52 bra 	$L__BB2_21;
	setp.eq.s32 	%p53, %r16, 5;
	ld.local.f32 	%f179, [%rd10+16];
	ld.global.nc.f32 	%f180, [%rd11+16];
	fma.rn.f32 	%f443, %f179, %f180, %f443;
	@%p53 bra 	$L__BB2_21;
	setp.eq.s32 	%p54, %r16, 6;
	ld.local.f32 	%f181, [%rd10+20];
	ld.global.nc.f32 	%f182, [%rd11+20];
	fma.rn.f32 	%f443, %f181, %f182, %f443;
	@%p54 bra 	$L__BB2_21;
	ld.local.f32 	%f183, [%rd10+24];
	ld.global.nc.f32 	%f184, [%rd11+24];
	fma.rn.f32 	%f443, %f183, %f184, %f443;
$L__BB2_21:
	setp.lt.u32 	%p55, %r51, 8;
	div.rn.f32 	%f185, %f443, %f1;
	mov.b32 	%r141, %f185;
	shfl.sync.down.b32	%r142|%p56, %r141, 16, 31, -1;
	mov.b32 	%f186, %r142;
	max.f32 	%f187, %f185, %f186;
	mov.b32 	%r143, %f187;
	shfl.sync.down.b32	%r144|%p57, %r143, 8, 31, -1;
	mov.b32 	%f188, %r144;
	max.f32 	%f189, %f187, %f188;
	mov.b32 	%r145, %f189;
	shfl.sync.down.b32	%r146|%p58, %r145, 4, 31, -1;
	mov.b32 	%f190, %r146;
	max.f32 	%f191, %f189, %f190;
	mov.b32 	%r147, %f191;
	shfl.sync.down.b32	%r148|%p59, %r147, 2, 31, -1;
	mov.b32 	%f192, %r148;
	max.f32 	%f193, %f191, %f192;
	mov.b32 	%r149, %f193;
	shfl.sync.down.b32	%r150|%p60, %r149, 1, 31, -1;
	mov.b32 	%f194, %r150;
	max.f32 	%f195, %f193, %f194;
	max.f32 	%f439, %f439, %f195;
	sub.f32 	%f196, %f185, %f439;
	fma.rn.f32 	%f197, %f196, 0f3BBB989D, 0f3F000000;
	cvt.sat.f32.f32 	%f198, %f197;
	mov.f32 	%f199, 0f4B400001;
	mov.f32 	%f200, 0f437C0000;
	fma.rm.f32 	%f201, %f198, %f200, %f199;
	add.f32 	%f202, %f201, 0fCB40007F;
	neg.f32 	%f203, %f202;
	fma.rn.f32 	%f204, %f196, 0f3FB8AA3B, %f203;
	fma.rn.f32 	%f205, %f196, 0f32A57060, %f204;
	mov.b32 	%r151, %f201;
	shl.b32 	%r152, %r151, 23;
	mov.b32 	%f206, %r152;
	ex2.approx.ftz.f32 	%f207, %f205;
	mul.f32 	%f17, %f207, %f206;
	mov.b32 	%r153, %f17;
	shfl.sync.down.b32	%r154|%p61, %r153, 16, 31, -1;
	mov.b32 	%f208, %r154;
	add.f32 	%f209, %f17, %f208;
	mov.b32 	%r155, %f209;
	shfl.sync.down.b32	%r156|%p62, %r155, 8, 31, -1;
	mov.b32 	%f210, %r156;
	add.f32 	%f211, %f209, %f210;
	mov.b32 	%r157, %f211;
	shfl.sync.down.b32	%r158|%p63, %r157, 4, 31, -1;
	mov.b32 	%f212, %r158;
	add.f32 	%f213, %f211, %f212;
	mov.b32 	%r159, %f213;
	shfl.sync.down.b32	%r160|%p64, %r159, 2, 31, -1;
	mov.b32 	%f214, %r160;
	add.f32 	%f215, %f213, %f214;
	mov.b32 	%r161, %f215;
	shfl.sync.down.b32	%r162|%p65, %r161, 1, 31, -1;
	mov.b32 	%f216, %r162;
	add.f32 	%f217, %f215, %f216;
	add.f32 	%f449, %f449, %f217;
	mov.b32 	%r326, 0;
	@%p55 bra 	$L__BB2_24;
	mov.b32 	%r325, 0;
$L__BB2_23:
	.pragma "nounroll";
	add.s32 	%r164, %r18, %r325;
	mul.wide.s32 	%rd39, %r164, 4;
	add.s64 	%rd40, %rd2, %rd39;
	ld.global.nc.f32 	%f218, [%rd40];
	mul.f32 	%f219, %f17, %f218;
	mov.b32 	%r165, %f219;
	shfl.sync.down.b32	%r166|%p66, %r165, 16, 31, -1;
	mov.b32 	%f220, %r166;
	add.f32 	%f221, %f219, %f220;
	mov.b32 	%r167, %f221;
	shfl.sync.down.b32	%r168|%p67, %r167, 8, 31, -1;
	mov.b32 	%f222, %r168;
	add.f32 	%f223, %f221, %f222;
	mov.b32 	%r169, %f223;
	shfl.sync.down.b32	%r170|%p68, %r169, 4, 31, -1;
	mov.b32 	%f224, %r170;
	add.f32 	%f225, %f223, %f224;
	mov.b32 	%r171, %f225;
	shfl.sync.down.b32	%r172|%p69, %r171, 2, 31, -1;
	mov.b32 	%f226, %r172;
	add.f32 	%f227, %f225, %f226;
	mov.b32 	%r173, %f227;
	shfl.sync.down.b32	%r174|%p70, %r173, 1, 31, -1;
	mov.b32 	%f228, %r174;
	add.f32 	%f229, %f227, %f228;
	mul.wide.u32 	%rd41, %r325, 4;
	add.s64 	%rd42, %rd4, %rd41;
	ld.local.f32 	%f230, [%rd42];
	add.f32 	%f231, %f229, %f230;
	st.local.f32 	[%rd42], %f231;
	ld.global.nc.f32 	%f232, [%rd40+4];
	mul.f32 	%f233, %f17, %f232;
	mov.b32 	%r175, %f233;
	shfl.sync.down.b32	%r176|%p71, %r175, 16, 31, -1;
	mov.b32 	%f234, %r176;
	add.f32 	%f235, %f233, %f234;
	mov.b32 	%r177, %f235;
	shfl.sync.down.b32	%r178|%p72, %r177, 8, 31, -1;
	mov.b32 	%f236, %r178;
	add.f32 	%f237, %f235, %f236;
	mov.b32 	%r179, %f237;
	shfl.sync.down.b32	%r180|%p73, %r179, 4, 31, -1;
	mov.b32 	%f238, %r180;
	add.f32 	%f239, %f237, %f238;
	mov.b32 	%r181, %f239;
	shfl.sync.down.b32	%r182|%p74, %r181, 2, 31, -1;
	mov.b32 	%f240, %r182;
	add.f32 	%f241, %f239, %f240;
	mov.b32 	%r183, %f241;
	shfl.sync.down.b32	%r184|%p75, %r183, 1, 31, -1;
	mov.b32 	%f242, %r184;
	add.f32 	%f243, %f241, %f242;
	ld.local.f32 	%f244, [%rd42+4];
	add.f32 	%f245, %f243, %f244;
	st.local.f32 	[%rd42+4], %f245;
	ld.global.nc.f32 	%f246, [%rd40+8];
	mul.f32 	%f247, %f17, %f246;
	mov.b32 	%r185, %f247;
	shfl.sync.down.b32	%r186|%p76, %r185, 16, 31, -1;
	mov.b32 	%f248, %r186;
	add.f32 	%f249, %f247, %f248;
	mov.b32 	%r187, %f249;
	shfl.sync.down.b32	%r188|%p77, %r187, 8, 31, -1;
	mov.b32 	%f250, %r188;
	add.f32 	%f251, %f249, %f250;
	mov.b32 	%r189, %f251;
	shfl.sync.down.b32	%r190|%p78, %r189, 4, 31, -1;
	mov.b32 	%f252, %r190;
	add.f32 	%f253, %f251, %f252;
	mov.b32 	%r191, %f253;
	shfl.sync.down.b32	%r192|%p79, %r191, 2, 31, -1;
	mov.b32 	%f254, %r192;
	add.f32 	%f255, %f253, %f254;
	mov.b32 	%r193, %f255;
	shfl.sync.down.b32	%r194|%p80, %r193, 1, 31, -1;
	mov.b32 	%f256, %r194;
	add.f32 	%f257, %f255, %f256;
	ld.local.f32 	%f258, [%rd42+8];
	add.f32 	%f259, %f257, %f258;
	st.local.f32 	[%rd42+8], %f259;
	ld.global.nc.f32 	%f260, [%rd40+12];
	mul.f32 	%f261, %f17, %f260;
	mov.b32 	%r195, %f261;
	shfl.sync.down.b32	%r196|%p81, %r195, 16, 31, -1;
	mov.b32 	%f262, %r196;
	add.f32 	%f263, %f261, %f262;
	mov.b32 	%r197, %f263;
	shfl.sync.down.b32	%r198|%p82, %r197, 8, 31, -1;
	mov.b32 	%f264, %r198;
	add.f32 	%f265, %f263, %f264;
	mov.b32 	%r199, %f265;
	shfl.sync.down.b32	%r200|%p83, %r199, 4, 31, -1;
	mov.b32 	%f266, %r200;
	add.f32 	%f267, %f265, %f266;
	mov.b32 	%r201, %f267;
	shfl.sync.down.b32	%r202|%p84, %r201, 2, 31, -1;
	mov.b32 	%f268, %r202;
	add.f32 	%f269, %f267, %f268;
	mov.b32 	%r203, %f269;
	shfl.sync.down.b32	%r204|%p85, %r203, 1, 31, -1;
	mov.b32 	%f270, %r204;
	add.f32 	%f271, %f269, %f270;
	ld.local.f32 	%f272, [%rd42+12];
	add.f32 	%f273, %f271, %f272;
	st.local.f32 	[%rd42+12], %f273;
	ld.global.nc.f32 	%f274, [%rd40+16];
	mul.f32 	%f275, %f17, %f274;
	mov.b32 	%r205, %f275;
	shfl.sync.down.b32	%r206|%p86, %r205, 16, 31, -1;
	mov.b32 	%f276, %r206;
	add.f32 	%f277, %f275, %f276;
	mov.b32 	%r207, %f277;
	shfl.sync.down.b32	%r208|%p87, %r207, 8, 31, -1;
	mov.b32 	%f278, %r208;
	add.f32 	%f279, %f277, %f278;
	mov.b32 	%r209, %f279;
	shfl.sync.down.b32	%r210|%p88, %r209, 4, 31, -1;
	mov.b32 	%f280, %r210;
	add.f32 	%f281, %f279, %f280;
	mov.b32 	%r211, %f281;
	shfl.sync.down.b32	%r212|%p89, %r211, 2, 31, -1;
	mov.b32 	%f282, %r212;
	add.f32 	%f283, %f281, %f282;
	mov.b32 	%r213, %f283;
	shfl.sync.down.b32	%r214|%p90, %r213, 1, 31, -1;
	mov.b32 	%f284, %r214;
	add.f32 	%f285, %f283, %f284;
	ld.local.f32 	%f286, [%rd42+16];
	add.f32 	%f287, %f285, %f286;
	st.local.f32 	[%rd42+16], %f287;
	ld.global.nc.f32 	%f288, [%rd40+20];
	mul.f32 	%f289, %f17, %f288;
	mov.b32 	%r215, %f289;
	shfl.sync.down.b32	%r216|%p91, %r215, 16, 31, -1;
	mov.b32 	%f290, %r216;
	add.f32 	%f291, %f289, %f290;
	mov.b32 	%r217, %f291;
	shfl.sync.down.b32	%r218|%p92, %r217, 8, 31, -1;
	mov.b32 	%f292, %r218;
	add.f32 	%f293, %f291, %f292;
	mov.b32 	%r219, %f293;
	shfl.sync.down.b32	%r220|%p93, %r219, 4, 31, -1;
	mov.b32 	%f294, %r220;
	add.f32 	%f295, %f293, %f294;
	mov.b32 	%r221, %f295;
	shfl.sync.down.b32	%r222|%p94, %r221, 2, 31, -1;
	mov.b32 	%f296, %r222;
	add.f32 	%f297, %f295, %f296;
	mov.b32 	%r223, %f297;
	shfl.sync.down.b32	%r224|%p95, %r223, 1, 31, -1;
	mov.b32 	%f298, %r224;
	add.f32 	%f299, %f297, %f298;
	ld.local.f32 	%f300, [%rd42+20];
	add.f32 	%f301, %f299, %f300;
	st.local.f32 	[%rd42+20], %f301;
	ld.global.nc.f32 	%f302, [%rd40+24];
	mul.f32 	%f303, %f17, %f302;
	mov.b32 	%r225, %f303;
	shfl.sync.down.b32	%r226|%p96, %r225, 16, 31, -1;
	mov.b32 	%f304, %r226;
	add.f32 	%f305, %f303, %f304;
	mov.b32 	%r227, %f305;
	shfl.sync.down.b32	%r228|%p97, %r227, 8, 31, -1;
	mov.b32 	%f306, %r228;
	add.f32 	%f307, %f305, %f306;
	mov.b32 	%r229, %f307;
	shfl.sync.down.b32	%r230|%p98, %r229, 4, 31, -1;
	mov.b32 	%f308, %r230;
	add.f32 	%f309, %f307, %f308;
	mov.b32 	%r231, %f309;
	shfl.sync.down.b32	%r232|%p99, %r231, 2, 31, -1;
	mov.b32 	%f310, %r232;
	add.f32 	%f311, %f309, %f310;
	mov.b32 	%r233, %f311;
	shfl.sync.down.b32	%r234|%p100, %r233, 1, 31, -1;
	mov.b32 	%f312, %r234;
	add.f32 	%f313, %f311, %f312;
	ld.local.f32 	%f314, [%rd42+24];
	add.f32 	%f315, %f313, %f314;
	st.local.f32 	[%rd42+24], %f315;
	ld.global.nc.f32 	%f316, [%rd40+28];
	mul.f32 	%f317, %f17, %f316;
	mov.b32 	%r235, %f317;
	shfl.sync.down.b32	%r236|%p101, %r235, 16, 31, -1;
	mov.b32 	%f318, %r236;
	add.f32 	%f319, %f317, %f318;
	mov.b32 	%r237, %f319;
	shfl.sync.down.b32	%r238|%p102, %r237, 8, 31, -1;
	mov.b32 	%f320, %r238;
	add.f32 	%f321, %f319, %f320;
	mov.b32 	%r239, %f321;
	shfl.sync.down.b32	%r240|%p103, %r239, 4, 31, -1;
	mov.b32 	%f322, %r240;
	add.f32 	%f323, %f321, %f322;
	mov.b32 	%r241, %f323;
	shfl.sync.down.b32	%r242|%p104, %r241, 2, 31, -1;
	mov.b32 	%f324, %r242;
	add.f32 	%f325, %f323, %f324;
	mov.b32 	%r243, %f325;
	shfl.sync.down.b32	%r244|%p105, %r243, 1, 31, -1;
	mov.b32 	%f326, %r244;
	add.f32 	%f327, %f325, %f326;
	ld.local.f32 	%f328, [%rd42+28];
	add.f32 	%f329, %f327, %f328;
	st.local.f32 	[%rd42+28], %f329;
	add.s32 	%r325, %r325, 8;
	and.b32  	%r326, %r5, 248;
	setp.ne.s32 	%p106, %r325, %r326;
	@%p106 bra 	$L__BB2_23;
$L__BB2_24:
	setp.eq.s32 	%p107, %r16, 0;
	@%p107 bra 	$L__BB2_32;
	setp.eq.s32 	%p108, %r16, 1;
	add.s32 	%r245, %r18, %r326;
	mul.wide.s32 	%rd43, %r245, 4;
	add.s64 	%rd8, %rd2, %rd43;
	ld.global.nc.f32 	%f330, [%rd8];
	mul.f32 	%f331, %f17, %f330;
	mov.b32 	%r246, %f331;
	shfl.sync.down.b32	%r247|%p109, %r246, 16, 31, -1;
	mov.b32 	%f332, %r247;
	add.f32 	%f333, %f331, %f332;
	mov.b32 	%r248, %f333;
	shfl.sync.down.b32	%r249|%p110, %r248, 8, 31, -1;
	mov.b32 	%f334, %r249;
	add.f32 	%f335, %f333, %f334;
	mov.b32 	%r250, %f335;
	shfl.sync.down.b32	%r251|%p111, %r250, 4, 31, -1;
	mov.b32 	%f336, %r251;
	add.f32 	%f337, %f335, %f336;
	mov.b32 	%r252, %f337;
	shfl.sync.down.b32	%r253|%p112, %r252, 2, 31, -1;
	mov.b32 	%f338, %r253;
	add.f32 	%f339, %f337, %f338;
	mov.b32 	%r254, %f339;
	shfl.sync.down.b32	%r255|%p113, %r254, 1, 31, -1;
	mov.b32 	%f340, %r255;
	add.f32 	%f341, %f339, %f340;
	mul.wide.u32 	%rd44, %r326, 4;
	add.s64 	%rd9, %rd4, %rd44;
	ld.local.f32 	%f342, [%rd9];
	add.f32 	%f343, %f341, %f342;
	st.local.f32 	[%rd9], %f343;
	@%p108 bra 	$L__BB2_32;
	setp.eq.s32 	%p114, %r16, 2;
	ld.global.nc.f32 	%f344, [%rd8+4];
	mul.f32 	%f345, %f17, %f344;
	mov.b32 	%r256, %f345;
	shfl.sync.down.b32	%r257|%p115, %r256, 16, 31, -1;
	mov.b32 	%f346, %r257;
	add.f32 	%f347, %f345, %f346;
	mov.b32 	%r258, %f347;
	shfl.sync.down.b32	%r259|%p116, %r258, 8, 31, -1;
	mov.b32 	%f348, %r259;
	add.f32 	%f349, %f347, %f348;
	mov.b32 	%r260, %f349;
	shfl.sync.down.b32	%r261|%p117, %r260, 4, 31, -1;
	mov.b32 	%f350, %r261;
	add.f32 	%f351, %f349, %f350;
	mov.b32 	%r262, %f351;
	shfl.sync.down.b32	%r263|%p118, %r262, 2, 31, -1;
	mov.b32 	%f352, %r263;
	add.f32 	%f353, %f351, %f352;
	mov.b32 	%r264, %f353;
	shfl.sync.down.b32	%r265|%p119, %r264, 1, 31, -1;
	mov.b32 	%f354, %r265;
	add.f32 	%f355, %f353, %f354;
	ld.local.f32 	%f356, [%rd9+4];
	add.f32 	%f357, %f355, %f356;
	st.local.f32 	[%rd9+4], %f357;
	@%p114 bra 	$L__BB2_32;
	setp.eq.s32 	%p120, %r16, 3;
	ld.global.nc.f32 	%f358, [%rd8+8];
	mul.f32 	%f359, %f17, %f358;
	mov.b32 	%r266, %f359;
	shfl.sync.down.b32	%r267|%p121, %r266, 16, 31, -1;
	mov.b32 	%f360, %r267;
	add.f32 	%f361, %f359, %f360;
	mov.b32 	%r268, %f361;
	shfl.sync.down.b32	%r269|%p122, %r268, 8, 31, -1;
	mov.b32 	%f362, %r269;
	add.f32 	%f363, %f361, %f362;
	mov.b32 	%r270, %f363;
	shfl.sync.down.b32	%r271|%p123, %r270, 4, 31, -1;
	mov.b32 	%f364, %r271;
	add.f32 	%f365, %f363, %f364;
	mov.b32 	%r272, %f365;
	shfl.sync.down.b32	%r273|%p124, %r272, 2, 31, -1;
	mov.b32 	%f366, %r273;
	add.f32 	%f367, %f365, %f366;
	mov.b32 	%r274, %f367;
	shfl.sync.down.b32	%r275|%p125, %r274, 1, 31, -1;
	mov.b32 	%f368, %r275;
	add.f32 	%f369, %f367, %f368;
	ld.local.f32 	%f370, [%rd9+8];
	add.f32 	%f371, %f369, %f370;
	st.local.f32 	[%rd9+8], %f371;
	@%p120 bra 	$L__BB2_32;
	setp.eq.s32 	%p126, %r16, 4;
	ld.global.nc.f32 	%f372, [%rd8+12];
	mul.f32 	%f373, %f17, %f372;
	mov.b32 	%r276, %f373;
	shfl.sync.down.b32	%r277|%p127, %r276, 16, 31, -1;
	mov.b32 	%f374, %r277;
	add.f32 	%f375, %f373, %f374;
	mov.b32 	%r278, %f375;
	shfl.sync.down.b32	%r279|%p128, %r278, 8, 31, -1;
	mov.b32 	%f376, %r279;
	add.f32 	%f377, %f375, %f376;
	mov.b32 	%r280, %f377;
	shfl.sync.down.b32	%r281|%p129, %r280, 4, 31, -1;
	mov.b32 	%f378, %r281;
	add.f32 	%f379, %f377, %f378;
	mov.b32 	%r282, %f379;
	shfl.sync.down.b32	%r283|%p130, %r282, 2, 31, -1;
	mov.b32 	%f380, %r283;
	add.f32 	%f381, %f379, %f380;
	mov.b32 	%r284, %f381;
	shfl.sync.down.b32	%r285|%p131, %r284, 1, 31, -1;
	mov.b32 	%f382, %r285;
	add.f32 	%f383, %f381, %f382;
	ld.local.f32 	%f384, [%rd9+12];
	add.f32 	%f385, %f383, %f384;
	st.local.f32 	[%rd9+12], %f385;
	@%p126 bra 	$L__BB2_32;
	setp.eq.s32 	%p132, %r16, 5;
	ld.global.nc.f32 	%f386, [%rd8+16];
	mul.f32 	%f387, %f17, %f386;
	mov.b32 	%r286, %f387;
	shfl.sync.down.b32	%r287|%p133, %r286, 16, 31, -1;
	mov.b32 	%f388, %r287;
	add.f32 	%f389, %f387, %f388;
	mov.b32 	%r288, %f389;
	shfl.sync.down.b32	%r289|%p134, %r288, 8, 31, -1;
	mov.b32 	%f390, %r289;
	add.f32 	%f391, %f389, %f390;
	mov.b32 	%r290, %f391;
	shfl.sync.down.b32	%r291|%p135, %r290, 4, 31, -1;
	mov.b32 	%f392, %r291;
	add.f32 	%f393, %f391, %f392;
	mov.b32 	%r292, %f393;
	shfl.sync.down.b32	%r293|%p136, %r292, 2, 31, -1;
	mov.b32 	%f394, %r293;
	add.f32 	%f395, %f393, %f394;
	mov.b32 	%r294, %f395;
	shfl.sync.down.b32	%r295|%p137, %r294, 1, 31, -1;
	mov.b32 	%f396, %r295;
	add.f32 	%f397, %f395, %f396;
	ld.local.f32 	%f398, [%rd9+16];
	add.f32 	%f399, %f397, %f398;
	st.local.f32 	[%rd9+16], %f399;
	@%p132 bra 	$L__BB2_32;
	setp.eq.s32 	%p138, %r16, 6;
	ld.global.nc.f32 	%f400, [%rd8+20];
	mul.f32 	%f401, %f17, %f400;
	mov.b32 	%r296, %f401;
	shfl.sync.down.b32	%r297|%p139, %r296, 16, 31, -1;
	mov.b32 	%f402, %r297;
	add.f32 	%f403, %f401, %f402;
	mov.b32 	%r298, %f403;
	shfl.sync.down.b32	%r299|%p140, %r298, 8, 31, -1;
	mov.b32 	%f404, %r299;
	add.f32 	%f405, %f403, %f404;
	mov.b32 	%r300, %f405;
	shfl.sync.down.b32	%r301|%p141, %r300, 4, 31, -1;
	mov.b32 	%f406, %r301;
	add.f32 	%f407, %f405, %f406;
	mov.b32 	%r302, %f407;
	shfl.sync.down.b32	%r303|%p142, %r302, 2, 31, -1;
	mov.b32 	%f408, %r303;
	add.f32 	%f409, %f407, %f408;
	mov.b32 	%r304, %f409;
	shfl.sync.down.b32	%r305|%p143, %r304, 1, 31, -1;
	mov.b32 	%f410, %r305;
	add.f32 	%f411, %f409, %f410;
	ld.local.f32 	%f412, [%rd9+20];
	add.f32 	%f413, %f411, %f412;
	st.local.f32 	[%rd9+20], %f413;
	@%p138 bra 	$L__BB2_32;
	ld.global.nc.f32 	%f414, [%rd8+24];
	mul.f32 	%f415, %f17, %f414;
	mov.b32 	%r306, %f415;
	shfl.sync.down.b32	%r307|%p144, %r306, 16, 31, -1;
	mov.b32 	%f416, %r307;
	add.f32 	%f417, %f415, %f416;
	mov.b32 	%r308, %f417;
	shfl.sync.down.b32	%r309|%p145, %r308, 8, 31, -1;
	mov.b32 	%f418, %r309;
	add.f32 	%f419, %f417, %f418;
	mov.b32 	%r310, %f419;
	shfl.sync.down.b32	%r311|%p146, %r310, 4, 31, -1;
	mov.b32 	%f420, %r311;
	add.f32 	%f421, %f419, %f420;
	mov.b32 	%r312, %f421;
	shfl.sync.down.b32	%r313|%p147, %r312, 2, 31, -1;
	mov.b32 	%f422, %r313;
	add.f32 	%f423, %f421, %f422;
	mov.b32 	%r314, %f423;
	shfl.sync.down.b32	%r315|%p148, %r314, 1, 31, -1;
	mov.b32 	%f424, %r315;
	add.f32 	%f425, %f423, %f424;
	ld.local.f32 	%f426, [%rd9+24];
	add.f32 	%f427, %f425, %f426;
	st.local.f32 	[%rd9+24], %f427;
$L__BB2_32:
	add.s32 	%r322, %r322, 1;
	setp.eq.s32 	%p149, %r322, %r54;
	@%p149 bra 	$L__BB2_38;
	bra.uni 	$L__BB2_10;
$L__BB2_33:
	setp.eq.s32 	%p12, %r54, 1;
	mov.f32 	%f448, 0fFF800000;
	mov.f32 	%f449, 0f00000000;
	@%p12 bra 	$L__BB2_36;
	and.b32  	%r31, %r54, 2147483646;
	mov.f32 	%f449, 0f00000000;
	div.rn.f32 	%f19, %f449, %f1;
	mov.b32 	%r32, %f19;
	mov.b32 	%r328, 0;
	mov.f32 	%f448, 0fFF800000;
$L__BB2_35:
	shfl.sync.down.b32	%r71|%p13, %r32, 16, 31, -1;
	mov.b32 	%f41, %r71;
	max.f32 	%f42, %f19, %f41;
	mov.b32 	%r72, %f42;
	shfl.sync.down.b32	%r73|%p14, %r72, 8, 31, -1;
	mov.b32 	%f43, %r73;
	max.f32 	%f44, %f42, %f43;
	mov.b32 	%r74, %f44;
	shfl.sync.down.b32	%r75|%p15, %r74, 4, 31, -1;
	mov.b32 	%f45, %r75;
	max.f32 	%f46, %f44, %f45;
	mov.b32 	%r76, %f46;
	shfl.sync.down.b32	%r77|%p16, %r76, 2, 31, -1;
	mov.b32 	%f47, %r77;
	max.f32 	%f48, %f46, %f47;
	mov.b32 	%r78, %f48;
	shfl.sync.down.b32	%r79|%p17, %r78, 1, 31, -1;
	mov.b32 	%f49, %r79;
	max.f32 	%f50, %f48, %f49;
	max.f32 	%f51, %f448, %f50;
	sub.f32 	%f52, %f19, %f51;
	fma.rn.f32 	%f53, %f52, 0f3BBB989D, 0f3F000000;
	cvt.sat.f32.f32 	%f54, %f53;
	mov.f32 	%f55, 0f4B400001;
	mov.f32 	%f56, 0f437C0000;
	fma.rm.f32 	%f57, %f54, %f56, %f55;
	add.f32 	%f58, %f57, 0fCB40007F;
	neg.f32 	%f59, %f58;
	fma.rn.f32 	%f60, %f52, 0f3FB8AA3B, %f59;
	fma.rn.f32 	%f61, %f52, 0f32A57060, %f60;
	mov.b32 	%r80, %f57;
	shl.b32 	%r81, %r80, 23;
	mov.b32 	%f62, %r81;
	ex2.approx.ftz.f32 	%f63, %f61;
	mul.f32 	%f64, %f63, %f62;
	mov.b32 	%r82, %f64;
	shfl.sync.down.b32	%r83|%p18, %r82, 16, 31, -1;
	mov.b32 	%f65, %r83;
	add.f32 	%f66, %f64, %f65;
	mov.b32 	%r84, %f66;
	shfl.sync.down.b32	%r85|%p19, %r84, 8, 31, -1;
	mov.b32 	%f67, %r85;
	add.f32 	%f68, %f66, %f67;
	mov.b32 	%r86, %f68;
	shfl.sync.down.b32	%r87|%p20, %r86, 4, 31, -1;
	mov.b32 	%f69, %r87;
	add.f32 	%f70, %f68, %f69;
	mov.b32 	%r88, %f70;
	shfl.sync.down.b32	%r89|%p21, %r88, 2, 31, -1;
	mov.b32 	%f71, %r89;
	add.f32 	%f72, %f70, %f71;
	mov.b32 	%r90, %f72;
	shfl.sync.down.b32	%r91|%p22, %r90, 1, 31, -1;
	mov.b32 	%f73, %r91;
	add.f32 	%f74, %f72, %f73;
	add.f32 	%f75, %f449, %f74;
	shfl.sync.down.b32	%r92|%p23, %r32, 16, 31, -1;
	mov.b32 	%f76, %r92;
	max.f32 	%f77, %f19, %f76;
	mov.b32 	%r93, %f77;
	shfl.sync.down.b32	%r94|%p24, %r93, 8, 31, -1;
	mov.b32 	%f78, %r94;
	max.f32 	%f79, %f77, %f78;
	mov.b32 	%r95, %f79;
	shfl.sync.down.b32	%r96|%p25, %r95, 4, 31, -1;
	mov.b32 	%f80, %r96;
	max.f32 	%f81, %f79, %f80;
	mov.b32 	%r97, %f81;
	shfl.sync.down.b32	%r98|%p26, %r97, 2, 31, -1;
	mov.b32 	%f82, %r98;
	max.f32 	%f83, %f81, %f82;
	mov.b32 	%r99, %f83;
	shfl.sync.down.b32	%r100|%p27, %r99, 1, 31, -1;
	mov.b32 	%f84, %r100;
	max.f32 	%f85, %f83, %f84;
	max.f32 	%f448, %f51, %f85;
	sub.f32 	%f86, %f19, %f448;
	fma.rn.f32 	%f87, %f86, 0f3BBB989D, 0f3F000000;
	cvt.sat.f32.f32 	%f88, %f87;
	fma.rm.f32 	%f89, %f88, %f56, %f55;
	add.f32 	%f90, %f89, 0fCB40007F;
	neg.f32 	%f91, %f90;
	fma.rn.f32 	%f92, %f86, 0f3FB8AA3B, %f91;
	fma.rn.f32 	%f93, %f86, 0f32A57060, %f92;
	mov.b32 	%r101, %f89;
	shl.b32 	%r102, %r101, 23;
	mov.b32 	%f94, %r102;
	ex2.approx.ftz.f32 	%f95, %f93;
	mul.f32 	%f96, %f95, %f94;
	mov.b32 	%r103, %f96;
	shfl.sync.down.b32	%r104|%p28, %r103, 16, 31, -1;
	mov.b32 	%f97, %r104;
	add.f32 	%f98, %f96, %f97;
	mov.b32 	%r105, %f98;
	shfl.sync.down.b32	%r106|%p29, %r105, 8, 31, -1;
	mov.b32 	%f99, %r106;
	add.f32 	%f100, %f98, %f99;
	mov.b32 	%r107, %f100;
	shfl.sync.down.b32	%r108|%p30, %r107, 4, 31, -1;
	mov.b32 	%f101, %r108;
	add.f32 	%f102, %f100, %f101;
	mov.b32 	%r109, %f102;
	shfl.sync.down.b32	%r110|%p31, %r109, 2, 31, -1;
	mov.b32 	%f103, %r110;
	add.f32 	%f104, %f102, %f103;
	mov.b32 	%r111, %f104;
	shfl.sync.down.b32	%r112|%p32, %r111, 1, 31, -1;
	mov.b32 	%f105, %r112;
	add.f32 	%f106, %f104, %f105;
	add.f32 	%f449, %f75, %f106;
	add.s32 	%r328, %r328, 2;
	setp.ne.s32 	%p33, %r328, %r31;
	@%p33 bra 	$L__BB2_35;
$L__BB2_36:
	and.b32  	%r113, %r54, 1;
	setp.eq.b32 	%p34, %r113, 1;
	not.pred 	%p35, %p34;
	@%p35 bra 	$L__BB2_38;
	mov.f32 	%f107, 0f00000000;
	div.rn.f32 	%f108, %f107, %f1;
	mov.b32 	%r114, %f108;
	shfl.sync.down.b32	%r115|%p36, %r114, 16, 31, -1;
	mov.b32 	%f109, %r115;
	max.f32 	%f110, %f108, %f109;
	mov.b32 	%r116, %f110;
	shfl.sync.down.b32	%r117|%p37, %r116, 8, 31, -1;
	mov.b32 	%f111, %r117;
	max.f32 	%f112, %f110, %f111;
	mov.b32 	%r118, %f112;
	shfl.sync.down.b32	%r119|%p38, %r118, 4, 31, -1;
	mov.b32 	%f113, %r119;
	max.f32 	%f114, %f112, %f113;
	mov.b32 	%r120, %f114;
	shfl.sync.down.b32	%r121|%p39, %r120, 2, 31, -1;
	mov.b32 	%f115, %r121;
	max.f32 	%f116, %f114, %f115;
	mov.b32 	%r122, %f116;
	shfl.sync.down.b32	%r123|%p40, %r122, 1, 31, -1;
	mov.b32 	%f117, %r123;
	max.f32 	%f118, %f116, %f117;
	max.f32 	%f119, %f448, %f118;
	sub.f32 	%f120, %f108, %f119;
	fma.rn.f32 	%f121, %f120, 0f3BBB989D, 0f3F000000;
	cvt.sat.f32.f32 	%f122, %f121;
	mov.f32 	%f123, 0f4B400001;
	mov.f32 	%f124, 0f437C0000;
	fma.rm.f32 	%f125, %f122, %f124, %f123;
	add.f32 	%f126, %f125, 0fCB40007F;
	neg.f32 	%f127, %f126;
	fma.rn.f32 	%f128, %f120, 0f3FB8AA3B, %f127;
	fma.rn.f32 	%f129, %f120, 0f32A57060, %f128;
	mov.b32 	%r124, %f125;
	shl.b32 	%r125, %r124, 23;
	mov.b32 	%f130, %r125;
	ex2.approx.ftz.f32 	%f131, %f129;
	mul.f32 	%f132, %f131, %f130;
	mov.b32 	%r126, %f132;
	shfl.sync.down.b32	%r127|%p41, %r126, 16, 31, -1;
	mov.b32 	%f133, %r127;
	add.f32 	%f134, %f132, %f133;
	mov.b32 	%r128, %f134;
	shfl.sync.down.b32	%r129|%p42, %r128, 8, 31, -1;
	mov.b32 	%f135, %r129;
	add.f32 	%f136, %f134, %f135;
	mov.b32 	%r130, %f136;
	shfl.sync.down.b32	%r131|%p43, %r130, 4, 31, -1;
	mov.b32 	%f137, %r131;
	add.f32 	%f138, %f136, %f137;
	mov.b32 	%r132, %f138;
	shfl.sync.down.b32	%r133|%p44, %r132, 2, 31, -1;
	mov.b32 	%f139, %r133;
	add.f32 	%f140, %f138, %f139;
	mov.b32 	%r134, %f140;
	shfl.sync.down.b32	%r135|%p45, %r134, 1, 31, -1;
	mov.b32 	%f141, %r135;
	add.f32 	%f142, %f140, %f141;
	add.f32 	%f449, %f449, %f142;
$L__BB2_38:
	setp.lt.s32 	%p150, %r51, 1;
	@%p150 bra 	$L__BB2_45;
	ld.param.u64 	%rd52, [_Z36dynamic_prefetching_attention_kernelPKfS0_S0_Pfiiii_param_3];
	cvta.to.global.u64 	%rd12, %rd52;
	mad.lo.s32 	%r35, %r51, %r60, %r4;
	and.b32  	%r36, %r5, 3;
	setp.lt.u32 	%p151, %r51, 4;
	mov.b32 	%r331, 0;
	@%p151 bra 	$L__BB2_42;
	and.b32  	%r331, %r5, 252;
	cvt.u16.u32 	%rs4, %r5;
	shr.u16 	%rs5, %rs4, 2;
	and.b16  	%rs6, %rs5, 63;
	mul.wide.u16 	%r317, %rs6, 4;
	neg.s32 	%r330, %r317;
	add.s64 	%rd13, %rd12, 8;
	mov.u32 	%r329, %r35;
	mov.u64 	%rd54, %rd4;
$L__BB2_41:
	mul.wide.s32 	%rd45, %r329, 4;
	add.s64 	%rd46, %rd13, %rd45;
	ld.local.v4.f32 	{%f428, %f429, %f430, %f431}, [%rd54];
	div.rn.f32 	%f432, %f428, %f449;
	st.global.f32 	[%rd46+-8], %f432;
	div.rn.f32 	%f433, %f429, %f449;
	st.global.f32 	[%rd46+-4], %f433;
	div.rn.f32 	%f434, %f430, %f449;
	st.global.f32 	[%rd46], %f434;
	div.rn.f32 	%f435, %f431, %f449;
	st.global.f32 	[%rd46+4], %f435;
	add.s32 	%r330, %r330, 4;
	add.s64 	%rd54, %rd54, 16;
	add.s32 	%r329, %r329, 4;
	setp.ne.s32 	%p152, %r330, 0;
	@%p152 bra 	$L__BB2_41;
$L__BB2_42:
	setp.eq.s32 	%p153, %r36, 0;
	@%p153 bra 	$L__BB2_45;
	mul.wide.u32 	%rd47, %r331, 4;
	add.s64 	%rd55, %rd4, %rd47;
	add.s32 	%r333, %r331, %r35;
	neg.s32 	%r332, %r36;
$L__BB2_44:
	.pragma "nounroll";
	mul.wide.s32 	%rd48, %r333, 4;
	add.s64 	%rd49, %rd12, %rd48;
	ld.local.f32 	%f436, [%rd55];
	div.rn.f32 	%f437, %f436, %f449;
	st.global.f32 	[%rd49], %f437;
	add.s64 	%rd55, %rd55, 4;
	add.s32 	%r333, %r333, 1;
	add.s32 	%r332, %r332, 1;
	setp.ne.s32 	%p154, %r332, 0;
	@%p154 bra 	$L__BB2_44;
$L__BB2_45:
	ret;

}
	// .globl	_Z32prefetching_optimized_mlp_kernelPKfS0_S0_S0_S0_Pfiiii
.visible .entry _Z32prefetching_optimized_mlp_kernelPKfS0_S0_S0_S0_Pfiiii(
	.param .u64 .ptr .align 1 _Z32prefetching_optimized_mlp_kernelPKfS0_S0_S0_S0_Pfiiii_param_0,
	.param .u64 .ptr .align 1 _Z32prefetching_optimized_mlp_kernelPKfS0_S0_S0_S0_Pfiiii_param_1,
	.param .u64 .ptr .align 1 _Z32prefetching_optimized_mlp_kernelPKfS0_S0_S0_S0_Pfiiii_param_2,
	.param .u64 .ptr .align 1 _Z32prefetching_optimized_mlp_kernelPKfS0_S0_S0_S0_Pfiiii_param_3,
	.param .u64 .ptr .align 1 _Z32prefetching_optimized_mlp_kernelPKfS0_S0_S0_S0_Pfiiii_param_4,
	.param .u64 .ptr .align 1 _Z32prefetching_optimized_mlp_kernelPKfS0_S0_S0_S0_Pfiiii_param_5,
	.param .u32 _Z32prefetching_optimized_mlp_kernelPKfS0_S0_S0_S0_Pfiiii_param_6,
	.param .u32 _Z32prefetching_optimized_mlp_kernelPKfS0_S0_S0_S0_Pfiiii_param_7,
	.param .u32 _Z32prefetching_optimized_mlp_kernelPKfS0_S0_S0_S0_Pfiiii_param_8,
	.param .u32 _Z32prefetching_optimized_mlp_kernelPKfS0_S0_S0_S0_Pfiiii_param_9
)
{
	.local .align 16 .b8 	__local_depot3[16512];
	.reg .b64 	%SP;
	.reg .b64 	%SPL;
	.reg .pred 	%p<140>;
	.reg .b32 	%r<334>;
	.reg .b32 	%f<560>;
	.reg .b64 	%rd<328>;

	mov.u64 	%SPL, __local_depot3;
	ld.param.u64 	%rd22, [_Z32prefetching_optimized_mlp_kernelPKfS0_S0_S0_S0_Pfiiii_param_0];
	ld.param.u64 	%rd23, [_Z32prefetching_optimized_mlp_kernelPKfS0_S0_S0_S0_Pfiiii_param_1];
	ld.param.u64 	%rd24, [_Z32prefetching_optimized_mlp_kernelPKfS0_S0_S0_S0_Pfiiii_param_2];
	ld.param.u64 	%rd25, [_Z32prefetching_optimized_mlp_kernelPKfS0_S0_S0_S0_Pfiiii_param_3];
	ld.param.u64 	%rd26, [_Z32prefetching_optimized_mlp_kernelPKfS0_S0_S0_S0_Pfiiii_param_4];
	ld.param.u64 	%rd27, [_Z32prefetching_optimized_mlp_kernelPKfS0_S0_S0_S0_Pfiiii_param_5];
	ld.param.u32 	%r107, [_Z32prefetching_optimized_mlp_kernelPKfS0_S0_S0_S0_Pfiiii_param_6];
	ld.param.u32 	%r108, [_Z32prefetching_optimized_mlp_kernelPKfS0_S0_S0_S0_Pfiiii_param_7];
	ld.param.u32 	%r105, [_Z32prefetching_optimized_mlp_kernelPKfS0_S0_S0_S0_Pfiiii_param_8];
	ld.param.u32 	%r106, [_Z32prefetching_optimized_mlp_kernelPKfS0_S0_S0_S0_Pfiiii_param_9];
	cvta.to.global.u64 	%rd1, %rd22;
	cvta.to.global.u64 	%rd2, %rd23;
	cvta.to.global.u64 	%rd3, %rd25;
	cvta.to.global.u64 	%rd4, %rd24;
	cvta.to.global.u64 	%rd5, %rd27;
	cvta.to.global.u64 	%rd6, %rd26;
	add.u64 	%rd7, %SPL, 0;
	add.u64 	%rd8, %SPL, 128;
	mov.u32 	%r109, %ctaid.x;
	mov.u32 	%r110, %ntid.x;
	mov.u32 	%r111, %tid.x;
	mad.lo.s32 	%r1, %r109, %r110, %r111;
	mul.lo.s32 	%r112, %r108, %r107;
	setp.ge.s32 	%p1, %r1, %r112;
	@%p1 bra 	$L__BB3_219;
	mul.lo.s32 	%r2, %r105, %r1;
	mul.lo.s32 	%r3, %r106, %r105;
	setp.lt.s32 	%p2, %r3, 1;
	@%p2 bra 	$L__BB3_8;
	min.u32 	%r4, %r3, 32;
	and.b32  	%r5, %r4, 3;
	setp.lt.u32 	%p3, %r3, 4;
	mov.b32 	%r302, 0;
	@%p3 bra 	$L__BB3_5;
	and.b32  	%r302, %r4, 60;
	mov.b32 	%r311, 0;
$L__BB3_4:
	mul.wide.u32 	%rd30, %r311, 4;
	add.s64 	%rd31, %rd2, %rd30;
	ld.global.nc.f32 	%f83, [%rd31];
	add.s64 	%rd32, %rd7, %rd30;
	ld.global.nc.f32 	%f84, [%rd31+4];
	ld.global.nc.f32 	%f85, [%rd31+8];
	ld.global.nc.f32 	%f86, [%rd31+12];
	st.local.v4.f32 	[%rd32], {%f83, %f84, %f85, %f86};
	add.s32 	%r311, %r311, 4;
	setp.eq.s32 	%p4, %r311, %r302;
	@%p4 bra 	$L__BB3_5;
	bra.uni 	$L__BB3_4;
$L__BB3_5:
	setp.eq.s32 	%p5, %r5, 0;
	@%p5 bra 	$L__BB3_8;
	mov.b32 	%r304, 0;
$L__BB3_7:
	.pragma "nounroll";
	mul.wide.u32 	%rd33, %r302, 4;
	add.s64 	%rd34, %rd2, %rd33;
	ld.global.nc.f32 	%f87, [%rd34];
	add.s64 	%rd35, %rd7, %rd33;
	st.local.f32 	[%rd35], %f87;
	add.s32 	%r302, %r302, 1;
	add.s32 	%r304, %r304, 1;
	setp.ne.s32 	%p6, %r304, %r5;
	@%p6 bra 	$L__BB3_7;
$L__BB3_8:
	setp.lt.s32 	%p7, %r106, 1;
	@%p7 bra 	$L__BB3_170;
	setp.lt.s32 	%p8, %r105, 1;
	@%p8 bra 	$L__BB3_150;
	min.u32 	%r120, %r105, 32;
	and.b32  	%r12, %r105, 7;
	and.b32  	%r13, %r105, 3;
	and.b32  	%r14, %r120, 3;
	and.b32  	%r15, %r120, 60;
	and.b32  	%r16, %r105, 2147483640;
	mov.b32 	%r305, 0;
$L__BB3_11:
	mov.u32 	%r17, %r305;
	add.s32 	%r305, %r17, 1;
	setp.lt.s32 	%p17, %r305, %r106;
	@%p17 bra 	$L__BB3_148;
$L__BB3_12:
	setp.lt.u32 	%p64, %r105, 8;
	mul.lo.s32 	%r29, %r17, %r105;
	mov.f32 	%f551, 0f00000000;
	mov.b32 	%r308, 0;
	@%p64 bra 	$L__BB3_118;
	mov.f32 	%f551, 0f00000000;
	mov.b32 	%r306, 0;
$L__BB3_14:
	.pragma "nounroll";
	add.s32 	%r20, %r306, %r29;
	setp.lt.s32 	%p65, %r20, 32;
	mul.wide.u32 	%rd158, %r20, 4;
	add.s64 	%rd9, %rd2, %rd158;
	@%p65 bra 	$L__BB3_95;
	ld.global.nc.f32 	%f530, [%rd9];
	bra.uni 	$L__BB3_96;
$L__BB3_16:
	ld.global.nc.f32 	%f146, [%rd14];
	shl.b32 	%r122, %r305, 2;
	cvt.u64.u32 	%rd49, %r122;
	and.b64  	%rd50, %rd49, 124;
	add.s64 	%rd51, %rd7, %rd50;
	st.local.f32 	[%rd51], %f146;
$L__BB3_17:
	add.s32 	%r123, %r42, 1;
	setp.ge.s32 	%p20, %r123, %r3;
	@%p20 bra 	$L__BB3_19;
	ld.global.nc.f32 	%f147, [%rd14+4];
	shl.b32 	%r124, %r17, 2;
	add.s32 	%r125, %r124, 8;
	cvt.u64.u32 	%rd52, %r125;
	and.b64  	%rd53, %rd52, 124;
	add.s64 	%rd54, %rd7, %rd53;
	st.local.f32 	[%rd54], %f147;
$L__BB3_19:
	add.s32 	%r126, %r42, 2;
	setp.ge.s32 	%p21, %r126, %r3;
	@%p21 bra 	$L__BB3_21;
	ld.global.nc.f32 	%f148, [%rd14+8];
	shl.b32 	%r127, %r17, 2;
	add.s32 	%r128, %r127, 12;
	cvt.u64.u32 	%rd55, %r128;
	and.b64  	%rd56, %rd55, 124;
	add.s64 	%rd57, %rd7, %rd56;
	st.local.f32 	[%rd57], %f148;
$L__BB3_21:
	add.s32 	%r129, %r42, 3;
	setp.ge.s32 	%p22, %r129, %r3;
	@%p22 bra 	$L__BB3_23;
	ld.global.nc.f32 	%f149, [%rd14+12];
	shl.b32 	%r130, %r17, 2;
	add.s32 	%r131, %r130, 16;
	cvt.u64.u32 	%rd58, %r131;
	and.b64  	%rd59, %rd58, 124;
	add.s64 	%rd60, %rd7, %rd59;
	st.local.f32 	[%rd60], %f149;
$L__BB3_23:
	setp.eq.s32 	%p23, %r15, 4;
	mov.b32 	%r310, 4;
	@%p23 bra 	$L__BB3_86;
	add.s32 	%r133, %r42, 4;
	setp.ge.s32 	%p24, %r133, %r3;
	@%p24 bra 	$L__BB3_26;
	ld.global.nc.f32 	%f150, [%rd14+16];
	shl.b32 	%r134, %r17, 2;
	add.s32 	%r135, %r134, 20;
	cvt.u64.u32 	%rd61, %r135;
	and.b64  	%rd62, %rd61, 124;
	add.s64 	%rd63, %rd7, %rd62;
	st.local.f32 	[%rd63], %f150;
$L__BB3_26:
	add.s32 	%r136, %r42, 5;
	setp.ge.s32 	%p25, %r136, %r3;
	@%p25 bra 	$L__BB3_28;
	ld.global.nc.f32 	%f151, [%rd14+20];
	shl.b32 	%r137, %r17, 2;
	add.s32 	%r138, %r137, 24;
	cvt.u64.u32 	%rd64, %r138;
	and.b64  	%rd65, %rd64, 124;
	add.s64 	%rd66, %rd7, %rd65;
	st.local.f32 	[%rd66], %f151;
$L__BB3_28:
	add.s32 	%r139, %r42, 6;
	setp.ge.s32 	%p26, %r139, %r3;
	@%p26 bra 	$L__BB3_30;
	ld.global.nc.f32 	%f152, [%rd14+24];
	shl.b32 	%r140, %r17, 2;
	add.s32 	%r141, %r140, 28;
	cvt.u64.u32 	%rd67, %r141;
	and.b64  	%rd68, %rd67, 124;
	add.s64 	%rd69, %rd7, %rd68;
	st.local.f32 	[%rd69], %f152;
$L__BB3_30:
	add.s32 	%r142, %r42, 7;
	setp.ge.s32 	%p27, %r142, %r3;
	@%p27 bra 	$L__BB3_32;
	ld.global.nc.f32 	%f153, [%rd14+28];
	shl.b32 	%r143, %r17, 2;
	add.s32 	%r144, %r143, 32;
	cvt.u64.u32 	%rd70, %r144;
	and.b64  	%rd71, %rd70, 124;
	add.s64 	%rd72, %rd7, %rd71;
	st.local.f32 	[%rd72], %f153;
$L__BB3_32:
	setp.eq.s32 	%p28, %r15, 8;
	mov.b32 	%r310, 8;
	@%p28 bra 	$L__BB3_86;
	add.s32 	%r146, %r42, 8;
	setp.ge.s32 	%p29, %r146, %r3;
	@%p29 bra 	$L__BB3_35;
	ld.global.nc.f32 	%f154, [%rd14+32];
	shl.b32 	%r147, %r17, 2;
	add.s32 	%r148, %r147, 36;
	cvt.u64.u32 	%rd73, %r148;
	and.b64  	%rd74, %rd73, 124;
	add.s64 	%rd75, %rd7, %rd74;
	st.local.f32 	[%rd75], %f154;
$L__BB3_35:
	add.s32 	%r149, %r42, 9;
	setp.ge.s32 	%p30, %r149, %r3;
	@%p30 bra 	$L__BB3_37;
	ld.global.nc.f32 	%f155, [%rd14+36];
	shl.b32 	%r150, %r17, 2;
	add.s32 	%r151, %r150, 40;
	cvt.u64.u32 	%rd76, %r151;
	and.b64  	%rd77, %rd76, 124;
	add.s64 	%rd78, %rd7, %rd77;
	st.local.f32 	[%rd78], %f155;
$L__BB3_37:
	add.s32 	%r152, %r42, 10;
	setp.ge.s32 	%p31, %r152, %r3;
	@%p31 bra 	$L__BB3_39;
	ld.global.nc.f32 	%f156, [%rd14+40];
	shl.b32 	%r153, %r17, 2;
	add.s32 	%r154, %r153, 44;
	cvt.u64.u32 	%rd79, %r154;
	and.b64  	%rd80, %rd79, 124;
	add.s64 	%rd81, %rd7, %rd80;
	st.local.f32 	[%rd81], %f156;
$L__BB3_39:
	add.s32 	%r155, %r42, 11;
	setp.ge.s32 	%p32, %r155, %r3;
	@%p32 bra 	$L__BB3_41;
	ld.global.nc.f32 	%f157, [%rd14+44];
	shl.b32 	%r156, %r17, 2;
	add.s32 	%r157, %r156, 48;
	cvt.u64.u32 	%rd82, %r157;
	and.b64  	%rd83, %rd82, 124;
	add.s64 	%rd84, %rd7, %rd83;
	st.local.f32 	[%rd84], %f157;
$L__BB3_41:
	setp.eq.s32 	%p33, %r15, 12;
	mov.b32 	%r310, 12;
	@%p33 bra 	$L__BB3_86;
	add.s32 	%r159, %r42, 12;
	setp.ge.s32 	%p34, %r159, %r3;
	@%p34 bra 	$L__BB3_44;
	ld.global.nc.f32 	%f158, [%rd14+48];
	shl.b32 	%r160, %r17, 2;
	add.s32 	%r161, %r160, 52;
	cvt.u64.u32 	%rd85, %r161;
	and.b64  	%rd86, %rd85, 124;
	add.s64 	%rd87, %rd7, %rd86;
	st.local.f32 	[%rd87], %f158;
$L__BB3_44:
	add.s32 	%r162, %r42, 13;
	setp.ge.s32 	%p35, %r162, %r3;
	@%p35 bra 	$L__BB3_46;
	ld.global.nc.f32 	%f159, [%rd14+52];
	shl.b32 	%r163, %r17, 2;
	add.s32 	%r164, %r163, 56;
	cvt.u64.u32 	%rd88, %r164;
	and.b64  	%rd89, %rd88, 124;
	add.s64 	%rd90, %rd7, %rd89;
	st.local.f32 	[%rd90], %f159;
$L__BB3_46:
	add.s32 	%r165, %r42, 14;
	setp.ge.s32 	%p36, %r165, %r3;
	@%p36 bra 	$L__BB3_48;
	ld.global.nc.f32 	%f160, [%rd14+56];
	shl.b32 	%r166, %r17, 2;
	add.s32 	%r167, %r166, 60;
	cvt.u64.u32 	%rd91, %r167;
	and.b64  	%rd92, %rd91, 124;
	add.s64 	%rd93, %rd7, %rd92;
	st.local.f32 	[%rd93], %f160;
$L__BB3_48:
	add.s32 	%r168, %r42, 15;
	setp.ge.s32 	%p37, %r168, %r3;
	@%p37 bra 	$L__BB3_50;
	ld.global.nc.f32 	%f161, [%rd14+60];
	shl.b32 	%r169, %r17, 2;
	cvt.u64.u32 	%rd94, %r169;
	and.b64  	%rd95, %rd94, 124;
	xor.b64  	%rd96, %rd95, 64;
	add.s64 	%rd97, %rd7, %rd96;
	st.local.f32 	[%rd97], %f161;
$L__BB3_50:
	setp.eq.s32 	%p38, %r15, 16;
	mov.b32 	%r310, 16;
	@%p38 bra 	$L__BB3_86;
	add.s32 	%r171, %r42, 16;
	setp.ge.s32 	%p39, %r171, %r3;
	@%p39 bra 	$L__BB3_53;
	ld.global.nc.f32 	%f162, [%rd14+64];
	shl.b32 	%r172, %r17, 2;
	add.s32 	%r173, %r172, 68;
	cvt.u64.u32 	%rd98, %r173;
	and.b64  	%rd99, %rd98, 124;
	add.s64 	%rd100, %rd7, %rd99;
	st.local.f32 	[%rd100], %f162;
$L__BB3_53:
	add.s32 	%r174, %r42, 17;
	setp.ge.s32 	%p40, %r174, %r3;
	@%p40 bra 	$L__BB3_55;
	ld.global.nc.f32 	%f163, [%rd14+68];
	shl.b32 	%r175, %r17, 2;
	add.s32 	%r176, %r175, 72;
	cvt.u64.u32 	%rd101, %r176;
	and.b64  	%rd102, %rd101, 124;
	add.s64 	%rd103, %rd7, %rd102;
	st.local.f32 	[%rd103], %f163;
$L__BB3_55:
	add.s32 	%r177, %r42, 18;
	setp.ge.s32 	%p41, %r177, %r3;
	@%p41 bra 	$L__BB3_57;
	ld.global.nc.f32 	%f164, [%rd14+72];
	shl.b32 	%r178, %r17, 2;
	add.s32 	%r179, %r178, 76;
	cvt.u64.u32 	%rd104, %r179;
	and.b64  	%rd105, %rd104, 124;
	add.s64 	%rd106, %rd7, %rd105;
	st.local.f32 	[%rd106], %f164;
$L__BB3_57:
	add.s32 	%r180, %r42, 19;
	setp.ge.s32 	%p42, %r180, %r3;
	@%p42 bra 	$L__BB3_59;
	ld.global.nc.f32 	%f165, [%rd14+76];
	shl.b32 	%r181, %r17, 2;
	add.s32 	%r182, %r181, 80;
	cvt.u64.u32 	%rd107, %r182;
	and.b64  	%rd108, %rd107, 124;
	add.s64 	%rd109, %rd7, %rd108;
	st.local.f32 	[%rd109], %f165;
$L__BB3_59:
	setp.eq.s32 	%p43, %r15, 20;
	mov.b32 	%r310, 20;
	@%p43 bra 	$L__BB3_86;
	add.s32 	%r184, %r42, 20;
	setp.ge.s32 	%p44, %r184, %r3;
	@%p44 bra 	$L__BB3_62;
	ld.global.nc.f32 	%f166, [%rd14+80];
	shl.b32 	%r185, %r17, 2;
	add.s32 	%r186, %r185, 84;
	cvt.u64.u32 	%rd110, %r186;
	and.b64  	%rd111, %rd110, 124;
	add.s64 	%rd112, %rd7, %rd111;
	st.local.f32 	[%rd112], %f166;
$L__BB3_62:
	add.s32 	%r187, %r42, 21;
	setp.ge.s32 	%p45, %r187, %r3;
	@%p45 bra 	$L__BB3_64;
	ld.global.nc.f32 	%f167, [%rd14+84];
	shl.b32 	%r188, %r17, 2;
	add.s32 	%r189, %r188, 88;
	cvt.u64.u32 	%rd113, %r189;
	and.b64  	%rd114, %rd113, 124;
	add.s64 	%rd115, %rd7, %rd114;
	st.local.f32 	[%rd115], %f167;
$L__BB3_64:
	add.s32 	%r190, %r42, 22;
	setp.ge.s32 	%p46, %r190, %r3;
	@%p46 bra 	$L__BB3_66;
	ld.global.nc.f32 	%f168, [%rd14+88];
	shl.b32 	%r191, %r17, 2;
	add.s32 	%r192, %r191, 92;
	cvt.u64.u32 	%rd116, %r192;
	and.b64  	%rd117, %rd116, 124;
	add.s64 	%rd118, %rd7, %rd117;
	st.local.f32 	[%rd118], %f168;
$L__BB3_66:
	add.s32 	%r193, %r42, 23;
	setp.ge.s32 	%p47, %r193, %r3;
	@%p47 bra 	$L__BB3_68;
	ld.global.nc.f32 	%f169, [%rd14+92];
	shl.b32 	%r194, %r17, 2;
	add.s32 	%r195, %r194, 96;
	cvt.u64.u32 	%rd119, %r195;
	and.b64  	%rd120, %rd119, 124;
	add.s64 	%rd121, %rd7, %rd120;
	st.local.f32 	[%rd121], %f169;
$L__BB3_68:
	setp.eq.s32 	%p48, %r15, 24;
	mov.b32 	%r310, 24;
	@%p48 bra 	$L__BB3_86;
	add.s32 	%r197, %r42, 24;
	setp.ge.s32 	%p49, %r197, %r3;
	@%p49 bra 	$L__BB3_71;
	ld.global.nc.f32 	%f170, [%rd14+96];
	shl.b32 	%r198, %r17, 2;
	add.s32 	%r199, %r198, 100;
	cvt.u64.u32 	%rd122, %r199;
	and.b64  	%rd123, %rd122, 124;
	add.s64 	%rd124, %rd7, %rd123;
	st.local.f32 	[%rd124], %f170;
$L__BB3_71:
	add.s32 	%r200, %r42, 25;
	setp.ge.s32 	%p50, %r200, %r3;
	@%p50 bra 	$L__BB3_73;
	ld.global.nc.f32 	%f171, [%rd14+100];
	shl.b32 	%r201, %r17, 2;
	add.s32 	%r202, %r201, 104;
	cvt.u64.u32 	%rd125, %r202;
	and.b64  	%rd126, %rd125, 124;
	add.s64 	%rd127, %rd7, %rd126;
	st.local.f32 	[%rd127], %f171;
$L__BB3_73:
	add.s32 	%r203, %r42, 26;
	setp.ge.s32 	%p51, %r203, %r3;
	@%p51 bra 	$L__BB3_75;
	ld.global.nc.f32 	%f172, [%rd14+104];
	shl.b32 	%r204, %r17, 2;
	add.s32 	%r205, %r204, 108;
	cvt.u64.u32 	%rd128, %r205;
	and.b64  	%rd129, %rd128, 124;
	add.s64 	%rd130, %rd7, %rd129;
	st.local.f32 	[%rd130], %f172;
$L__BB3_75:
	add.s32 	%r206, %r42, 27;
	setp.ge.s32 	%p52, %r206, %r3;
	@%p52 bra 	$L__BB3_77;
	ld.global.nc.f32 	%f173, [%rd14+108];
	shl.b32 	%r207, %r17, 2;
	add.s32 	%r208, %r207, 112;
	cvt.u64.u32 	%rd131, %r208;
	and.b64  	%rd132, %rd131, 124;
	add.s64 	%rd133, %rd7, %rd132;
	st.local.f32 	[%rd133], %f173;
$L__BB3_77:
	setp.eq.s32 	%p53, %r15, 28;
	mov.b32 	%r310, 28;
	@%p53 bra 	$L__BB3_86;
	add.s32 	%r210, %r42, 28;
	setp.ge.s32 	%p54, %r210, %r3;
	@%p54 bra 	$L__BB3_80;
	ld.global.nc.f32 	%f174, [%rd14+112];
	shl.b32 	%r211, %r17, 2;
	add.s32 	%r212, %r211, 116;
	cvt.u64.u32 	%rd134, %r212;
	and.b64  	%rd135, %rd134, 124;
	add.s64 	%rd136, %rd7, %rd135;
	st.local.f32 	[%rd136], %f174;
$L__BB3_80:
	add.s32 	%r213, %r42, 29;
	setp.ge.s32 	%p55, %r213, %r3;
	@%p55 bra 	$L__BB3_82;
	ld.global.nc.f32 	%f175, [%rd14+116];
	shl.b32 	%r214, %r17, 2;
	add.s32 	%r215, %r214, 120;
	cvt.u64.u32 	%rd137, %r215;
	and.b64  	%rd138, %rd137, 124;
	add.s64 	%rd139, %rd7, %rd138;
	st.local.f32 	[%rd139], %f175;
$L__BB3_82:
	add.s32 	%r216, %r42, 30;
	setp.ge.s32 	%p56, %r216, %r3;
	@%p56 bra 	$L__BB3_84;
	ld.global.nc.f32 	%f176, [%rd14+120];
	shl.b32 	%r217, %r17, 2;
	add.s32 	%r218, %r217, -4;
	cvt.u64.u32 	%rd140, %r218;
	and.b64  	%rd141, %rd140, 124;
	add.s64 	%rd142, %rd7, %rd141;
	st.local.f32 	[%rd142], %f176;
$L__BB3_84:
	add.s32 	%r220, %r42, 31;
	setp.ge.s32 	%p57, %r220, %r3;
	mov.b32 	%r310, 32;
	@%p57 bra 	$L__BB3_86;
	ld.global.nc.f32 	%f177, [%rd14+124];
	shl.b32 	%r222, %r17, 2;
	cvt.u64.u32 	%rd143, %r222;
	and.b64  	%rd144, %rd143, 124;
	add.s64 	%rd145, %rd7, %rd144;
	st.local.f32 	[%rd145], %f177;
$L__BB3_86:
	setp.eq.s32 	%p58, %r14, 0;
	@%p58 bra 	$L__BB3_12;
	add.s32 	%r44, %r310, %r42;
	setp.ge.s32 	%p59, %r44, %r3;
	@%p59 bra 	$L__BB3_89;
	mul.wide.u32 	%rd146, %r44, 4;
	add.s64 	%rd147, %rd2, %rd146;
	ld.global.nc.f32 	%f178, [%rd147];
	add.s32 	%r223, %r310, %r305;
	shl.b32 	%r224, %r223, 2;
	cvt.u64.u32 	%rd148, %r224;
	and.b64  	%rd149, %rd148, 124;
	add.s64 	%rd150, %rd7, %rd149;
	st.local.f32 	[%rd150], %f178;
$L__BB3_89:
	setp.eq.s32 	%p60, %r14, 1;
	@%p60 bra 	$L__BB3_12;
	add.s32 	%r225, %r44, 1;
	setp.ge.s32 	%p61, %r225, %r3;
	mul.wide.u32 	%rd151, %r44, 4;
	add.s64 	%rd15, %rd2, %rd151;
	@%p61 bra 	$L__BB3_92;
	ld.global.nc.f32 	%f179, [%rd15+4];
	add.s32 	%r226, %r310, %r305;
	shl.b32 	%r227, %r226, 2;
	add.s32 	%r228, %r227, 4;
	cvt.u64.u32 	%rd152, %r228;
	and.b64  	%rd153, %rd152, 124;
	add.s64 	%rd154, %rd7, %rd153;
	st.local.f32 	[%rd154], %f179;
$L__BB3_92:
	setp.eq.s32 	%p62, %r14, 2;
	@%p62 bra 	$L__BB3_12;
	add.s32 	%r229, %r44, 2;
	setp.ge.s32 	%p63, %r229, %r3;
	@%p63 bra 	$L__BB3_12;
	ld.global.nc.f32 	%f180, [%rd15+8];
	add.s32 	%r230, %r310, %r305;
	shl.b32 	%r231, %r230, 2;
	add.s32 	%r232, %r231, 8;
	cvt.u64.u32 	%rd155, %r232;
	and.b64  	%rd156, %rd155, 124;
	add.s64 	%rd157, %rd7, %rd156;
	st.local.f32 	[%rd157], %f180;
	bra.uni 	$L__BB3_12;
$L__BB3_95:
	shl.b32 	%r235, %r20, 2;
	cvt.u64.u32 	%rd159, %r235;
	and.b64  	%rd160, %rd159, 124;
	add.s64 	%rd161, %rd7, %rd160;
	ld.local.f32 	%f530, [%rd161];
$L__BB3_96:
	add.s32 	%r236, %r306, %r2;
	mul.wide.s32 	%rd162, %r236, 4;
	add.s64 	%rd10, %rd1, %rd162;
	ld.global.nc.f32 	%f184, [%rd10];
	fma.rn.f32 	%f5, %f530, %f184, %f551;
	add.s32 	%r21, %r20, 1;
	setp.lt.s32 	%p66, %r21, 32;
	@%p66 bra 	$L__BB3_98;
	ld.global.nc.f32 	%f531, [%rd9+4];
	bra.uni 	$L__BB3_99;
$L__BB3_98:
	shl.b32 	%r237, %r21, 2;
	cvt.u64.u32 	%rd163, %r237;
	and.b64  	%rd164, %rd163, 124;
	add.s64 	%rd165, %rd7, %rd164;
	ld.local.f32 	%f531, [%rd165];
$L__BB3_99:
	ld.global.nc.f32 	%f185, [%rd10+4];
	fma.rn.f32 	%f9, %f531, %f185, %f5;
	add.s32 	%r22, %r20, 2;
	setp.lt.s32 	%p67, %r22, 32;
	@%p67 bra 	$L__BB3_101;
	ld.global.nc.f32 	%f532, [%rd9+8];
	bra.uni 	$L__BB3_102;
$L__BB3_101:
	shl.b32 	%r238, %r22, 2;
	cvt.u64.u32 	%rd166, %r238;
	and.b64  	%rd167, %rd166, 124;
	add.s64 	%rd168, %rd7, %rd167;
	ld.local.f32 	%f532, [%rd168];
$L__BB3_102:
	ld.global.nc.f32 	%f186, [%rd10+8];
	fma.rn.f32 	%f13, %f532, %f186, %f9;
	add.s32 	%r23, %r20, 3;
	setp.lt.s32 	%p68, %r23, 32;
	@%p68 bra 	$L__BB3_104;
	ld.global.nc.f32 	%f533, [%rd9+12];
	bra.uni 	$L__BB3_105;
$L__BB3_104:
	shl.b32 	%r239, %r23, 2;
	cvt.u64.u32 	%rd169, %r239;
	and.b64  	%rd170, %rd169, 124;
	add.s64 	%rd171, %rd7, %rd170;
	ld.local.f32 	%f533, [%rd171];
$L__BB3_105:
	ld.global.nc.f32 	%f187, [%rd10+12];
	fma.rn.f32 	%f17, %f533, %f187, %f13;
	add.s32 	%r24, %r20, 4;
	setp.lt.s32 	%p69, %r24, 32;
	@%p69 bra 	$L__BB3_107;
	ld.global.nc.f32 	%f534, [%rd9+16];
	bra.uni 	$L__BB3_108;
$L__BB3_107:
	shl.b32 	%r240, %r24, 2;
	cvt.u64.u32 	%rd172, %r240;
	and.b64  	%rd173, %rd172, 124;
	add.s64 	%rd174, %rd7, %rd173;
	ld.local.f32 	%f534, [%rd174];
$L__BB3_108:
	ld.global.nc.f32 	%f188, [%rd10+16];
	fma.rn.f32 	%f21, %f534, %f188, %f17;
	add.s32 	%r25, %r20, 5;
	setp.lt.s32 	%p70, %r25, 32;
	@%p70 bra 	$L__BB3_110;
	ld.global.nc.f32 	%f535, [%rd9+20];
	bra.uni 	$L__BB3_111;
$L__BB3_110:
	shl.b32 	%r241, %r25, 2;
	cvt.u64.u32 	%rd175, %r241;
	and.b64  	%rd176, %rd175, 124;
	add.s64 	%rd177, %rd7, %rd176;
	ld.local.f32 	%f535, [%rd177];
$L__BB3_111:
	ld.global.nc.f32 	%f189, [%rd10+20];
	fma.rn.f32 	%f25, %f535, %f189, %f21;
	add.s32 	%r26, %r20, 6;
	setp.lt.s32 	%p71, %r26, 32;
	@%p71 bra 	$L__BB3_113;
	ld.global.nc.f32 	%f536, [%rd9+24];
	bra.uni 	$L__BB3_114;
$L__BB3_113:
	shl.b32 	%r242, %r26, 2;
	cvt.u64.u32 	%rd178, %r242;
	and.b64  	%rd179, %rd178, 124;
	add.s64 	%rd180, %rd7, %rd179;
	ld.local.f32 	%f536, [%rd180];
$L__BB3_114:
	ld.global.nc.f32 	%f190, [%rd10+24];
	fma.rn.f32 	%f29, %f536, %f190, %f25;
	add.s32 	%r27, %r20, 7;
	setp.lt.s32 	%p72, %r27, 32;
	@%p72 bra 	$L__BB3_116;
	ld.global.nc.f32 	%f537, [%rd9+28];
	bra.uni 	$L__BB3_117;
$L__BB3_116:
	shl.b32 	%r243, %r27, 2;
	cvt.u64.u32 	%rd181, %r243;
	and.b64  	%rd182, %rd181, 124;
	add.s64 	%rd183, %rd7, %rd182;
	ld.local.f32 	%f537, [%rd183];
$L__BB3_117:
	ld.global.nc.f32 	%f191, [%rd10+28];
	fma.rn.f32 	%f551, %f537, %f191, %f29;
	add.s32 	%r306, %r306, 8;
	setp.eq.s32 	%p73, %r306, %r16;
	mov.u32 	%r308, %r16;
	@%p73 bra 	$L__BB3_118;
	bra.uni 	$L__BB3_14;
$L__BB3_118:
	setp.eq.s32 	%p74, %r12, 0;
	@%p74 bra 	$L__BB3_147;
	add.s32 	%r244, %r12, -1;
	setp.lt.u32 	%p75, %r244, 3;
	@%p75 bra 	$L__BB3_133;
	add.s32 	%r31, %r308, %r29;
	setp.lt.s32 	%p76, %r31, 32;
	@%p76 bra 	$L__BB3_122;
	mul.wide.u32 	%rd184, %r31, 4;
	add.s64 	%rd185, %rd2, %rd184;
	ld.global.nc.f32 	%f540, [%rd185];
	bra.uni 	$L__BB3_123;
$L__BB3_122:
	shl.b32 	%r245, %r31, 2;
	cvt.u64.u32 	%rd186, %r245;
	and.b64  	%rd187, %rd186, 124;
	add.s64 	%rd188, %rd7, %rd187;
	ld.local.f32 	%f540, [%rd188];
$L__BB3_123:
	add.s32 	%r246, %r308, %r2;
	mul.wide.s32 	%rd189, %r246, 4;
	add.s64 	%rd11, %rd1, %rd189;
	ld.global.nc.f32 	%f193, [%rd11];
	fma.rn.f32 	%f39, %f540, %f193, %f551;
	add.s32 	%r32, %r31, 1;
	setp.lt.s32 	%p77, %r32, 32;
	cvt.u64.u32 	%rd190, %r29;
	cvt.u64.u32 	%rd191, %r308;
	add.s64 	%rd192, %rd191, %rd190;
	shl.b64 	%rd193, %rd192, 2;
	add.s64 	%rd12, %rd2, %rd193;
	@%p77 bra 	$L__BB3_125;
	ld.global.nc.f32 	%f541, [%rd12+4];
	bra.uni 	$L__BB3_126;
$L__BB3_125:
	shl.b32 	%r247, %r32, 2;
	cvt.u64.u32 	%rd194, %r247;
	and.b64  	%rd195, %rd194, 124;
	add.s64 	%rd196, %rd7, %rd195;
	ld.local.f32 	%f541, [%rd196];
$L__BB3_126:
	ld.global.nc.f32 	%f194, [%rd11+4];
	fma.rn.f32 	%f43, %f541, %f194, %f39;
	add.s32 	%r33, %r31, 2;
	setp.lt.s32 	%p78, %r33, 32;
	@%p78 bra 	$L__BB3_128;
	ld.global.nc.f32 	%f542, [%rd12+8];
	bra.uni 	$L__BB3_129;
$L__BB3_128:
	shl.b32 	%r248, %r33, 2;
	cvt.u64.u32 	%rd197, %r248;
	and.b64  	%rd198, %rd197, 124;
	add.s64 	%rd199, %rd7, %rd198;
	ld.local.f32 	%f542, [%rd199];
$L__BB3_129:
	ld.global.nc.f32 	%f195, [%rd11+8];
	fma.rn.f32 	%f47, %f542, %f195, %f43;
	add.s32 	%r34, %r31, 3;
	setp.lt.s32 	%p79, %r34, 32;
	@%p79 bra 	$L__BB3_131;
	ld.global.nc.f32 	%f543, [%rd12+12];
	bra.uni 	$L__BB3_132;
$L__BB3_131:
	shl.b32 	%r249, %r34, 2;
	cvt.u64.u32 	%rd200, %r249;
	and.b64  	%rd201, %rd200, 124;
	add.s64 	%rd202, %rd7, %rd201;
	ld.local.f32 	%f543, [%rd202];
$L__BB3_132:
	ld.global.nc.f32 	%f196, [%rd11+12];
	fma.rn.f32 	%f551, %f543, %f196, %f47;
	add.s32 	%r308, %r308, 4;
$L__BB3_133:
	setp.eq.s32 	%p80, %r13, 0;
	@%p80 bra 	$L__BB3_147;
	setp.eq.s32 	%p81, %r13, 1;
	@%p81 bra 	$L__BB3_142;
	add.s32 	%r37, %r308, %r29;
	setp.lt.s32 	%p82, %r37, 32;
	@%p82 bra 	$L__BB3_137;
	mul.wide.u32 	%rd203, %r37, 4;
	add.s64 	%rd204, %rd2, %rd203;
	ld.global.nc.f32 	%f546, [%rd204];
	bra.uni 	$L__BB3_138;
$L__BB3_137:
	shl.b32 	%r250, %r37, 2;
	cvt.u64.u32 	%rd205, %r250;
	and.b64  	%rd206, %rd205, 124;
	add.s64 	%rd207, %rd7, %rd206;
	ld.local.f32 	%f546, [%rd207];
$L__BB3_138:
	add.s32 	%r251, %r308, %r2;
	mul.wide.s32 	%rd208, %r251, 4;
	add.s64 	%rd13, %rd1, %rd208;
	ld.global.nc.f32 	%f198, [%rd13];
	fma.rn.f32 	%f57, %f546, %f198, %f551;
	add.s32 	%r38, %r37, 1;
	setp.lt.s32 	%p83, %r38, 32;
	@%p83 bra 	$L__BB3_140;
	cvt.u64.u32 	%rd209, %r29;
	cvt.u64.u32 	%rd210, %r308;
	add.s64 	%rd211, %rd210, %rd209;
	shl.b64 	%rd212, %rd211, 2;
	add.s64 	%rd213, %rd2, %rd212;
	ld.global.nc.f32 	%f547, [%rd213+4];
	bra.uni 	$L__BB3_141;
$L__BB3_140:
	shl.b32 	%r252, %r38, 2;
	cvt.u64.u32 	%rd214, %r252;
	and.b64  	%rd215, %rd214, 124;
	add.s64 	%rd216, %rd7, %rd215;
	ld.local.f32 	%f547, [%rd216];
$L__BB3_141:
	ld.global.nc.f32 	%f199, [%rd13+4];
	fma.rn.f32 	%f551, %f547, %f199, %f57;
	add.s32 	%r308, %r308, 2;
$L__BB3_142:
	and.b32  	%r253, %r105, 1;
	setp.eq.b32 	%p84, %r253, 1;
	not.pred 	%p85, %p84;
	@%p85 bra 	$L__BB3_147;
	add.s32 	%r41, %r308, %r29;
	setp.lt.s32 	%p86, %r41, 32;
	@%p86 bra 	$L__BB3_145;
	mul.wide.u32 	%rd217, %r41, 4;
	add.s64 	%rd218, %rd2, %rd217;
	ld.global.nc.f32 	%f550, [%rd218];
	bra.uni 	$L__BB3_146;
$L__BB3_145:
	shl.b32 	%r254, %r41, 2;
	cvt.u64.u32 	%rd219, %r254;
	and.b64  	%rd220, %rd219, 124;
	add.s64 	%rd221, %rd7, %rd220;
	ld.local.f32 	%f550, [%rd221];
$L__BB3_146:
	add.s32 	%r255, %r308, %r2;
	mul.wide.s32 	%rd222, %r255, 4;
	add.s64 	%rd223, %rd1, %rd222;
	ld.global.nc.f32 	%f200, [%rd223];
	fma.rn.f32 	%f551, %f550, %f200, %f551;
$L__BB3_147:
	mul.wide.u32 	%rd224, %r17, 4;
	add.s64 	%rd225, %rd3, %rd224;
	ld.global.nc.f32 	%f201, [%rd225];
	add.f32 	%f202, %f551, %f201;
	add.s64 	%rd226, %rd8, %rd224;
	st.local.f32 	[%rd226], %f202;
	setp.eq.s32 	%p87, %r305, %r106;
	@%p87 bra 	$L__BB3_162;
	bra.uni 	$L__BB3_11;
$L__BB3_148:
	setp.lt.u32 	%p18, %r105, 4;
	mul.lo.s32 	%r42, %r305, %r105;
	mov.b32 	%r310, 0;
	@%p18 bra 	$L__BB3_86;
	setp.lt.s32 	%p19, %r42, %r3;
	mul.wide.u32 	%rd48, %r42, 4;
	add.s64 	%rd14, %rd2, %rd48;
	@%p19 bra 	$L__BB3_16;
	bra.uni 	$L__BB3_17;
$L__BB3_150:
	and.b32  	%r45, %r106, 15;
	setp.lt.u32 	%p9, %r106, 16;
	mov.b32 	%r312, 0;
	@%p9 bra 	$L__BB3_153;
	and.b32  	%r312, %r106, 2147483632;
	mov.b32 	%r317, 0;
$L__BB3_152:
	.pragma "nounroll";
	mul.wide.u32 	%rd36, %r317, 4;
	add.s64 	%rd37, %rd3, %rd36;
	ld.global.nc.f32 	%f88, [%rd37];
	add.f32 	%f89, %f88, 0f00000000;
	add.s64 	%rd38, %rd8, %rd36;
	ld.global.nc.f32 	%f90, [%rd37+4];
	add.f32 	%f91, %f90, 0f00000000;
	ld.global.nc.f32 	%f92, [%rd37+8];
	add.f32 	%f93, %f92, 0f00000000;
	ld.global.nc.f32 	%f94, [%rd37+12];
	add.f32 	%f95, %f94, 0f00000000;
	st.local.v4.f32 	[%rd38], {%f89, %f91, %f93, %f95};
	ld.global.nc.f32 	%f96, [%rd37+16];
	add.f32 	%f97, %f96, 0f00000000;
	ld.global.nc.f32 	%f98, [%rd37+20];
	add.f32 	%f99, %f98, 0f00000000;
	ld.global.nc.f32 	%f100, [%rd37+24];
	add.f32 	%f101, %f100, 0f00000000;
	ld.global.nc.f32 	%f102, [%rd37+28];
	add.f32 	%f103, %f102, 0f00000000;
	st.local.v4.f32 	[%rd38+16], {%f97, %f99, %f101, %f103};
	ld.global.nc.f32 	%f104, [%rd37+32];
	add.f32 	%f105, %f104, 0f00000000;
	ld.global.nc.f32 	%f106, [%rd37+36];
	add.f32 	%f107, %f106, 0f00000000;
	ld.global.nc.f32 	%f108, [%rd37+40];
	add.f32 	%f109, %f108, 0f00000000;
	ld.global.nc.f32 	%f110, [%rd37+44];
	add.f32 	%f111, %f110, 0f00000000;
	st.local.v4.f32 	[%rd38+32], {%f105, %f107, %f109, %f111};
	ld.global.nc.f32 	%f112, [%rd37+48];
	add.f32 	%f113, %f112, 0f00000000;
	ld.global.nc.f32 	%f114, [%rd37+52];
	add.f32 	%f115, %f114, 0f00000000;
	ld.global.nc.f32 	%f116, [%rd37+56];
	add.f32 	%f117, %f116, 0f00000000;
	add.s32 	%r317, %r317, 16;
	ld.global.nc.f32 	%f118, [%rd37+60];
	add.f32 	%f119, %f118, 0f00000000;
	st.local.v4.f32 	[%rd38+48], {%f113, %f115, %f117, %f119};
	setp.eq.s32 	%p10, %r317, %r312;
	@%p10 bra 	$L__BB3_153;
	bra.uni 	$L__BB3_152;
$L__BB3_153:
	setp.eq.s32 	%p11, %r45, 0;
	@%p11 bra 	$L__BB3_162;
	and.b32  	%r50, %r106, 7;
	setp.lt.u32 	%p12, %r45, 8;
	@%p12 bra 	$L__BB3_156;
	mul.wide.u32 	%rd39, %r312, 4;
	add.s64 	%rd40, %rd3, %rd39;
	ld.global.nc.f32 	%f120, [%rd40];
	add.f32 	%f121, %f120, 0f00000000;
	add.s64 	%rd41, %rd8, %rd39;
	st.local.f32 	[%rd41], %f121;
	ld.global.nc.f32 	%f122, [%rd40+4];
	add.f32 	%f123, %f122, 0f00000000;
	st.local.f32 	[%rd41+4], %f123;
	ld.global.nc.f32 	%f124, [%rd40+8];
	add.f32 	%f125, %f124, 0f00000000;
	st.local.f32 	[%rd41+8], %f125;
	ld.global.nc.f32 	%f126, [%rd40+12];
	add.f32 	%f127, %f126, 0f00000000;
	st.local.f32 	[%rd41+12], %f127;
	ld.global.nc.f32 	%f128, [%rd40+16];
	add.f32 	%f129, %f128, 0f00000000;
	st.local.f32 	[%rd41+16], %f129;
	ld.global.nc.f32 	%f130, [%rd40+20];
	add.f32 	%f131, %f130, 0f00000000;
	st.local.f32 	[%rd41+20], %f131;
	ld.global.nc.f32 	%f132, [%rd40+24];
	add.f32 	%f133, %f132, 0f00000000;
	st.local.f32 	[%rd41+24], %f133;
	add.s32 	%r312, %r312, 8;
	ld.global.nc.f32 	%f134, [%rd40+28];
	add.f32 	%f135, %f134, 0f00000000;
	st.local.f32 	[%rd41+28], %f135;
$L__BB3_156:
	setp.eq.s32 	%p13, %r50, 0;
	@%p13 bra 	$L__BB3_162;
	and.b32  	%r53, %r106, 3;
	setp.lt.u32 	%p14, %r50, 4;
	@%p14 bra 	$L__BB3_159;
	mul.wide.u32 	%rd42, %r312, 4;
	add.s64 	%rd43, %rd3, %rd42;
	ld.global.nc.f32 	%f136, [%rd43];
	add.f32 	%f137, %f136, 0f00000000;
	add.s64 	%rd44, %rd8, %rd42;
	st.local.f32 	[%rd44], %f137;
	ld.global.nc.f32 	%f138, [%rd43+4];
	add.f32 	%f139, %f138, 0f00000000;
	st.local.f32 	[%rd44+4], %f139;
	ld.global.nc.f32 	%f140, [%rd43+8];
	add.f32 	%f141, %f140, 0f00000000;
	st.local.f32 	[%rd44+8], %f141;
	add.s32 	%r312, %r312, 4;
	ld.global.nc.f32 	%f142, [%rd43+12];
	add.f32 	%f143, %f142, 0f00000000;
	st.local.f32 	[%rd44+12], %f143;
$L__BB3_159:
	setp.eq.s32 	%p15, %r53, 0;
	@%p15 bra 	$L__BB3_162;
	mov.b32 	%r316, 0;
$L__BB3_161:
	.pragma "nounroll";
	add.s32 	%r58, %r312, 1;
	mul.wide.u32 	%rd45, %r312, 4;
	add.s64 	%rd46, %rd3, %rd45;
	ld.global.nc.f32 	%f144, [%rd46];
	add.f32 	%f145, %f144, 0f00000000;
	add.s64 	%rd47, %rd8, %rd45;
	st.local.f32 	[%rd47], %f145;
	add.s32 	%r316, %r316, 1;
	setp.ne.s32 	%p16, %r316, %r53;
	mov.u32 	%r312, %r58;
	@%p16 bra 	$L__BB3_161;
$L__BB3_162:
	and.b32  	%r60, %r106, 3;
	setp.lt.u32 	%p88, %r106, 4;
	mov.b32 	%r318, 0;
	@%p88 bra 	$L__BB3_165;
	and.b32  	%r318, %r106, 2147483644;
	mov.b32 	%r327, 0;
$L__BB3_164:
	.pragma "nounroll";
	mul.wide.u32 	%rd227, %r327, 4;
	add.s64 	%rd228, %rd8, %rd227;
	ld.local.v4.f32 	{%f203, %f204, %f205, %f206}, [%rd228];
	mul.f32 	%f207, %f203, 0f3D372713;
	mul.f32 	%f208, %f203, %f207;
	fma.rn.f32 	%f209, %f203, %f208, %f203;
	mul.f32 	%f210, %f209, 0f3F4C422A;
	mul.f32 	%f211, %f203, 0f3F000000;
	abs.f32 	%f212, %f210;
	mul.f32 	%f213, %f212, 0f4038AA3B;
	ex2.approx.ftz.f32 	%f214, %f213;
	add.f32 	%f215, %f214, 0f3F800000;
	rcp.approx.ftz.f32 	%f216, %f215;
	fma.rn.f32 	%f217, %f216, 0fC0000000, 0f3F800000;
	setp.ge.f32 	%p89, %f212, 0f41102CB4;
	selp.f32 	%f218, 0f3F800000, %f217, %p89;
	copysign.f32 	%f219, %f210, %f218;
	mul.f32 	%f220, %f210, %f210;
	fma.rn.f32 	%f221, %f220, 0f3C80F082, 0fBD563CAE;
	fma.rn.f32 	%f222, %f221, %f220, 0f3E085941;
	fma.rn.f32 	%f223, %f222, %f220, 0fBEAAA9ED;
	fma.rn.f32 	%f224, %f223, %f220, 0f00000000;
	fma.rn.f32 	%f225, %f224, %f210, %f210;
	setp.ge.f32 	%p90, %f212, 0f3F19999A;
	selp.f32 	%f226, %f219, %f225, %p90;
	add.f32 	%f227, %f226, 0f3F800000;
	mul.f32 	%f228, %f211, %f227;
	mul.f32 	%f229, %f204, 0f3D372713;
	mul.f32 	%f230, %f204, %f229;
	fma.rn.f32 	%f231, %f204, %f230, %f204;
	mul.f32 	%f232, %f231, 0f3F4C422A;
	mul.f32 	%f233, %f204, 0f3F000000;
	abs.f32 	%f234, %f232;
	mul.f32 	%f235, %f234, 0f4038AA3B;
	ex2.approx.ftz.f32 	%f236, %f235;
	add.f32 	%f237, %f236, 0f3F800000;
	rcp.approx.ftz.f32 	%f238, %f237;
	fma.rn.f32 	%f239, %f238, 0fC0000000, 0f3F800000;
	setp.ge.f32 	%p91, %f234, 0f41102CB4;
	selp.f32 	%f240, 0f3F800000, %f239, %p91;
	copysign.f32 	%f241, %f232, %f240;
	mul.f32 	%f242, %f232, %f232;
	fma.rn.f32 	%f243, %f242, 0f3C80F082, 0fBD563CAE;
	fma.rn.f32 	%f244, %f243, %f242, 0f3E085941;
	fma.rn.f32 	%f245, %f244, %f242, 0fBEAAA9ED;
	fma.rn.f32 	%f246, %f245, %f242, 0f00000000;
	fma.rn.f32 	%f247, %f246, %f232, %f232;
	setp.ge.f32 	%p92, %f234, 0f3F19999A;
	selp.f32 	%f248, %f241, %f247, %p92;
	add.f32 	%f249, %f248, 0f3F800000;
	mul.f32 	%f250, %f233, %f249;
	mul.f32 	%f251, %f205, 0f3D372713;
	mul.f32 	%f252, %f205, %f251;
	fma.rn.f32 	%f253, %f205, %f252, %f205;
	mul.f32 	%f254, %f253, 0f3F4C422A;
	mul.f32 	%f255, %f205, 0f3F000000;
	abs.f32 	%f256, %f254;
	mul.f32 	%f257, %f256, 0f4038AA3B;
	ex2.approx.ftz.f32 	%f258, %f257;
	add.f32 	%f259, %f258, 0f3F800000;
	rcp.approx.ftz.f32 	%f260, %f259;
	fma.rn.f32 	%f261, %f260, 0fC0000000, 0f3F800000;
	setp.ge.f32 	%p93, %f256, 0f41102CB4;
	selp.f32 	%f262, 0f3F800000, %f261, %p93;
	copysign.f32 	%f263, %f254, %f262;
	mul.f32 	%f264, %f254, %f254;
	fma.rn.f32 	%f265, %f264, 0f3C80F082, 0fBD563CAE;
	fma.rn.f32 	%f266, %f265, %f264, 0f3E085941;
	fma.rn.f32 	%f267, %f266, %f264, 0fBEAAA9ED;
	fma.rn.f32 	%f268, %f267, %f264, 0f00000000;
	fma.rn.f32 	%f269, %f268, %f254, %f254;
	setp.ge.f32 	%p94, %f256, 0f3F19999A;
	selp.f32 	%f270, %f263, %f269, %p94;
	add.f32 	%f271, %f270, 0f3F800000;
	mul.f32 	%f272, %f255, %f271;
	mul.f32 	%f273, %f206, 0f3D372713;
	mul.f32 	%f274, %f206, %f273;
	fma.rn.f32 	%f275, %f206, %f274, %f206;
	mul.f32 	%f276, %f275, 0f3F4C422A;
	mul.f32 	%f277, %f206, 0f3F000000;
	abs.f32 	%f278, %f276;
	mul.f32 	%f279, %f278, 0f4038AA3B;
	ex2.approx.ftz.f32 	%f280, %f279;
	add.f32 	%f281, %f280, 0f3F800000;
	rcp.approx.ftz.f32 	%f282, %f281;
	fma.rn.f32 	%f283, %f282, 0fC0000000, 0f3F800000;
	setp.ge.f32 	%p95, %f278, 0f41102CB4;
	selp.f32 	%f284, 0f3F800000, %f283, %p95;
	copysign.f32 	%f285, %f276, %f284;
	mul.f32 	%f286, %f276, %f276;
	fma.rn.f32 	%f287, %f286, 0f3C80F082, 0fBD563CAE;
	fma.rn.f32 	%f288, %f287, %f286, 0f3E085941;
	fma.rn.f32 	%f289, %f288, %f286, 0fBEAAA9ED;
	fma.rn.f32 	%f290, %f289, %f286, 0f00000000;
	fma.rn.f32 	%f291, %f290, %f276, %f276;
	setp.ge.f32 	%p96, %f278, 0f3F19999A;
	selp.f32 	%f292, %f285, %f291, %p96;
	add.f32 	%f293, %f292, 0f3F800000;
	mul.f32 	%f294, %f277, %f293;
	st.local.v4.f32 	[%rd228], {%f228, %f250, %f272, %f294};
	add.s32 	%r327, %r327, 4;
	setp.eq.s32 	%p97, %r327, %r318;
	@%p97 bra 	$L__BB3_165;
	bra.uni 	$L__BB3_164;
$L__BB3_165:
	setp.eq.s32 	%p98, %r60, 0;
	@%p98 bra 	$L__BB3_170;
	setp.eq.s32 	%p99, %r60, 1;
	@%p99 bra 	$L__BB3_168;
	mul.wide.u32 	%rd229, %r318, 4;
	add.s64 	%rd230, %rd8, %rd229;
	ld.local.f32 	%f295, [%rd230];
	mul.f32 	%f296, %f295, 0f3D372713;
	mul.f32 	%f297, %f295, %f296;
	fma.rn.f32 	%f298, %f295, %f297, %f295;
	mul.f32 	%f299, %f298, 0f3F4C422A;
	mul.f32 	%f300, %f295, 0f3F000000;
	abs.f32 	%f301, %f299;
	mul.f32 	%f302, %f301, 0f4038AA3B;
	ex2.approx.ftz.f32 	%f303, %f302;
	add.f32 	%f304, %f303, 0f3F800000;
	rcp.approx.ftz.f32 	%f305, %f304;
	fma.rn.f32 	%f306, %f305, 0fC0000000, 0f3F800000;
	setp.ge.f32 	%p100, %f301, 0f41102CB4;
	selp.f32 	%f307, 0f3F800000, %f306, %p100;
	copysign.f32 	%f308, %f299, %f307;
	mul.f32 	%f309, %f299, %f299;
	fma.rn.f32 	%f310, %f309, 0f3C80F082, 0fBD563CAE;
	fma.rn.f32 	%f311, %f310, %f309, 0f3E085941;
	fma.rn.f32 	%f312, %f311, %f309, 0fBEAAA9ED;
	fma.rn.f32 	%f313, %f312, %f309, 0f00000000;
	fma.rn.f32 	%f314, %f313, %f299, %f299;
	setp.ge.f32 	%p101, %f301, 0f3F19999A;
	selp.f32 	%f315, %f308, %f314, %p101;
	add.f32 	%f316, %f315, 0f3F800000;
	mul.f32 	%f317, %f300, %f316;
	st.local.f32 	[%rd230], %f317;
	ld.local.f32 	%f318, [%rd230+4];
	mul.f32 	%f319, %f318, 0f3D372713;
	mul.f32 	%f320, %f318, %f319;
	fma.rn.f32 	%f321, %f318, %f320, %f318;
	mul.f32 	%f322, %f321, 0f3F4C422A;
	mul.f32 	%f323, %f318, 0f3F000000;
	abs.f32 	%f324, %f322;
	mul.f32 	%f325, %f324, 0f4038AA3B;
	ex2.approx.ftz.f32 	%f326, %f325;
	add.f32 	%f327, %f326, 0f3F800000;
	rcp.approx.ftz.f32 	%f328, %f327;
	fma.rn.f32 	%f329, %f328, 0fC0000000, 0f3F800000;
	setp.ge.f32 	%p102, %f324, 0f41102CB4;
	selp.f32 	%f330, 0f3F800000, %f329, %p102;
	copysign.f32 	%f331, %f322, %f330;
	mul.f32 	%f332, %f322, %f322;
	fma.rn.f32 	%f333, %f332, 0f3C80F082, 0fBD563CAE;
	fma.rn.f32 	%f334, %f333, %f332, 0f3E085941;
	fma.rn.f32 	%f335, %f334, %f332, 0fBEAAA9ED;
	fma.rn.f32 	%f336, %f335, %f332, 0f00000000;
	fma.rn.f32 	%f337, %f336, %f322, %f322;
	setp.ge.f32 	%p103, %f324, 0f3F19999A;
	selp.f32 	%f338, %f331, %f337, %p103;
	add.f32 	%f339, %f338, 0f3F800000;
	mul.f32 	%f340, %f323, %f339;
	st.local.f32 	[%rd230+4], %f340;
	add.s32 	%r318, %r318, 2;
$L__BB3_168:
	and.b32  	%r258, %r106, 1;
	setp.eq.b32 	%p104, %r258, 1;
	not.pred 	%p105, %p104;
	@%p105 bra 	$L__BB3_170;
	mul.wide.u32 	%rd231, %r318, 4;
	add.s64 	%rd232, %rd8, %rd231;
	ld.local.f32 	%f341, [%rd232];
	mul.f32 	%f342, %f341, 0f3D372713;
	mul.f32 	%f343, %f341, %f342;
	fma.rn.f32 	%f344, %f341, %f343, %f341;
	mul.f32 	%f345, %f344, 0f3F4C422A;
	mul.f32 	%f346, %f341, 0f3F000000;
	abs.f32 	%f347, %f345;
	mul.f32 	%f348, %f347, 0f4038AA3B;
	ex2.approx.ftz.f32 	%f349, %f348;
	add.f32 	%f350, %f349, 0f3F800000;
	rcp.approx.ftz.f32 	%f351, %f350;
	fma.rn.f32 	%f352, %f351, 0fC0000000, 0f3F800000;
	setp.ge.f32 	%p106, %f347, 0f41102CB4;
	selp.f32 	%f353, 0f3F800000, %f352, %p106;
	copysign.f32 	%f354, %f345, %f353;
	mul.f32 	%f355, %f345, %f345;
	fma.rn.f32 	%f356, %f355, 0f3C80F082, 0fBD563CAE;
	fma.rn.f32 	%f357, %f356, %f355, 0f3E085941;
	fma.rn.f32 	%f358, %f357, %f355, 0fBEAAA9ED;
	fma.rn.f32 	%f359, %f358, %f355, 0f00000000;
	fma.rn.f32 	%f360, %f359, %f345, %f345;
	setp.ge.f32 	%p107, %f347, 0f3F19999A;
	selp.f32 	%f361, %f354, %f360, %p107;
	add.f32 	%f362, %f361, 0f3F800000;
	mul.f32 	%f363, %f346, %f362;
	st.local.f32 	[%rd232], %f363;
$L__BB3_170:
	setp.lt.s32 	%p108, %r105, 1;
	@%p108 bra 	$L__BB3_219;
	setp.lt.s32 	%p109, %r106, 1;
	@%p109 bra 	$L__BB3_207;
	min.u32 	%r267, %r106, 32;
	and.b32  	%r67, %r106, 15;
	and.b32  	%r68, %r106, 7;
	and.b32  	%r69, %r267, 3;
	and.b32  	%r70, %r267, 60;
	and.b32  	%r71, %r106, 2147483632;
	and.b32  	%r72, %r106, 3;
	mov.b32 	%r320, 0;
$L__BB3_173:
	setp.lt.u32 	%p118, %r106, 4;
	mul.lo.s32 	%r74, %r320, %r106;
	mov.b32 	%r326, 0;
	@%p118 bra 	$L__BB3_184;
	mov.b32 	%r321, 0;
$L__BB3_175:
	add.s32 	%r76, %r321, %r74;
	setp.ge.s32 	%p119, %r76, %r3;
	mul.wide.u32 	%rd249, %r76, 4;
	add.s64 	%rd16, %rd4, %rd249;
	mul.wide.u32 	%rd250, %r321, 4;
	add.s64 	%rd17, %rd7, %rd250;
	@%p119 bra 	$L__BB3_177;
	ld.global.nc.f32 	%f422, [%rd16];
	st.local.f32 	[%rd17], %f422;
$L__BB3_177:
	add.s32 	%r270, %r76, 1;
	setp.ge.s32 	%p120, %r270, %r3;
	@%p120 bra 	$L__BB3_179;
	ld.global.nc.f32 	%f423, [%rd16+4];
	st.local.f32 	[%rd17+4], %f423;
$L__BB3_179:
	add.s32 	%r271, %r76, 2;
	setp.ge.s32 	%p121, %r271, %r3;
	@%p121 bra 	$L__BB3_181;
	ld.global.nc.f32 	%f424, [%rd16+8];
	st.local.f32 	[%rd17+8], %f424;
$L__BB3_181:
	add.s32 	%r272, %r76, 3;
	setp.ge.s32 	%p122, %r272, %r3;
	@%p122 bra 	$L__BB3_183;
	ld.global.nc.f32 	%f425, [%rd16+12];
	st.local.f32 	[%rd17+12], %f425;
$L__BB3_183:
	add.s32 	%r321, %r321, 4;
	setp.eq.s32 	%p123, %r321, %r70;
	mov.u32 	%r326, %r70;
	@%p123 bra 	$L__BB3_184;
	bra.uni 	$L__BB3_175;
$L__BB3_184:
	setp.eq.s32 	%p124, %r69, 0;
	@%p124 bra 	$L__BB3_193;
	add.s32 	%r87, %r326, %r74;
	setp.ge.s32 	%p125, %r87, %r3;
	cvt.u64.u32 	%rd19, %r326;
	mul.wide.u32 	%rd251, %r326, 4;
	add.s64 	%rd20, %rd7, %rd251;
	@%p125 bra 	$L__BB3_187;
	mul.wide.u32 	%rd252, %r87, 4;
	add.s64 	%rd253, %rd4, %rd252;
	ld.global.nc.f32 	%f426, [%rd253];
	st.local.f32 	[%rd20], %f426;
$L__BB3_187:
	setp.eq.s32 	%p126, %r69, 1;
	@%p126 bra 	$L__BB3_193;
	add.s32 	%r273, %r87, 1;
	setp.ge.s32 	%p127, %r273, %r3;
	cvt.u64.u32 	%rd254, %r74;
	add.s64 	%rd255, %rd19, %rd254;
	shl.b64 	%rd256, %rd255, 2;
	add.s64 	%rd21, %rd4, %rd256;
	@%p127 bra 	$L__BB3_190;
	ld.global.nc.f32 	%f427, [%rd21+4];
	st.local.f32 	[%rd20+4], %f427;
$L__BB3_190:
	setp.eq.s32 	%p128, %r69, 2;
	@%p128 bra 	$L__BB3_193;
	add.s32 	%r274, %r87, 2;
	setp.ge.s32 	%p129, %r274, %r3;
	@%p129 bra 	$L__BB3_193;
	ld.global.nc.f32 	%f428, [%rd21+8];
	st.local.f32 	[%rd20+8], %f428;
$L__BB3_193:
	setp.lt.u32 	%p130, %r106, 16;
	mov.f32 	%f559, 0f00000000;
	mov.b32 	%r324, 0;
	@%p130 bra 	$L__BB3_196;
	mov.f32 	%f559, 0f00000000;
	mov.b32 	%r322, 0;
$L__BB3_195:
	.pragma "nounroll";
	shl.b32 	%r277, %r322, 2;
	cvt.u64.u32 	%rd257, %r277;
	and.b64  	%rd258, %rd257, 64;
	add.s64 	%rd259, %rd7, %rd258;
	ld.local.f32 	%f432, [%rd259];
	mul.wide.u32 	%rd260, %r322, 4;
	add.s64 	%rd261, %rd8, %rd260;
	ld.local.v4.f32 	{%f433, %f434, %f435, %f436}, [%rd261];
	fma.rn.f32 	%f437, %f432, %f433, %f559;
	add.s32 	%r278, %r277, 4;
	cvt.u64.u32 	%rd262, %r278;
	and.b64  	%rd263, %rd262, 68;
	add.s64 	%rd264, %rd7, %rd263;
	ld.local.f32 	%f438, [%rd264];
	fma.rn.f32 	%f439, %f438, %f434, %f437;
	add.s32 	%r279, %r277, 8;
	cvt.u64.u32 	%rd265, %r279;
	and.b64  	%rd266, %rd265, 72;
	add.s64 	%rd267, %rd7, %rd266;
	ld.local.f32 	%f440, [%rd267];
	fma.rn.f32 	%f441, %f440, %f435, %f439;
	ld.local.f32 	%f442, [%rd264+8];
	.pragma "used_bytes_mask 61680";
	ld.local.v4.f32 	{%f443, %f444, %f445, %f446}, [%rd264+12];
	fma.rn.f32 	%f447, %f442, %f436, %f441;
	add.s32 	%r280, %r277, 16;
	cvt.u64.u32 	%rd268, %r280;
	and.b64  	%rd269, %rd268, 80;
	add.s64 	%rd270, %rd7, %rd269;
	ld.local.f32 	%f448, [%rd270];
	ld.local.v4.f32 	{%f449, %f450, %f451, %f452}, [%rd261+16];
	fma.rn.f32 	%f453, %f448, %f449, %f447;
	fma.rn.f32 	%f454, %f444, %f450, %f453;
	ld.local.f32 	%f455, [%rd267+16];
	fma.rn.f32 	%f456, %f455, %f451, %f454;
	.pragma "used_bytes_mask 61680";
	ld.local.v4.f32 	{%f457, %f458, %f459, %f460}, [%rd264+28];
	fma.rn.f32 	%f461, %f446, %f452, %f456;
	add.s32 	%r281, %r277, 32;
	cvt.u64.u32 	%rd271, %r281;
	and.b64  	%rd272, %rd271, 96;
	add.s64 	%rd273, %rd7, %rd272;
	ld.local.f32 	%f462, [%rd273];
	ld.local.v4.f32 	{%f463, %f464, %f465, %f466}, [%rd261+32];
	fma.rn.f32 	%f467, %f462, %f463, %f461;
	fma.rn.f32 	%f468, %f458, %f464, %f467;
	ld.local.f32 	%f469, [%rd267+32];
	fma.rn.f32 	%f470, %f469, %f465, %f468;
	.pragma "used_bytes_mask 61680";
	ld.local.v4.f32 	{%f471, %f472, %f473, %f474}, [%rd264+44];
	fma.rn.f32 	%f475, %f460, %f466, %f470;
	ld.local.f32 	%f476, [%rd270+32];
	ld.local.v4.f32 	{%f477, %f478, %f479, %f480}, [%rd261+48];
	fma.rn.f32 	%f481, %f476, %f477, %f475;
	fma.rn.f32 	%f482, %f472, %f478, %f481;
	ld.local.f32 	%f483, [%rd267+48];
	fma.rn.f32 	%f484, %f483, %f479, %f482;
	fma.rn.f32 	%f559, %f474, %f480, %f484;
	add.s32 	%r322, %r322, 16;
	setp.ne.s32 	%p131, %r322, %r71;
	mov.u32 	%r324, %r71;
	@%p131 bra 	$L__BB3_195;
$L__BB3_196:
	setp.eq.s32 	%p132, %r67, 0;
	@%p132 bra 	$L__BB3_206;
	add.s32 	%r282, %r67, -1;
	setp.lt.u32 	%p133, %r282, 7;
	@%p133 bra 	$L__BB3_199;
	shl.b32 	%r283, %r324, 2;
	cvt.u64.u32 	%rd274, %r283;
	and.b64  	%rd275, %rd274, 124;
	add.s64 	%rd276, %rd7, %rd275;
	ld.local.f32 	%f486, [%rd276];
	mul.wide.u32 	%rd277, %r324, 4;
	add.s64 	%rd278, %rd8, %rd277;
	ld.local.f32 	%f487, [%rd278];
	fma.rn.f32 	%f488, %f486, %f487, %f559;
	add.s32 	%r284, %r283, 4;
	cvt.u64.u32 	%rd279, %r284;
	and.b64  	%rd280, %rd279, 124;
	add.s64 	%rd281, %rd7, %rd280;
	ld.local.f32 	%f489, [%rd281];
	ld.local.f32 	%f490, [%rd278+4];
	fma.rn.f32 	%f491, %f489, %f490, %f488;
	add.s32 	%r285, %r283, 8;
	cvt.u64.u32 	%rd282, %r285;
	and.b64  	%rd283, %rd282, 124;
	add.s64 	%rd284, %rd7, %rd283;
	ld.local.f32 	%f492, [%rd284];
	ld.local.f32 	%f493, [%rd278+8];
	fma.rn.f32 	%f494, %f492, %f493, %f491;
	add.s32 	%r286, %r283, 12;
	cvt.u64.u32 	%rd285, %r286;
	and.b64  	%rd286, %rd285, 124;
	add.s64 	%rd287, %rd7, %rd286;
	ld.local.f32 	%f495, [%rd287];
	ld.local.f32 	%f496, [%rd278+12];
	fma.rn.f32 	%f497, %f495, %f496, %f494;
	add.s32 	%r287, %r283, 16;
	cvt.u64.u32 	%rd288, %r287;
	and.b64  	%rd289, %rd288, 124;
	add.s64 	%rd290, %rd7, %rd289;
	ld.local.f32 	%f498, [%rd290];
	ld.local.f32 	%f499, [%rd278+16];
	fma.rn.f32 	%f500, %f498, %f499, %f497;
	add.s32 	%r288, %r283, 20;
	cvt.u64.u32 	%rd291, %r288;
	and.b64  	%rd292, %rd291, 124;
	add.s64 	%rd293, %rd7, %rd292;
	ld.local.f32 	%f501, [%rd293];
	ld.local.f32 	%f502, [%rd278+20];
	fma.rn.f32 	%f503, %f501, %f502, %f500;
	add.s32 	%r289, %r283, 24;
	cvt.u64.u32 	%rd294, %r289;
	and.b64  	%rd295, %rd294, 124;
	add.s64 	%rd296, %rd7, %rd295;
	ld.local.f32 	%f504, [%rd296];
	ld.local.f32 	%f505, [%rd278+24];
	fma.rn.f32 	%f506, %f504, %f505, %f503;
	add.s32 	%r290, %r283, 28;
	cvt.u64.u32 	%rd297, %r290;
	and.b64  	%rd298, %rd297, 124;
	add.s64 	%rd299, %rd7, %rd298;
	ld.local.f32 	%f507, [%rd299];
	ld.local.f32 	%f508, [%rd278+28];
	fma.rn.f32 	%f559, %f507, %f508, %f506;
	add.s32 	%r324, %r324, 8;
$L__BB3_199:
	setp.eq.s32 	%p134, %r68, 0;
	@%p134 bra 	$L__BB3_206;
	add.s32 	%r291, %r68, -1;
	setp.lt.u32 	%p135, %r291, 3;
	@%p135 bra 	$L__BB3_202;
	shl.b32 	%r292, %r324, 2;
	cvt.u64.u32 	%rd300, %r292;
	and.b64  	%rd301, %rd300, 124;
	add.s64 	%rd302, %rd7, %rd301;
	ld.local.f32 	%f510, [%rd302];
	mul.wide.u32 	%rd303, %r324, 4;
	add.s64 	%rd304, %rd8, %rd303;
	ld.local.f32 	%f511, [%rd304];
	fma.rn.f32 	%f512, %f510, %f511, %f559;
	add.s32 	%r293, %r292, 4;
	cvt.u64.u32 	%rd305, %r293;
	and.b64  	%rd306, %rd305, 124;
	add.s64 	%rd307, %rd7, %rd306;
	ld.local.f32 	%f513, [%rd307];
	ld.local.f32 	%f514, [%rd304+4];
	fma.rn.f32 	%f515, %f513, %f514, %f512;
	add.s32 	%r294, %r292, 8;
	cvt.u64.u32 	%rd308, %r294;
	and.b64  	%rd309, %rd308, 124;
	add.s64 	%rd310, %rd7, %rd309;
	ld.local.f32 	%f516, [%rd310];
	ld.local.f32 	%f517, [%rd304+8];
	fma.rn.f32 	%f518, %f516, %f517, %f515;
	add.s32 	%r295, %r292, 12;
	cvt.u64.u32 	%rd311, %r295;
	and.b64  	%rd312, %rd311, 124;
	add.s64 	%rd313, %rd7, %rd312;
	ld.local.f32 	%f519, [%rd313];
	ld.local.f32 	%f520, [%rd304+12];
	fma.rn.f32 	%f559, %f519, %f520, %f518;
	add.s32 	%r324, %r324, 4;
$L__BB3_202:
	setp.eq.s32 	%p136, %r72, 0;
	@%p136 bra 	$L__BB3_206;
	setp.eq.s32 	%p137, %r72, 1;
	shl.b32 	%r296, %r324, 2;
	cvt.u64.u32 	%rd314, %r296;
	and.b64  	%rd315, %rd314, 124;
	add.s64 	%rd316, %rd7, %rd315;
	ld.local.f32 	%f521, [%rd316];
	mul.wide.u32 	%rd317, %r324, 4;
	add.s64 	%rd18, %rd8, %rd317;
	ld.local.f32 	%f522, [%rd18];
	fma.rn.f32 	%f559, %f521, %f522, %f559;
	@%p137 bra 	$L__BB3_206;
	setp.eq.s32 	%p138, %r72, 2;
	add.s32 	%r298, %r296, 4;
	cvt.u64.u32 	%rd318, %r298;
	and.b64  	%rd319, %rd318, 124;
	add.s64 	%rd320, %rd7, %rd319;
	ld.local.f32 	%f523, [%rd320];
	ld.local.f32 	%f524, [%rd18+4];
	fma.rn.f32 	%f559, %f523, %f524, %f559;
	@%p138 bra 	$L__BB3_206;
	add.s32 	%r300, %r296, 8;
	cvt.u64.u32 	%rd321, %r300;
	and.b64  	%rd322, %rd321, 124;
	add.s64 	%rd323, %rd7, %rd322;
	ld.local.f32 	%f525, [%rd323];
	ld.local.f32 	%f526, [%rd18+8];
	fma.rn.f32 	%f559, %f525, %f526, %f559;
$L__BB3_206:
	mul.wide.u32 	%rd324, %r320, 4;
	add.s64 	%rd325, %rd6, %rd324;
	ld.global.nc.f32 	%f527, [%rd325];
	add.f32 	%f528, %f559, %f527;
	add.s32 	%r301, %r320, %r2;
	mul.wide.s32 	%rd326, %r301, 4;
	add.s64 	%rd327, %rd5, %rd326;
	st.global.f32 	[%rd327], %f528;
	add.s32 	%r320, %r320, 1;
	setp.eq.s32 	%p139, %r320, %r105;
	@%p139 bra 	$L__BB3_219;
	bra.uni 	$L__BB3_173;
$L__BB3_207:
	and.b32  	%r88, %r105, 15;
	setp.lt.u32 	%p110, %r105, 16;
	mov.b32 	%r329, 0;
	@%p110 bra 	$L__BB3_210;
	and.b32  	%r329, %r105, 2147483632;
	mov.b32 	%r328, 0;
$L__BB3_209:
	.pragma "nounroll";
	mul.wide.u32 	%rd233, %r328, 4;
	add.s64 	%rd234, %rd6, %rd233;
	ld.global.nc.f32 	%f364, [%rd234];
	add.f32 	%f365, %f364, 0f00000000;
	add.s32 	%r261, %r328, %r2;
	mul.wide.s32 	%rd235, %r261, 4;
	add.s64 	%rd236, %rd5, %rd235;
	st.global.f32 	[%rd236], %f365;
	ld.global.nc.f32 	%f366, [%rd234+4];
	add.f32 	%f367, %f366, 0f00000000;
	st.global.f32 	[%rd236+4], %f367;
	ld.global.nc.f32 	%f368, [%rd234+8];
	add.f32 	%f369, %f368, 0f00000000;
	st.global.f32 	[%rd236+8], %f369;
	ld.global.nc.f32 	%f370, [%rd234+12];
	add.f32 	%f371, %f370, 0f00000000;
	st.global.f32 	[%rd236+12], %f371;
	ld.global.nc.f32 	%f372, [%rd234+16];
	add.f32 	%f373, %f372, 0f00000000;
	st.global.f32 	[%rd236+16], %f373;
	ld.global.nc.f32 	%f374, [%rd234+20];
	add.f32 	%f375, %f374, 0f00000000;
	st.global.f32 	[%rd236+20], %f375;
	ld.global.nc.f32 	%f376, [%rd234+24];
	add.f32 	%f377, %f376, 0f00000000;
	st.global.f32 	[%rd236+24], %f377;
	ld.global.nc.f32 	%f378, [%rd234+28];
	add.f32 	%f379, %f378, 0f00000000;
	st.global.f32 	[%rd236+28], %f379;
	ld.global.nc.f32 	%f380, [%rd234+32];
	add.f32 	%f381, %f380, 0f00000000;
	st.global.f32 	[%rd236+32], %f381;
	ld.global.nc.f32 	%f382, [%rd234+36];
	add.f32 	%f383, %f382, 0f00000000;
	st.global.f32 	[%rd236+36], %f383;
	ld.global.nc.f32 	%f384, [%rd234+40];
	add.f32 	%f385, %f384, 0f00000000;
	st.global.f32 	[%rd236+40], %f385;
	ld.global.nc.f32 	%f386, [%rd234+44];
	add.f32 	%f387, %f386, 0f00000000;
	st.global.f32 	[%rd236+44], %f387;
	ld.global.nc.f32 	%f388, [%rd234+48];
	add.f32 	%f389, %f388, 0f00000000;
	st.global.f32 	[%rd236+48], %f389;
	ld.global.nc.f32 	%f390, [%rd234+52];
	add.f32 	%f391, %f390, 0f00000000;
	st.global.f32 	[%rd236+52], %f391;
	ld.global.nc.f32 	%f392, [%rd234+56];
	add.f32 	%f393, %f392, 0f00000000;
	st.global.f32 	[%rd236+56], %f393;
	ld.global.nc.f32 	%f394, [%rd234+60];
	add.f32 	%f395, %f394, 0f00000000;
	st.global.f32 	[%rd236+60], %f395;
	add.s32 	%r328, %r328, 16;
	setp.ne.s32 	%p111, %r328, %r329;
	@%p111 bra 	$L__BB3_209;
$L__BB3_210:
	setp.eq.s32 	%p112, %r88, 0;
	@%p112 bra 	$L__BB3_219;
	and.b32  	%r95, %r105, 7;
	setp.lt.u32 	%p113, %r88, 8;
	@%p113 bra 	$L__BB3_213;
	mul.wide.u32 	%rd237, %r329, 4;
	add.s64 	%rd238, %rd6, %rd237;
	ld.global.nc.f32 	%f396, [%rd238];
	add.f32 	%f397, %f396, 0f00000000;
	add.s32 	%r262, %r329, %r2;
	mul.wide.s32 	%rd239, %r262, 4;
	add.s64 	%rd240, %rd5, %rd239;
	st.global.f32 	[%rd240], %f397;
	ld.global.nc.f32 	%f398, [%rd238+4];
	add.f32 	%f399, %f398, 0f00000000;
	st.global.f32 	[%rd240+4], %f399;
	ld.global.nc.f32 	%f400, [%rd238+8];
	add.f32 	%f401, %f400, 0f00000000;
	st.global.f32 	[%rd240+8], %f401;
	ld.global.nc.f32 	%f402, [%rd238+12];
	add.f32 	%f403, %f402, 0f00000000;
	st.global.f32 	[%rd240+12], %f403;
	ld.global.nc.f32 	%f404, [%rd238+16];
	add.f32 	%f405, %f404, 0f00000000;
	st.global.f32 	[%rd240+16], %f405;
	ld.global.nc.f32 	%f406, [%rd238+20];
	add.f32 	%f407, %f406, 0f00000000;
	st.global.f32 	[%rd240+20], %f407;
	ld.global.nc.f32 	%f408, [%rd238+24];
	add.f32 	%f409, %f408, 0f00000000;
	st.global.f32 	[%rd240+24], %f409;
	ld.global.nc.f32 	%f410, [%rd238+28];
	add.f32 	%f411, %f410, 0f00000000;
	st.global.f32 	[%rd240+28], %f411;
	add.s32 	%r329, %r329, 8;
$L__BB3_213:
	setp.eq.s32 	%p114, %r95, 0;
	@%p114 bra 	$L__BB3_219;
	and.b32  	%r98, %r105, 3;
	setp.lt.u32 	%p115, %r95, 4;
	@%p115 bra 	$L__BB3_216;
	mul.wide.u32 	%rd241, %r329, 4;
	add.s64 	%rd242, %rd6, %rd241;
	ld.global.nc.f32 	%f412, [%rd242];
	add.f32 	%f413, %f412, 0f00000000;
	add.s32 	%r263, %r329, %r2;
	mul.wide.s32 	%rd243, %r263, 4;
	add.s64 	%rd244, %rd5, %rd243;
	st.global.f32 	[%rd244], %f413;
	ld.global.nc.f32 	%f414, [%rd242+4];
	add.f32 	%f415, %f414, 0f00000000;
	st.global.f32 	[%rd244+4], %f415;
	ld.global.nc.f32 	%f416, [%rd242+8];
	add.f32 	%f417, %f416, 0f00000000;
	st.global.f32 	[%rd244+8], %f417;
	ld.global.nc.f32 	%f418, [%rd242+12];
	add.f32 	%f419, %f418, 0f00000000;
	st.global.f32 	[%rd244+12], %f419;
	add.s32 	%r329, %r329, 4;
$L__BB3_216:
	setp.eq.s32 	%p116, %r98, 0;
	@%p116 bra 	$L__BB3_219;
	mov.b32 	%r333, 0;
$L__BB3_218:
	.pragma "nounroll";
	mul.wide.u32 	%rd245, %r329, 4;
	add.s64 	%rd246, %rd6, %rd245;
	ld.global.nc.f32 	%f420, [%rd246];
	add.f32 	%f421, %f420, 0f00000000;
	add.s32 	%r265, %r329, %r2;
	mul.wide.s32 	%rd247, %r265, 4;
	add.s64 	%rd248, %rd5, %rd247;
	st.global.f32 	[%rd248], %f421;
	add.s32 	%r329, %r329, 1;
	add.s32 	%r333, %r333, 1;
	setp.ne.s32 	%p117, %r333, %r98;
	@%p117 bra 	$L__BB3_218;
$L__BB3_219:
	ret;

}
	// .globl	_Z26prefetching_softmax_kernelPKfPfii
.visible .entry _Z26prefetching_softmax_kernelPKfPfii(
	.param .u64 .ptr .align 1 _Z26prefetching_softmax_kernelPKfPfii_param_0,
	.param .u64 .ptr .align 1 _Z26prefetching_softmax_kernelPKfPfii_param_1,
	.param .u32 _Z26prefetching_softmax_kernelPKfPfii_param_2,
	.param .u32 _Z26prefetching_softmax_kernelPKfPfii_param_3
)
{
	.reg .pred 	%p<14>;
	.reg .b32 	%r<37>;
	.reg .b32 	%f<38>;
	.reg .b64 	%rd<8>;

	ld.param.u64 	%rd1, [_Z26prefetching_softmax_kernelPKfPfii_param_0];
	ld.param.u64 	%rd2, [_Z26prefetching_softmax_kernelPKfPfii_param_1];
	ld.param.u32 	%r3, [_Z26prefetching_softmax_kernelPKfPfii_param_3];
	mov.u32 	%r4, %ctaid.y;
	mov.u32 	%r5, %ntid.x;
	mov.u32 	%r1, %tid.x;
	mad.lo.s32 	%r2, %r4, %r5, %r1;
	setp.ge.s32 	%p1, %r2, %r3;
	@%p1 bra 	$L__BB4_2;
	cvta.to.global.u64 	%rd3, %rd2;
	cvta.to.global.u64 	%rd4, %rd1;
	mov.u32 	%r6, %ctaid.x;
	mad.lo.s32 	%r7, %r3, %r6, %r2;
	mul.wide.u32 	%rd5, %r7, 4;
	add.s64 	%rd6, %rd4, %rd5;
	ld.global.nc.f32 	%f1, [%rd6];
	shl.b32 	%r8, %r1, 2;
	mov.u32 	%r9, shared_mem;
	add.s32 	%r10, %r9, %r8;
	st.shared.f32 	[%r10], %f1;
	barrier.sync 	0;
	mov.b32 	%r11, %f1;
	shfl.sync.down.b32	%r12|%p2, %r11, 16, 31, -1;
	mov.b32 	%f2, %r12;
	max.f32 	%f3, %f1, %f2;
	mov.b32 	%r13, %f3;
	shfl.sync.down.b32	%r14|%p3, %r13, 8, 31, -1;
	mov.b32 	%f4, %r14;
	max.f32 	%f5, %f3, %f4;
	mov.b32 	%r15, %f5;
	shfl.sync.down.b32	%r16|%p4, %r15, 4, 31, -1;
	mov.b32 	%f6, %r16;
	max.f32 	%f7, %f5, %f6;
	mov.b32 	%r17, %f7;
	shfl.sync.down.b32	%r18|%p5, %r17, 2, 31, -1;
	mov.b32 	%f8, %r18;
	max.f32 	%f9, %f7, %f8;
	mov.b32 	%r19, %f9;
	shfl.sync.down.b32	%r20|%p6, %r19, 1, 31, -1;
	mov.b32 	%f10, %r20;
	max.f32 	%f11, %f9, %f10;
	mov.b32 	%r21, %f11;
	shfl.sync.idx.b32	%r22|%p7, %r21, 0, 31, -1;
	mov.b32 	%f12, %r22;
	sub.f32 	%f13, %f1, %f12;
	fma.rn.f32 	%f14, %f13, 0f3BBB989D, 0f3F000000;
	cvt.sat.f32.f32 	%f15, %f14;
	mov.f32 	%f16, 0f4B400001;
	mov.f32 	%f17, 0f437C0000;
	fma.rm.f32 	%f18, %f15, %f17, %f16;
	add.f32 	%f19, %f18, 0fCB40007F;
	neg.f32 	%f20, %f19;
	fma.rn.f32 	%f21, %f13, 0f3FB8AA3B, %f20;
	fma.rn.f32 	%f22, %f13, 0f32A57060, %f21;
	mov.b32 	%r23, %f18;
	shl.b32 	%r24, %r23, 23;
	mov.b32 	%f23, %r24;
	ex2.approx.ftz.f32 	%f24, %f22;
	mul.f32 	%f25, %f24, %f23;
	st.shared.f32 	[%r10], %f25;
	barrier.sync 	0;
	mov.b32 	%r25, %f25;
	shfl.sync.down.b32	%r26|%p8, %r25, 16, 31, -1;
	mov.b32 	%f26, %r26;
	add.f32 	%f27, %f25, %f26;
	mov.b32 	%r27, %f27;
	shfl.sync.down.b32	%r28|%p9, %r27, 8, 31, -1;
	mov.b32 	%f28, %r28;
	add.f32 	%f29, %f27, %f28;
	mov.b32 	%r29, %f29;
	shfl.sync.down.b32	%r30|%p10, %r29, 4, 31, -1;
	mov.b32 	%f30, %r30;
	add.f32 	%f31, %f29, %f30;
	mov.b32 	%r31, %f31;
	shfl.sync.down.b32	%r32|%p11, %r31, 2, 31, -1;
	mov.b32 	%f32, %r32;
	add.f32 	%f33, %f31, %f32;
	mov.b32 	%r33, %f33;
	shfl.sync.down.b32	%r34|%p12, %r33, 1, 31, -1;
	mov.b32 	%f34, %r34;
	add.f32 	%f35, %f33, %f34;
	mov.b32 	%r35, %f35;
	shfl.sync.idx.b32	%r36|%p13, %r35, 0, 31, -1;
	mov.b32 	%f36, %r36;
	div.rn.f32 	%f37, %f25, %f36;
	add.s64 	%rd7, %rd3, %rd5;
	st.global.f32 	[%rd7], %f37;
$L__BB4_2:
	ret;

}
	// .globl	_ZN3cub18CUB_300001_SM_10006detail11EmptyKernelIvEEvv
.visible .entry _ZN3cub18CUB_300001_SM_10006detail11EmptyKernelIvEEvv()
{


	ret;

}


// ===== COMPILED SASS (sm_100) =====

	.target	sm_100

	.elftype	@"ET_EXEC"


//--------------------- .note.nv.tkinfo           --------------------------
	.section	.note.nv.tkinfo,"",@"SHT_NOTE"
	.sectionflags	@"SHF_NOTE_NV_TKINFO"
	.tkinfo
        /*0018*/ 	.word	0x00000002
        /*0030*/ 	.string	""
        /*0030*/ 	.string	"ptxas"
        /*0030*/ 	.string	"Cuda compilation tools, release 13.0, V13.0.88"
        /*0030*/ 	.string	"Build cuda_13.0.r13.0/compiler.36424714_0"
        /*0030*/ 	.string	"-arch sm_100 -m 64 "



//--------------------- .note.nv.cuinfo           --------------------------
	.section	.note.nv.cuinfo,"",@"SHT_NOTE"
	.sectionflags	@"SHF_NOTE_NV_CUINFO"
        /*0018*/ 	.short	0x0002
        /*001a*/ 	.short	0x0064
        /*001c*/ 	.short	0x0082
	.zero		2


//--------------------- .nv.info                  --------------------------
	.section	.nv.info,"",@"SHT_CUDA_INFO"
	.align	4


	//----- nvinfo : EIATTR_REGCOUNT
	.align		4
        /*0000*/ 	.byte	0x04, 0x2f
        /*0002*/ 	.short	(.L_41 - .L_40)
	.align		4
.L_40:
        /*0004*/ 	.word	index@(_Z39predictive_prefetching_attention_kernelPKfS0_S0_Pfiiii)
        /*0008*/ 	.word	0x00000028


	//----- nvinfo : EIATTR_FRAME_SIZE
	.align		4
.L_41:
        /*000c*/ 	.byte	0x04, 0x11
        /*000e*/ 	.short	(.L_43 - .L_42)
	.align		4
.L_42:
        /*0010*/ 	.word	index@($__internal_4_$__cuda_sm3x_div_rn_noftz_f32_slowpath)
        /*0014*/ 	.word	0x00001400


	//----- nvinfo : EIATTR_FRAME_SIZE
	.align		4
.L_43:
        /*0018*/ 	.byte	0x04, 0x11
        /*001a*/ 	.short	(.L_45 - .L_44)
	.align		4
.L_44:
        /*001c*/ 	.word	index@($__internal_3_$__cuda_sm20_sqrt_rn_f32_slowpath)
        /*0020*/ 	.word	0x00001400


	//----- nvinfo : EIATTR_FRAME_SIZE
	.align		4
.L_45:
        /*0024*/ 	.byte	0x04, 0x11
        /*0026*/ 	.short	(.L_47 - .L_46)
	.align		4
.L_46:
        /*0028*/ 	.word	index@(_Z39predictive_prefetching_attention_kernelPKfS0_S0_Pfiiii)
        /*002c*/ 	.word	0x00001400


	//----- nvinfo : EIATTR_REGCOUNT
	.align		4
.L_47:
        /*0030*/ 	.byte	0x04, 0x2f
        /*0032*/ 	.short	(.L_49 - .L_48)
	.align		4
.L_48:
        /*0034*/ 	.word	index@(_Z27pattern_aware_matmul_kernelPKfS0_Pfiii)
        /*0038*/ 	.word	0x0000001f


	//----- nvinfo : EIATTR_FRAME_SIZE
	.align		4
.L_49:
        /*003c*/ 	.byte	0x04, 0x11
        /*003e*/ 	.short	(.L_51 - .L_50)
	.align		4
.L_50:
        /*0040*/ 	.word	index@(_Z27pattern_aware_matmul_kernelPKfS0_Pfiii)
        /*0044*/ 	.word	0x00000000


	//----- nvinfo : EIATTR_REGCOUNT
	.align		4
.L_51:
        /*0048*/ 	.byte	0x04, 0x2f
        /*004a*/ 	.short	(.L_53 - .L_52)
	.align		4
.L_52:
        /*004c*/ 	.word	index@(_Z36dynamic_prefetching_attention_kernelPKfS0_S0_Pfiiii)
        /*0050*/ 	.word	0x00000020


	//----- nvinfo : EIATTR_FRAME_SIZE
	.align		4
.L_53:
        /*0054*/ 	.byte	0x04, 0x11
        /*0056*/ 	.short	(.L_55 - .L_54)
	.align		4
.L_54:
        /*0058*/ 	.word	index@($__internal_2_$__cuda_sm3x_div_rn_noftz_f32_slowpath)
        /*005c*/ 	.word	0x00000400


	//----- nvinfo : EIATTR_FRAME_SIZE
	.align		4
.L_55:
        /*0060*/ 	.byte	0x04, 0x11
        /*0062*/ 	.short	(.L_57 - .L_56)
	.align		4
.L_56:
        /*0064*/ 	.word	index@($__internal_1_$__cuda_sm20_sqrt_rn_f32_slowpath)
        /*0068*/ 	.word	0x00000400


	//----- nvinfo : EIATTR_FRAME_SIZE
	.align		4
.L_57:
        /*006c*/ 	.byte	0x04, 0x11
        /*006e*/ 	.short	(.L_59 - .L_58)
	.align		4
.L_58:
        /*0070*/ 	.word	index@(_Z36dynamic_prefetching_attention_kernelPKfS0_S0_Pfiiii)
        /*0074*/ 	.word	0x00000400


	//----- nvinfo : EIATTR_REGCOUNT
	.align		4
.L_59:
        /*0078*/ 	.byte	0x04, 0x2f
        /*007a*/ 	.short	(.L_61 - .L_60)
	.align		4
.L_60:
        /*007c*/ 	.word	index@(_Z32prefetching_optimized_mlp_kernelPKfS0_S0_S0_S0_Pfiiii)
        /*0080*/ 	.word	0x00000020


	//----- nvinfo : EIATTR_FRAME_SIZE
	.align		4
.L_61:
        /*0084*/ 	.byte	0x04, 0x11
        /*0086*/ 	.short	(.L_63 - .L_62)
	.align		4
.L_62:
        /*0088*/ 	.word	index@(_Z32prefetching_optimized_mlp_kernelPKfS0_S0_S0_S0_Pfiiii)
        /*008c*/ 	.word	0x00004080


	//----- nvinfo : EIATTR_REGCOUNT
	.align		4
.L_63:
        /*0090*/ 	.byte	0x04, 0x2f
        /*0092*/ 	.short	(.L_65 - .L_64)
	.align		4
.L_64:
        /*0094*/ 	.word	index@(_Z26prefetching_softmax_kernelPKfPfii)
        /*0098*/ 	.word	0x00000010


	//----- nvinfo : EIATTR_FRAME_SIZE
	.align		4
.L_65:
        /*009c*/ 	.byte	0x04, 0x11
        /*009e*/ 	.short	(.L_67 - .L_66)
	.align		4
.L_66:
        /*00a0*/ 	.word	index@($__internal_0_$__cuda_sm3x_div_rn_noftz_f32_slowpath)
        /*00a4*/ 	.word	0x00000000


	//----- nvinfo : EIATTR_FRAME_SIZE
	.align		4
.L_67:
        /*00a8*/ 	.byte	0x04, 0x11
        /*00aa*/ 	.short	(.L_69 - .L_68)
	.align		4
.L_68:
        /*00ac*/ 	.word	index@(_Z26prefetching_softmax_kernelPKfPfii)
        /*00b0*/ 	.word	0x00000000


	//----- nvinfo : EIATTR_REGCOUNT
	.align		4
.L_69:
        /*00b4*/ 	.byte	0x04, 0x2f
        /*00b6*/ 	.short	(.L_71 - .L_70)
	.align		4
.L_70:
        /*00b8*/ 	.word	index@(_ZN3cub18CUB_300001_SM_10006detail11EmptyKernelIvEEvv)
        /*00bc*/ 	.word	0x00000004


	//----- nvinfo : EIATTR_FRAME_SIZE
	.align		4
.L_71:
        /*00c0*/ 	.byte	0x04, 0x11
        /*00c2*/ 	.short	(.L_73 - .L_72)
	.align		4
.L_72:
        /*00c4*/ 	.word	index@(_ZN3cub18CUB_300001_SM_10006detail11EmptyKernelIvEEvv)
        /*00c8*/ 	.word	0x00000000


	//----- nvinfo : EIATTR_MIN_STACK_SIZE
	.align		4
.L_73:
        /*00cc*/ 	.byte	0x04, 0x12
        /*00ce*/ 	.short	(.L_75 - .L_74)
	.align		4
.L_74:
        /*00d0*/ 	.word	index@(_ZN3cub18CUB_300001_SM_10006detail11EmptyKernelIvEEvv)
        /*00d4*/ 	.word	0x00000000


	//----- nvinfo : EIATTR_MIN_STACK_SIZE
	.align		4
.L_75:
        /*00d8*/ 	.byte	0x04, 0x12
        /*00da*/ 	.short	(.L_77 - .L_76)
	.align		4
.L_76:
        /*00dc*/ 	.word	index@(_Z26prefetching_softmax_kernelPKfPfii)
        /*00e0*/ 	.word	0x00000000


	//----- nvinfo : EIATTR_MIN_STACK_SIZE
	.align		4
.L_77:
        /*00e4*/ 	.byte	0x04, 0x12
        /*00e6*/ 	.short	(.L_79 - .L_78)
	.align		4
.L_78:
        /*00e8*/ 	.word	index@(_Z32prefetching_optimized_mlp_kernelPKfS0_S0_S0_S0_Pfiiii)
        /*00ec*/ 	.word	0x00004080


	//----- nvinfo : EIATTR_MIN_STACK_SIZE
	.align		4
.L_79:
        /*00f0*/ 	.byte	0x04, 0x12
        /*00f2*/ 	.short	(.L_81 - .L_80)
	.align		4
.L_80:
        /*00f4*/ 	.word	index@(_Z36dynamic_prefetching_attention_kernelPKfS0_S0_Pfiiii)
        /*00f8*/ 	.word	0x00000400


	//----- nvinfo : EIATTR_MIN_STACK_SIZE
	.align		4
.L_81:
        /*00fc*/ 	.byte	0x04, 0x12
        /*00fe*/ 	.short	(.L_83 - .L_82)
	.align		4
.L_82:
        /*0100*/ 	.word	index@(_Z27pattern_aware_matmul_kernelPKfS0_Pfiii)
        /*0104*/ 	.word	0x00000000


	//----- nvinfo : EIATTR_MIN_STACK_SIZE
	.align		4
.L_83:
        /*0108*/ 	.byte	0x04, 0x12
        /*010a*/ 	.short	(.L_85 - .L_84)
	.align		4
.L_84:
        /*010c*/ 	.word	index@(_Z39predictive_prefetching_attention_kernelPKfS0_S0_Pfiiii)
        /*0110*/ 	.word	0x00001400
.L_85:


//--------------------- .nv.compat                --------------------------
	.section	.nv.compat,"",@"SHT_CUDA_COMPAT_INFO"
	.align	4
        /*0000*/ 	.byte	0x02, 0x09, 0x00, 0x00, 0x02, 0x02, 0x01, 0x00, 0x02, 0x05, 0x05, 0x00, 0x03, 0x07, 0x01, 0x01
        /*0010*/ 	.byte	0x02, 0x03, 0x00, 0x00, 0x02, 0x06, 0x01, 0x00, 0x04, 0x0b, 0x08, 0x00, 0x01, 0x00, 0x00, 0x00
        /*0020*/ 	.byte	0x00, 0x00, 0x00, 0x00


//--------------------- .nv.info._ZN3cub18CUB_300001_SM_10006detail11EmptyKernelIvEEvv --------------------------
	.section	.nv.info._ZN3cub18CUB_300001_SM_10006detail11EmptyKernelIvEEvv,"",@"SHT_CUDA_INFO"
	.sectionflags	@""
	.align	4


	//----- nvinfo : EIATTR_CUDA_API_VERSION
	.align		4
        /*0000*/ 	.byte	0x04, 0x37
        /*0002*/ 	.short	(.L_87 - .L_86)
.L_86:
        /*0004*/ 	.word	0x00000082


	//----- nvinfo : EIATTR_SPARSE_MMA_MASK
	.align		4
.L_87:
        /*0008*/ 	.byte	0x03, 0x50
        /*000a*/ 	.short	0x0000


	//----- nvinfo : EIATTR_MAXREG_COUNT
	.align		4
        /*000c*/ 	.byte	0x03, 0x1b
        /*000e*/ 	.short	0x00ff


	//----- nvinfo : EIATTR_MERCURY_ISA_VERSION
	.align		4
        /*0010*/ 	.byte	0x03, 0x5f
        /*0012*/ 	.short	0x0101


	//----- nvinfo : EIATTR_VRC_CTA_INIT_COUNT
	.align		4
        /*0014*/ 	.byte	0x02, 0x4a
	.zero		1
	.zero		1


	//----- nvinfo : EIATTR_EXIT_INSTR_OFFSETS
	.align		4
        /*0018*/ 	.byte	0x04, 0x1c
        /*001a*/ 	.short	(.L_89 - .L_88)


	//   ....[0]....
.L_88:
        /*001c*/ 	.word	0x00000010


	//----- nvinfo : EIATTR_SW_WAR
	.align		4
.L_89:
        /*0020*/ 	.byte	0x04, 0x36
        /*0022*/ 	.short	(.L_91 - .L_90)
.L_90:
        /*0024*/ 	.word	0x00000008
.L_91:


//--------------------- .nv.info._Z26prefetching_softmax_kernelPKfPfii --------------------------
	.section	.nv.info._Z26prefetching_softmax_kernelPKfPfii,"",@"SHT_CUDA_INFO"
	.sectionflags	@""
	.align	4


	//----- nvinfo : EIATTR_CUDA_API_VERSION
	.align		4
        /*0000*/ 	.byte	0x04, 0x37
        /*0002*/ 	.short	(.L_93 - .L_92)
.L_92:
        /*0004*/ 	.word	0x00000082


	//----- nvinfo : EIATTR_KPARAM_INFO
	.align		4
.L_93:
        /*0008*/ 	.byte	0x04, 0x17
        /*000a*/ 	.short	(.L_95 - .L_94)
.L_94:
        /*000c*/ 	.word	0x00000000
        /*0010*/ 	.short	0x0003
        /*0012*/ 	.short	0x0014
        /*0014*/ 	.byte	0x00, 0xf0, 0x11, 0x00


	//----- nvinfo : EIATTR_KPARAM_INFO
	.align		4
.L_95:
        /*0018*/ 	.byte	0x04, 0x17
        /*001a*/ 	.short	(.L_97 - .L_96)
.L_96:
        /*001c*/ 	.word	0x00000000
        /*0020*/ 	.short	0x0002
        /*0022*/ 	.short	0x0010
        /*0024*/ 	.byte	0x00, 0xf0, 0x11, 0x00


	//----- nvinfo : EIATTR_KPARAM_INFO
	.align		4
.L_97:
        /*0028*/ 	.byte	0x04, 0x17
        /*002a*/ 	.short	(.L_99 - .L_98)
.L_98:
        /*002c*/ 	.word	0x00000000
        /*0030*/ 	.short	0x0001
        /*0032*/ 	.short	0x0008
        /*0034*/ 	.byte	0x00, 0xf5, 0x21, 0x00


	//----- nvinfo : EIATTR_KPARAM_INFO
	.align		4
.L_99:
        /*0038*/ 	.byte	0x04, 0x17
        /*003a*/ 	.short	(.L_101 - .L_100)
.L_100:
        /*003c*/ 	.word	0x00000000
        /*0040*/ 	.short	0x0000
        /*0042*/ 	.short	0x0000
        /*0044*/ 	.byte	0x00, 0xf5, 0x21, 0x00


	//----- nvinfo : EIATTR_SPARSE_MMA_MASK
	.align		4
.L_101:
        /*0048*/ 	.byte	0x03, 0x50
        /*004a*/ 	.short	0x0000


	//----- nvinfo : EIATTR_MAXREG_COUNT
	.align		4
        /*004c*/ 	.byte	0x03, 0x1b
        /*004e*/ 	.short	0x00ff


	//----- nvinfo : EIATTR_NUM_BARRIERS
	.align		4
        /*0050*/ 	.byte	0x02, 0x4c
        /*0052*/ 	.byte	0x01
	.zero		1


	//----- nvinfo : EIATTR_MERCURY_ISA_VERSION
	.align		4
        /*0054*/ 	.byte	0x03, 0x5f
        /*0056*/ 	.short	0x0101


	//----- nvinfo : EIATTR_COOP_GROUP_MASK_REGIDS
	.align		4
        /*0058*/ 	.byte	0x04, 0x29
        /*005a*/ 	.short	(.L_103 - .L_102)


	//   ....[0]....
.L_102:
        /*005c*/ 	.word	0xffffffff


	//   ....[1]....
        /*0060*/ 	.word	0xffffffff


	//   ....[2]....
        /*0064*/ 	.word	0xffffffff


	//   ....[3]....
        /*0068*/ 	.word	0xffffffff


	//   ....[4]....
        /*006c*/ 	.word	0xffffffff


	//   ....[5]....
        /*0070*/ 	.word	0xffffffff


	//   ....[6]....
        /*0074*/ 	.word	0xffffffff


	//   ....[7]....
        /*0078*/ 	.word	0xffffffff


	//   ....[8]....
        /*007c*/ 	.word	0xffffffff


	//   ....[9]....
        /*0080*/ 	.word	0xffffffff


	//   ....[10]....
        /*0084*/ 	.word	0xffffffff


	//   ....[11]....
        /*0088*/ 	.word	0xffffffff


	//   ....[12]....
        /*008c*/ 	.word	0xffffffff


	//   ....[13]....
        /*0090*/ 	.word	0xffffffff


	//----- nvinfo : EIATTR_COOP_GROUP_INSTR_OFFSETS
	.align		4
.L_103:
        /*0094*/ 	.byte	0x04, 0x28
        /*0096*/ 	.short	(.L_105 - .L_104)


	//   ....[0]....
.L_104:
        /*0098*/ 	.word	0x00000150


	//   ....[1]....
        /*009c*/ 	.word	0x00000180


	//   ....[2]....
        /*00a0*/ 	.word	0x000001a0


	//   ....[3]....
        /*00a4*/ 	.word	0x000001c0


	//   ....[4]....
        /*00a8*/ 	.word	0x000001e0


	//   ....[5]....
        /*00ac*/ 	.word	0x00000200


	//   ....[6]....
        /*00b0*/ 	.word	0x000002a0


	//   ....[7]....
        /*00b4*/ 	.word	0x000002b0


	//   ....[8]....
        /*00b8*/ 	.word	0x000002e0


	//   ....[9]....
        /*00bc*/ 	.word	0x00000300


	//   ....[10]....
        /*00c0*/ 	.word	0x00000320


	//   ....[11]....
        /*00c4*/ 	.word	0x00000340


	//   ....[12]....
        /*00c8*/ 	.word	0x00000360


	//   ....[13]....
        /*00cc*/ 	.word	0x00000380


	//----- nvinfo : EIATTR_VRC_CTA_INIT_COUNT
	.align		4
.L_105:
        /*00d0*/ 	.byte	0x02, 0x4a
	.zero		1
	.zero		1


	//----- nvinfo : EIATTR_EXIT_INSTR_OFFSETS
	.align		4
        /*00d4*/ 	.byte	0x04, 0x1c
        /*00d6*/ 	.short	(.L_107 - .L_106)


	//   ....[0]....
.L_106:
        /*00d8*/ 	.word	0x00000070


	//   ....[1]....
        /*00dc*/ 	.word	0x00000470


	//----- nvinfo : EIATTR_CRS_STACK_SIZE
	.align		4
.L_107:
        /*00e0*/ 	.byte	0x04, 0x1e
        /*00e2*/ 	.short	(.L_109 - .L_108)
.L_108:
        /*00e4*/ 	.word	0x00000000


	//----- nvinfo : EIATTR_CBANK_PARAM_SIZE
	.align		4
.L_109:
        /*00e8*/ 	.byte	0x03, 0x19
        /*00ea*/ 	.short	0x0018


	//----- nvinfo : EIATTR_PARAM_CBANK
	.align		4
        /*00ec*/ 	.byte	0x04, 0x0a
        /*00ee*/ 	.short	(.L_111 - .L_110)
	.align		4
.L_110:
        /*00f0*/ 	.word	index@(.nv.constant0._Z26prefetching_softmax_kernelPKfPfii)
        /*00f4*/ 	.short	0x0380
        /*00f6*/ 	.short	0x0018


	//----- nvinfo : EIATTR_SW_WAR
	.align		4
.L_111:
        /*00f8*/ 	.byte	0x04, 0x36
        /*00fa*/ 	.short	(.L_113 - .L_112)
.L_112:
        /*00fc*/ 	.word	0x00000008
.L_113:


//--------------------- .nv.info._Z32prefetching_optimized_mlp_kernelPKfS0_S0_S0_S0_Pfiiii --------------------------
	.section	.nv.info._Z32prefetching_optimized_mlp_kernelPKfS0_S0_S0_S0_Pfiiii,"",@"SHT_CUDA_INFO"
	.sectionflags	@""
	.align	4


	//----- nvinfo : EIATTR_CUDA_API_VERSION
	.align		4
        /*0000*/ 	.byte	0x04, 0x37
        /*0002*/ 	.short	(.L_115 - .L_114)
.L_114:
        /*0004*/ 	.word	0x00000082


	//----- nvinfo : EIATTR_KPARAM_INFO
	.align		4
.L_115:
        /*0008*/ 	.byte	0x04, 0x17
        /*000a*/ 	.short	(.L_117 - .L_116)
.L_116:
        /*000c*/ 	.word	0x00000000
        /*0010*/ 	.short	0x0009
        /*0012*/ 	.short	0x003c
        /*0014*/ 	.byte	0x00, 0xf0, 0x11, 0x00


	//----- nvinfo : EIATTR_KPARAM_INFO
	.align		4
.L_117:
        /*0018*/ 	.byte	0x04, 0x17
        /*001a*/ 	.short	(.L_119 - .L_118)
.L_118:
        /*001c*/ 	.word	0x00000000
        /*0020*/ 	.short	0x0008
        /*0022*/ 	.short	0x0038
        /*0024*/ 	.byte	0x00, 0xf0, 0x11, 0x00


	//----- nvinfo : EIATTR_KPARAM_INFO
	.align		4
.L_119:
        /*0028*/ 	.byte	0x04, 0x17
        /*002a*/ 	.short	(.L_121 - .L_120)
.L_120:
        /*002c*/ 	.word	0x00000000
        /*0030*/ 	.short	0x0007
        /*0032*/ 	.short	0x0034
        /*0034*/ 	.byte	0x00, 0xf0, 0x11, 0x00


	//----- nvinfo : EIATTR_KPARAM_INFO
	.align		4
.L_121:
        /*0038*/ 	.byte	0x04, 0x17
        /*003a*/ 	.short	(.L_123 - .L_122)
.L_122:
        /*003c*/ 	.word	0x00000000
        /*0040*/ 	.short	0x0006
        /*0042*/ 	.short	0x0030
        /*0044*/ 	.byte	0x00, 0xf0, 0x11, 0x00


	//----- nvinfo : EIATTR_KPARAM_INFO
	.align		4
.L_123:
        /*0048*/ 	.byte	0x04, 0x17
        /*004a*/ 	.short	(.L_125 - .L_124)
.L_124:
        /*004c*/ 	.word	0x00000000
        /*0050*/ 	.short	0x0005
        /*0052*/ 	.short	0x0028
        /*0054*/ 	.byte	0x00, 0xf5, 0x21, 0x00


	//----- nvinfo : EIATTR_KPARAM_INFO
	.align		4
.L_125:
        /*0058*/ 	.byte	0x04, 0x17
        /*005a*/ 	.short	(.L_127 - .L_126)
.L_126:
        /*005c*/ 	.word	0x00000000
        /*0060*/ 	.short	0x0004
        /*0062*/ 	.short	0x0020
        /*0064*/ 	.byte	0x00, 0xf5, 0x21, 0x00


	//----- nvinfo : EIATTR_KPARAM_INFO
	.align		4
.L_127:
        /*0068*/ 	.byte	0x04, 0x17
        /*006a*/ 	.short	(.L_129 - .L_128)
.L_128:
        /*006c*/ 	.word	0x00000000
        /*0070*/ 	.short	0x0003
        /*0072*/ 	.short	0x0018
        /*0074*/ 	.byte	0x00, 0xf5, 0x21, 0x00


	//----- nvinfo : EIATTR_KPARAM_INFO
	.align		4
.L_129:
        /*0078*/ 	.byte	0x04, 0x17
        /*007a*/ 	.short	(.L_131 - .L_130)
.L_130:
        /*007c*/ 	.word	0x00000000
        /*0080*/ 	.short	0x0002
        /*0082*/ 	.short	0x0010
        /*0084*/ 	.byte	0x00, 0xf5, 0x21, 0x00


	//----- nvinfo : EIATTR_KPARAM_INFO
	.align		4
.L_131:
        /*0088*/ 	.byte	0x04, 0x17
        /*008a*/ 	.short	(.L_133 - .L_132)
.L_132:
        /*008c*/ 	.word	0x00000000
        /*0090*/ 	.short	0x0001
        /*0092*/ 	.short	0x0008
        /*0094*/ 	.byte	0x00, 0xf5, 0x21, 0x00


	//----- nvinfo : EIATTR_KPARAM_INFO
	.align		4
.L_133:
        /*0098*/ 	.byte	0x04, 0x17
        /*009a*/ 	.short	(.L_135 - .L_134)
.L_134:
        /*009c*/ 	.word	0x00000000
        /*00a0*/ 	.short	0x0000
        /*00a2*/ 	.short	0x0000
        /*00a4*/ 	.byte	0x00, 0xf5, 0x21, 0x00


	//----- nvinfo : EIATTR_SPARSE_MMA_MASK
	.align		4
.L_135:
        /*00a8*/ 	.byte	0x03, 0x50
        /*00aa*/ 	.short	0x0000


	//----- nvinfo : EIATTR_MAXREG_COUNT
	.align		4
        /*00ac*/ 	.byte	0x03, 0x1b
        /*00ae*/ 	.short	0x00ff


	//----- nvinfo : EIATTR_MERCURY_ISA_VERSION
	.align		4
        /*00b0*/ 	.byte	0x03, 0x5f
        /*00b2*/ 	.short	0x0101


	//----- nvinfo : EIATTR_VRC_CTA_INIT_COUNT
	.align		4
        /*00b4*/ 	.byte	0x02, 0x4a
	.zero		1
	.zero		1


	//----- nvinfo : EIATTR_EXIT_INSTR_OFFSETS
	.align		4
        /*00b8*/ 	.byte	0x04, 0x1c
        /*00ba*/ 	.short	(.L_137 - .L_136)


	//   ....[0]....
.L_136:
        /*00bc*/ 	.word	0x00000090


	//   ....[1]....
        /*00c0*/ 	.word	0x000039b0


	//   ....[2]....
        /*00c4*/ 	.word	0x00005110


	//   ....[3]....
        /*00c8*/ 	.word	0x00005520


	//   ....[4]....
        /*00cc*/ 	.word	0x00005750


	//   ....[5]....
        /*00d0*/ 	.word	0x000058c0


	//   ....[6]....
        /*00d4*/ 	.word	0x000059a0


	//----- nvinfo : EIATTR_CBANK_PARAM_SIZE
	.align		4
.L_137:
        /*00d8*/ 	.byte	0x03, 0x19
        /*00da*/ 	.short	0x0040


	//----- nvinfo : EIATTR_PARAM_CBANK
	.align		4
        /*00dc*/ 	.byte	0x04, 0x0a
        /*00de*/ 	.short	(.L_139 - .L_138)
	.align		4
.L_138:
        /*00e0*/ 	.word	index@(.nv.constant0._Z32prefetching_optimized_mlp_kernelPKfS0_S0_S0_S0_Pfiiii)
        /*00e4*/ 	.short	0x0380
        /*00e6*/ 	.short	0x0040


	//----- nvinfo : EIATTR_SW_WAR
	.align		4
.L_139:
        /*00e8*/ 	.byte	0x04, 0x36
        /*00ea*/ 	.short	(.L_141 - .L_140)
.L_140:
        /*00ec*/ 	.word	0x00000008
.L_141:


//--------------------- .nv.info._Z36dynamic_prefetching_attention_kernelPKfS0_S0_Pfiiii --------------------------
	.section	.nv.info._Z36dynamic_prefetching_attention_kernelPKfS0_S0_Pfiiii,"",@"SHT_CUDA_INFO"
	.sectionflags	@""
	.align	4


	//----- nvinfo : EIATTR_CUDA_API_VERSION
	.align		4
        /*0000*/ 	.byte	0x04, 0x37
        /*0002*/ 	.short	(.L_143 - .L_142)
.L_142:
        /*0004*/ 	.word	0x00000082


	//----- nvinfo : EIATTR_KPARAM_INFO
	.align		4
.L_143:
        /*0008*/ 	.byte	0x04, 0x17
        /*000a*/ 	.short	(.L_145 - .L_144)
.L_144:
        /*000c*/ 	.word	0x00000000
        /*0010*/ 	.short	0x0007
        /*0012*/ 	.short	0x002c
        /*0014*/ 	.byte	0x00, 0xf0, 0x11, 0x00


	//----- nvinfo : EIATTR_KPARAM_INFO
	.align		4
.L_145:
        /*0018*/ 	.byte	0x04, 0x17
        /*001a*/ 	.short	(.L_147 - .L_146)
.L_146:
        /*001c*/ 	.word	0x00000000
        /*0020*/ 	.short	0x0006
        /*0022*/ 	.short	0x0028
        /*0024*/ 	.byte	0x00, 0xf0, 0x11, 0x00


	//----- nvinfo : EIATTR_KPARAM_INFO
	.align		4
.L_147:
        /*0028*/ 	.byte	0x04, 0x17
        /*002a*/ 	.short	(.L_149 - .L_148)
.L_148:
        /*002c*/ 	.word	0x00000000
        /*0030*/ 	.short	0x0005
        /*0032*/ 	.short	0x0024
        /*0034*/ 	.byte	0x00, 0xf0, 0x11, 0x00


	//----- nvinfo : EIATTR_KPARAM_INFO
	.align		4
.L_149:
        /*0038*/ 	.byte	0x04, 0x17
        /*003a*/ 	.short	(.L_151 - .L_150)
.L_150:
        /*003c*/ 	.word	0x00000000
        /*0040*/ 	.short	0x0004
        /*0042*/ 	.short	0x0020
        /*0044*/ 	.byte	0x00, 0xf0, 0x11, 0x00


	//----- nvinfo : EIATTR_KPARAM_INFO
	.align		4
.L_151:
        /*0048*/ 	.byte	0x04, 0x17
        /*004a*/ 	.short	(.L_153 - .L_152)
.L_152:
        /*004c*/ 	.word	0x00000000
        /*0050*/ 	.short	0x0003
        /*0052*/ 	.short	0x0018
        /*0054*/ 	.byte	0x00, 0xf5, 0x21, 0x00


	//----- nvinfo : EIATTR_KPARAM_INFO
	.align		4
.L_153:
        /*0058*/ 	.byte	0x04, 0x17
        /*005a*/ 	.short	(.L_155 - .L_154)
.L_154:
        /*005c*/ 	.word	0x00000000
        /*0060*/ 	.short	0x0002
        /*0062*/ 	.short	0x0010
        /*0064*/ 	.byte	0x00, 0xf5, 0x21, 0x00


	//----- nvinfo : EIATTR_KPARAM_INFO
	.align		4
.L_155:
        /*0068*/ 	.byte	0x04, 0x17
        /*006a*/ 	.short	(.L_157 - .L_156)
.L_156:
        /*006c*/ 	.word	0x00000000
        /*0070*/ 	.short	0x0001
        /*0072*/ 	.short	0x0008
        /*0074*/ 	.byte	0x00, 0xf5, 0x21, 0x00


	//----- nvinfo : EIATTR_KPARAM_INFO
	.align		4
.L_157:
        /*0078*/ 	.byte	0x04, 0x17
        /*007a*/ 	.short	(.L_159 - .L_158)
.L_158:
        /*007c*/ 	.word	0x00000000
        /*0080*/ 	.short	0x0000
        /*0082*/ 	.short	0x0000
        /*0084*/ 	.byte	0x00, 0xf5, 0x21, 0x00


	//----- nvinfo : EIATTR_SPARSE_MMA_MASK
	.align		4
.L_159:
        /*0088*/ 	.byte	0x03, 0x50
        /*008a*/ 	.short	0x0000


	//----- nvinfo : EIATTR_MAXREG_COUNT
	.align		4
        /*008c*/ 	.byte	0x03, 0x1b
        /*008e*/ 	.short	0x00ff


	//----- nvinfo : EIATTR_MERCURY_ISA_VERSION
	.align		4
        /*0090*/ 	.byte	0x03, 0x5f
        /*0092*/ 	.short	0x0101


	//----- nvinfo : EIATTR_COOP_GROUP_MASK_REGIDS
	.align		4
        /*0094*/ 	.byte	0x04, 0x29
        /*0096*/ 	.short	(.L_161 - .L_160)


	//   ....[0]....
.L_160:
        /*0098*/ 	.word	0xffffffff


	//   ....[1]....
        /*009c*/ 	.word	0xffffffff


	//   ....[2]....
        /*00a0*/ 	.word	0xffffffff


	//   ....[3]....
        /*00a4*/ 	.word	0xffffffff


	//   ....[4]....
        /*00a8*/ 	.word	0xffffffff


	//   ....[5]....
        /*00ac*/ 	.word	0xffffffff


	//   ....[6]....
        /*00b0*/ 	.word	0xffffffff


	//   ....[7]....
        /*00b4*/ 	.word	0xffffffff


	//   ....[8]....
        /*00b8*/ 	.word	0xffffffff


	//   ....[9]....
        /*00bc*/ 	.word	0xffffffff


	//   ....[10]....
        /*00c0*/ 	.word	0xffffffff


	//   ....[11]....
        /*00c4*/ 	.word	0xffffffff


	//   ....[12]....
        /*00c8*/ 	.word	0xffffffff


	//   ....[13]....
        /*00cc*/ 	.word	0xffffffff


	//   ....[14]....
        /*00d0*/ 	.word	0xffffffff


	//   ....[15]....
        /*00d4*/ 	.word	0xffffffff


	//   ....[16]....
        /*00d8*/ 	.word	0xffffffff


	//   ....[17]....
        /*00dc*/ 	.word	0xffffffff


	//   ....[18]....
        /*00e0*/ 	.word	0xffffffff


	//   ....[19]....
        /*00e4*/ 	.word	0xffffffff


	//   ....[20]....
        /*00e8*/ 	.word	0xffffffff


	//   ....[21]....
        /*00ec*/ 	.word	0xffffffff


	//   ....[22]....
        /*00f0*/ 	.word	0xffffffff


	//   ....[23]....
        /*00f4*/ 	.word	0xffffffff


	//   ....[24]....
        /*00f8*/ 	.word	0xffffffff


	//   ....[25]....
        /*00fc*/ 	.word	0xffffffff


	//   ....[26]....
        /*0100*/ 	.word	0xffffffff


	//   ....[27]....
        /*0104*/ 	.word	0xffffffff


	//   ....[28]....
        /*0108*/ 	.word	0xffffffff


	//   ....[29]....
        /*010c*/ 	.word	0xffffffff


	//   ....[30]....
        /*0110*/ 	.word	0xffffffff


	//   ....[31]....
        /*0114*/ 	.word	0xffffffff


	//   ....[32]....
        /*0118*/ 	.word	0xffffffff


	//   ....[33]....
        /*011c*/ 	.word	0xffffffff


	//   ....[34]....
        /*0120*/ 	.word	0xffffffff


	//   ....[35]....
        /*0124*/ 	.word	0xffffffff


	//   ....[36]....
        /*0128*/ 	.word	0xffffffff


	//   ....[37]....
        /*012c*/ 	.word	0xffffffff


	//   ....[38]....
        /*0130*/ 	.word	0xffffffff


	//   ....[39]....
        /*0134*/ 	.word	0xffffffff


	//   ....[40]....
        /*0138*/ 	.word	0xffffffff


	//   ....[41]....
        /*013c*/ 	.word	0xffffffff


	//   ....[42]....
        /*0140*/ 	.word	0xffffffff


	//   ....[43]....
        /*0144*/ 	.word	0xffffffff


	//   ....[44]....
        /*0148*/ 	.word	0xffffffff


	//   ....[45]....
        /*014c*/ 	.word	0xffffffff


	//   ....[46]....
        /*0150*/ 	.word	0xffffffff


	//   ....[47]....
        /*0154*/ 	.word	0xffffffff


	//   ....[48]....
        /*0158*/ 	.word	0xffffffff


	//   ....[49]....
        /*015c*/ 	.word	0xffffffff


	//   ....[50]....
        /*0160*/ 	.word	0xffffffff


	//   ....[51]....
        /*0164*/ 	.word	0xffffffff


	//   ....[52]....
        /*0168*/ 	.word	0xffffffff


	//   ....[53]....
        /*016c*/ 	.word	0xffffffff


	//   ....[54]....
        /*0170*/ 	.word	0xffffffff


	//   ....[55]....
        /*0174*/ 	.word	0xffffffff


	//   ....[56]....
        /*0178*/ 	.word	0xffffffff


	//   ....[57]....
        /*017c*/ 	.word	0xffffffff


	//   ....[58]....
        /*0180*/ 	.word	0xffffffff


	//   ....[59]....
        /*0184*/ 	.word	0xffffffff


	//   ....[60]....
        /*0188*/ 	.word	0xffffffff


	//   ....[61]....
        /*018c*/ 	.word	0xffffffff


	//   ....[62]....
        /*0190*/ 	.word	0xffffffff


	//   ....[63]....
        /*0194*/ 	.word	0xffffffff


	//   ....[64]....
        /*0198*/ 	.word	0xffffffff


	//   ....[65]....
        /*019c*/ 	.word	0xffffffff


	//   ....[66]....
        /*01a0*/ 	.word	0xffffffff


	//   ....[67]....
        /*01a4*/ 	.word	0xffffffff


	//   ....[68]....
        /*01a8*/ 	.word	0xffffffff


	//   ....[69]....
        /*01ac*/ 	.word	0xffffffff


	//   ....[70]....
        /*01b0*/ 	.word	0xffffffff


	//   ....[71]....
        /*01b4*/ 	.word	0xffffffff


	//   ....[72]....
        /*01b8*/ 	.word	0xffffffff


	//   ....[73]....
        /*01bc*/ 	.word	0xffffffff


	//   ....[74]....
        /*01c0*/ 	.word	0xffffffff


	//   ....[75]....
        /*01c4*/ 	.word	0xffffffff


	//   ....[76]....
        /*01c8*/ 	.word	0xffffffff


	//   ....[77]....
        /*01cc*/ 	.word	0xffffffff


	//   ....[78]....
        /*01d0*/ 	.word	0xffffffff


	//   ....[79]....
        /*01d4*/ 	.word	0xffffffff


	//   ....[80]....
        /*01d8*/ 	.word	0xffffffff


	//   ....[81]....
        /*01dc*/ 	.word	0xffffffff


	//   ....[82]....
        /*01e0*/ 	.word	0xffffffff


	//   ....[83]....
        /*01e4*/ 	.word	0xffffffff


	//   ....[84]....
        /*01e8*/ 	.word	0xffffffff


	//   ....[85]....
        /*01ec*/ 	.word	0xffffffff


	//   ....[86]....
        /*01f0*/ 	.word	0xffffffff


	//   ....[87]....
        /*01f4*/ 	.word	0xffffffff


	//   ....[88]....
        /*01f8*/ 	.word	0xffffffff


	//   ....[89]....
        /*01fc*/ 	.word	0xffffffff


	//   ....[90]....
        /*0200*/ 	.word	0xffffffff


	//   ....[91]....
        /*0204*/ 	.word	0xffffffff


	//   ....[92]....
        /*0208*/ 	.word	0xffffffff


	//   ....[93]....
        /*020c*/ 	.word	0xffffffff


	//   ....[94]....
        /*0210*/ 	.word	0xffffffff


	//   ....[95]....
        /*0214*/ 	.word	0xffffffff


	//   ....[96]....
        /*0218*/ 	.word	0xffffffff


	//   ....[97]....
        /*021c*/ 	.word	0xffffffff


	//   ....[98]....
        /*0220*/ 	.word	0xffffffff


	//   ....[99]....
        /*0224*/ 	.word	0xffffffff


	//   ....[100]....
        /*0228*/ 	.word	0xffffffff


	//   ....[101]....
        /*022c*/ 	.word	0xffffffff


	//   ....[102]....
        /*0230*/ 	.word	0xffffffff


	//   ....[103]....
        /*0234*/ 	.word	0xffffffff


	//   ....[104]....
        /*0238*/ 	.word	0xffffffff


	//   ....[105]....
        /*023c*/ 	.word	0xffffffff


	//   ....[106]....
        /*0240*/ 	.word	0xffffffff


	//   ....[107]....
        /*0244*/ 	.word	0xffffffff


	//   ....[108]....
        /*0248*/ 	.word	0xffffffff


	//   ....[109]....
        /*024c*/ 	.word	0xffffffff


	//----- nvinfo : EIATTR_COOP_GROUP_INSTR_OFFSETS
	.align		4
.L_161:
        /*0250*/ 	.byte	0x04, 0x28
        /*0252*/ 	.short	(.L_163 - .L_162)


	//   ....[0]....
.L_162:
        /*0254*/ 	.word	0x000011f0


	//   ....[1]....
        /*0258*/ 	.word	0x00001230


	//   ....[2]....
        /*025c*/ 	.word	0x00001250


	//   ....[3]....
        /*0260*/ 	.word	0x00001270


	//   ....[4]....
        /*0264*/ 	.word	0x00001290


	//   ....[5]....
        /*0268*/ 	.word	0x00001350


	//   ....[6]....
        /*026c*/ 	.word	0x00001370


	//   ....[7]....
        /*0270*/ 	.word	0x00001390


	//   ....[8]....
        /*0274*/ 	.word	0x000013b0


	//   ....[9]....
        /*0278*/ 	.word	0x000013d0


	//   ....[10]....
        /*027c*/ 	.word	0x000014c0


	//   ....[11]....
        /*0280*/ 	.word	0x000014f0


	//   ....[12]....
        /*0284*/ 	.word	0x00001510


	//   ....[13]....
        /*0288*/ 	.word	0x00001530


	//   ....[14]....
        /*028c*/ 	.word	0x00001550


	//   ....[15]....
        /*0290*/ 	.word	0x00001580


	//   ....[16]....
        /*0294*/ 	.word	0x000015a0


	//   ....[17]....
        /*0298*/ 	.word	0x000015f0


	//   ....[18]....
        /*029c*/ 	.word	0x00001610


	//   ....[19]....
        /*02a0*/ 	.word	0x00001630


	//   ....[20]....
        /*02a4*/ 	.word	0x00001660


	//   ....[21]....
        /*02a8*/ 	.word	0x000016b0


	//   ....[22]....
        /*02ac*/ 	.word	0x000016c0


	//   ....[23]....
        /*02b0*/ 	.word	0x000016f0


	//   ....[24]....
        /*02b4*/ 	.word	0x00001730


	//   ....[25]....
        /*02b8*/ 	.word	0x00001740


	//   ....[26]....
        /*02bc*/ 	.word	0x00001760


	//   ....[27]....
        /*02c0*/ 	.word	0x000017d0


	//   ....[28]....
        /*02c4*/ 	.word	0x000017e0


	//   ....[29]....
        /*02c8*/ 	.word	0x00001810


	//   ....[30]....
        /*02cc*/ 	.word	0x00001830


	//   ....[31]....
        /*02d0*/ 	.word	0x00001860


	//   ....[32]....
        /*02d4*/ 	.word	0x00001870


	//   ....[33]....
        /*02d8*/ 	.word	0x000018a0


	//   ....[34]....
        /*02dc*/ 	.word	0x000018b0


	//   ....[35]....
        /*02e0*/ 	.word	0x000018d0


	//   ....[36]....
        /*02e4*/ 	.word	0x00001900


	//   ....[37]....
        /*02e8*/ 	.word	0x00001980


	//   ....[38]....
        /*02ec*/ 	.word	0x00001990


	//   ....[39]....
        /*02f0*/ 	.word	0x000019b0


	//   ....[40]....
        /*02f4*/ 	.word	0x000019f0


	//   ....[41]....
        /*02f8*/ 	.word	0x00001a20


	//   ....[42]....
        /*02fc*/ 	.word	0x00001a50


	//   ....[43]....
        /*0300*/ 	.word	0x00001a60


	//   ....[44]....
        /*0304*/ 	.word	0x00001a90


	//   ....[45]....
        /*0308*/ 	.word	0x00001aa0


	//   ....[46]....
        /*030c*/ 	.word	0x00001ad0


	//   ....[47]....
        /*0310*/ 	.word	0x00001ae0


	//   ....[48]....
        /*0314*/ 	.word	0x00001b10


	//   ....[49]....
        /*0318*/ 	.word	0x00001b30


	//   ....[50]....
        /*031c*/ 	.word	0x00001cd0


	//   ....[51]....
        /*0320*/ 	.word	0x00001cf0


	//   ....[52]....
        /*0324*/ 	.word	0x00001d10


	//   ....[53]....
        /*0328*/ 	.word	0x00001d30


	//   ....[54]....
        /*032c*/ 	.word	0x00001d50


	//   ....[55]....
        /*0330*/ 	.word	0x00001de0


	//   ....[56]....
        /*0334*/ 	.word	0x00001e00


	//   ....[57]....
        /*0338*/ 	.word	0x00001e20


	//   ....[58]....
        /*033c*/ 	.word	0x00001e40


	//   ....[59]....
        /*0340*/ 	.word	0x00001e60


	//   ....[60]....
        /*0344*/ 	.word	0x00001ef0


	//   ....[61]....
        /*0348*/ 	.word	0x00001f10


	//   ....[62]....
        /*034c*/ 	.word	0x00001f30


	//   ....[63]....
        /*0350*/ 	.word	0x00001f50


	//   ....[64]....
        /*0354*/ 	.word	0x00001f70


	//   ....[65]....
        /*0358*/ 	.word	0x00002000


	//   ....[66]....
        /*035c*/ 	.word	0x00002020


	//   ....[67]....
        /*0360*/ 	.word	0x00002040


	//   ....[68]....
        /*0364*/ 	.word	0x00002060


	//   ....[69]....
        /*0368*/ 	.word	0x00002080


	//   ....[70]....
        /*036c*/ 	.word	0x00002110


	//   ....[71]....
        /*0370*/ 	.word	0x00002130


	//   ....[72]....
        /*0374*/ 	.word	0x00002150


	//   ....[73]....
        /*0378*/ 	.word	0x00002170


	//   ....[74]....
        /*037c*/ 	.word	0x00002190


	//   ....[75]....
        /*0380*/ 	.word	0x00002220


	//   ....[76]....
        /*0384*/ 	.word	0x00002240


	//   ....[77]....
        /*0388*/ 	.word	0x00002260


	//   ....[78]....
        /*038c*/ 	.word	0x00002280


	//   ....[79]....
        /*0390*/ 	.word	0x000022a0


	//   ....[80]....
        /*0394*/ 	.word	0x00002320


	//   ....[81]....
        /*0398*/ 	.word	0x00002340


	//   ....[82]....
        /*039c*/ 	.word	0x00002360


	//   ....[83]....
        /*03a0*/ 	.word	0x00002380


	//   ....[84]....
        /*03a4*/ 	.word	0x000023a0


	//   ....[85]....
        /*03a8*/ 	.word	0x00002590


	//   ....[86]....
        /*03ac*/ 	.word	0x000025f0


	//   ....[87]....
        /*03b0*/ 	.word	0x00002610


	//   ....[88]....
        /*03b4*/ 	.word	0x00002630


	//   ....[89]....
        /*03b8*/ 	.word	0x00002650


	//   ....[90]....
        /*03bc*/ 	.word	0x000027a0


	//   ....[91]....
        /*03c0*/ 	.word	0x000027b0


	//   ....[92]....
        /*03c4*/ 	.word	0x000027e0


	//   ....[93]....
        /*03c8*/ 	.word	0x000027f0


	//   ....[94]....
        /*03cc*/ 	.word	0x00002820


	//   ....[95]....
        /*03d0*/ 	.word	0x00002830


	//   ....[96]....
        /*03d4*/ 	.word	0x00002860


	//   ....[97]....
        /*03d8*/ 	.word	0x00002870


	//   ....[98]....
        /*03dc*/ 	.word	0x000028a0


	//   ....[99]....
        /*03e0*/ 	.word	0x000028b0


	//   ....[100]....
        /*03e4*/ 	.word	0x00002a00


	//   ....[101]....
        /*03e8*/ 	.word	0x00002a20


	//   ....[102]....
        /*03ec*/ 	.word	0x00002a40


	//   ....[103]....
        /*03f0*/ 	.word	0x00002a60


	//   ....[104]....
        /*03f4*/ 	.word	0x00002a80


	//   ....[105]....
        /*03f8*/ 	.word	0x00002b50


	//   ....[106]....
        /*03fc*/ 	.word	0x00002b70


	//   ....[107]....
        /*0400*/ 	.word	0x00002b90


	//   ....[108]....
        /*0404*/ 	.word	0x00002bb0


	//   ....[109]....
        /*0408*/ 	.word	0x00002bd0


	//----- nvinfo : EIATTR_VRC_CTA_INIT_COUNT
	.align		4
.L_163:
        /*040c*/ 	.byte	0x02, 0x4a
	.zero		1
	.zero		1


	//----- nvinfo : EIATTR_EXIT_INSTR_OFFSETS
	.align		4
        /*0410*/ 	.byte	0x04, 0x1c
        /*0412*/ 	.short	(.L_165 - .L_164)


	//   ....[0]....
.L_164:
        /*0414*/ 	.word	0x00000220


	//   ....[1]....
        /*0418*/ 	.word	0x00002c20


	//   ....[2]....
        /*041c*/ 	.word	0x000031b0


	//   ....[3]....
        /*0420*/ 	.word	0x00003360


	//----- nvinfo : EIATTR_CRS_STACK_SIZE
	.align		4
.L_165:
        /*0424*/ 	.byte	0x04, 0x1e
        /*0426*/ 	.short	(.L_167 - .L_166)
.L_166:
        /*0428*/ 	.word	0x00000000


	//----- nvinfo : EIATTR_CBANK_PARAM_SIZE
	.align		4
.L_167:
        /*042c*/ 	.byte	0x03, 0x19
        /*042e*/ 	.short	0x0030


	//----- nvinfo : EIATTR_PARAM_CBANK
	.align		4
        /*0430*/ 	.byte	0x04, 0x0a
        /*0432*/ 	.short	(.L_169 - .L_168)
	.align		4
.L_168:
        /*0434*/ 	.word	index@(.nv.constant0._Z36dynamic_prefetching_attention_kernelPKfS0_S0_Pfiiii)
        /*0438*/ 	.short	0x0380
        /*043a*/ 	.short	0x0030


	//----- nvinfo : EIATTR_SW_WAR
	.align		4
.L_169:
        /*043c*/ 	.byte	0x04, 0x36
        /*043e*/ 	.short	(.L_171 - .L_170)
.L_170:
        /*0440*/ 	.word	0x00000008
.L_171:


//--------------------- .nv.info._Z27pattern_aware_matmul_kernelPKfS0_Pfiii --------------------------
	.section	.nv.info._Z27pattern_aware_matmul_kernelPKfS0_Pfiii,"",@"SHT_CUDA_INFO"
	.sectionflags	@""
	.align	4


	//----- nvinfo : EIATTR_CUDA_API_VERSION
	.align		4
        /*0000*/ 	.byte	0x04, 0x37
        /*0002*/ 	.short	(.L_173 - .L_172)
.L_172:
        /*0004*/ 	.word	0x00000082


	//----- nvinfo : EIATTR_KPARAM_INFO
	.align		4
.L_173:
        /*0008*/ 	.byte	0x04, 0x17
        /*000a*/ 	.short	(.L_175 - .L_174)
.L_174:
        /*000c*/ 	.word	0x00000000
        /*0010*/ 	.short	0x0005
        /*0012*/ 	.short	0x0020
        /*0014*/ 	.byte	0x00, 0xf0, 0x11, 0x00


	//----- nvinfo : EIATTR_KPARAM_INFO
	.align		4
.L_175:
        /*0018*/ 	.byte	0x04, 0x17
        /*001a*/ 	.short	(.L_177 - .L_176)
.L_176:
        /*001c*/ 	.word	0x00000000
        /*0020*/ 	.short	0x0004
        /*0022*/ 	.short	0x001c
        /*0024*/ 	.byte	0x00, 0xf0, 0x11, 0x00


	//----- nvinfo : EIATTR_KPARAM_INFO
	.align		4
.L_177:
        /*0028*/ 	.byte	0x04, 0x17
        /*002a*/ 	.short	(.L_179 - .L_178)
.L_178:
        /*002c*/ 	.word	0x00000000
        /*0030*/ 	.short	0x0003
        /*0032*/ 	.short	0x0018
        /*0034*/ 	.byte	0x00, 0xf0, 0x11, 0x00


	//----- nvinfo : EIATTR_KPARAM_INFO
	.align		4
.L_179:
        /*0038*/ 	.byte	0x04, 0x17
        /*003a*/ 	.short	(.L_181 - .L_180)
.L_180:
        /*003c*/ 	.word	0x00000000
        /*0040*/ 	.short	0x0002
        /*0042*/ 	.short	0x0010
        /*0044*/ 	.byte	0x00, 0xf5, 0x21, 0x00


	//----- nvinfo : EIATTR_KPARAM_INFO
	.align		4
.L_181:
        /*0048*/ 	.byte	0x04, 0x17
        /*004a*/ 	.short	(.L_183 - .L_182)
.L_182:
        /*004c*/ 	.word	0x00000000
        /*0050*/ 	.short	0x0001
        /*0052*/ 	.short	0x0008
        /*0054*/ 	.byte	0x00, 0xf5, 0x21, 0x00


	//----- nvinfo : EIATTR_KPARAM_INFO
	.align		4
.L_183:
        /*0058*/ 	.byte	0x04, 0x17
        /*005a*/ 	.short	(.L_185 - .L_184)
.L_184:
        /*005c*/ 	.word	0x00000000
        /*0060*/ 	.short	0x0000
        /*0062*/ 	.short	0x0000
        /*0064*/ 	.byte	0x00, 0xf5, 0x21, 0x00


	//----- nvinfo : EIATTR_SPARSE_MMA_MASK
	.align		4
.L_185:
        /*0068*/ 	.byte	0x03, 0x50
        /*006a*/ 	.short	0x0000


	//----- nvinfo : EIATTR_MAXREG_COUNT
	.align		4
        /*006c*/ 	.byte	0x03, 0x1b
        /*006e*/ 	.short	0x00ff


	//----- nvinfo : EIATTR_NUM_BARRIERS
	.align		4
        /*0070*/ 	.byte	0x02, 0x4c
        /*0072*/ 	.byte	0x01
	.zero		1


	//----- nvinfo : EIATTR_MERCURY_ISA_VERSION
	.align		4
        /*0074*/ 	.byte	0x03, 0x5f
        /*0076*/ 	.short	0x0101


	//----- nvinfo : EIATTR_VRC_CTA_INIT_COUNT
	.align		4
        /*0078*/ 	.byte	0x02, 0x4a
	.zero		1
	.zero		1


	//----- nvinfo : EIATTR_EXIT_INSTR_OFFSETS
	.align		4
        /*007c*/ 	.byte	0x04, 0x1c
        /*007e*/ 	.short	(.L_187 - .L_186)


	//   ....[0]....
.L_186:
        /*0080*/ 	.word	0x00000870


	//   ....[1]....
        /*0084*/ 	.word	0x000008c0


	//----- nvinfo : EIATTR_CRS_STACK_SIZE
	.align		4
.L_187:
        /*0088*/ 	.byte	0x04, 0x1e
        /*008a*/ 	.short	(.L_189 - .L_188)
.L_188:
        /*008c*/ 	.word	0x00000000


	//----- nvinfo : EIATTR_CBANK_PARAM_SIZE
	.align		4
.L_189:
        /*0090*/ 	.byte	0x03, 0x19
        /*0092*/ 	.short	0x0024


	//----- nvinfo : EIATTR_PARAM_CBANK
	.align		4
        /*0094*/ 	.byte	0x04, 0x0a
        /*0096*/ 	.short	(.L_191 - .L_190)
	.align		4
.L_190:
        /*0098*/ 	.word	index@(.nv.constant0._Z27pattern_aware_matmul_kernelPKfS0_Pfiii)
        /*009c*/ 	.short	0x0380
        /*009e*/ 	.short	0x0024


	//----- nvinfo : EIATTR_SW_WAR
	.align		4
.L_191:
        /*00a0*/ 	.byte	0x04, 0x36
        /*00a2*/ 	.short	(.L_193 - .L_192)
.L_192:
        /*00a4*/ 	.word	0x00000008
.L_193:


//--------------------- .nv.info._Z39predictive_prefetching_attention_kernelPKfS0_S0_Pfiiii --------------------------
	.section	.nv.info._Z39predictive_prefetching_attention_kernelPKfS0_S0_Pfiiii,"",@"SHT_CUDA_INFO"
	.sectionflags	@""
	.align	4


	//----- nvinfo : EIATTR_CUDA_API_VERSION
	.align		4
        /*0000*/ 	.byte	0x04, 0x37
        /*0002*/ 	.short	(.L_195 - .L_194)
.L_194:
        /*0004*/ 	.word	0x00000082


	//----- nvinfo : EIATTR_KPARAM_INFO
	.align		4
.L_195:
        /*0008*/ 	.byte	0x04, 0x17
        /*000a*/ 	.short	(.L_197 - .L_196)
.L_196:
        /*000c*/ 	.word	0x00000000
        /*0010*/ 	.short	0x0007
        /*0012*/ 	.short	0x002c
        /*0014*/ 	.byte	0x00, 0xf0, 0x11, 0x00


	//----- nvinfo : EIATTR_KPARAM_INFO
	.align		4
.L_197:
        /*0018*/ 	.byte	0x04, 0x17
        /*001a*/ 	.short	(.L_199 - .L_198)
.L_198:
        /*001c*/ 	.word	0x00000000
        /*0020*/ 	.short	0x0006
        /*0022*/ 	.short	0x0028
        /*0024*/ 	.byte	0x00, 0xf0, 0x11, 0x00


	//----- nvinfo : EIATTR_KPARAM_INFO
	.align		4
.L_199:
        /*0028*/ 	.byte	0x04, 0x17
        /*002a*/ 	.short	(.L_201 - .L_200)
.L_200:
        /*002c*/ 	.word	0x00000000
        /*0030*/ 	.short	0x0005
        /*0032*/ 	.short	0x0024
        /*0034*/ 	.byte	0x00, 0xf0, 0x11, 0x00


	//----- nvinfo : EIATTR_KPARAM_INFO
	.align		4
.L_201:
        /*0038*/ 	.byte	0x04, 0x17
        /*003a*/ 	.short	(.L_203 - .L_202)
.L_202:
        /*003c*/ 	.word	0x00000000
        /*0040*/ 	.short	0x0004
        /*0042*/ 	.short	0x0020
        /*0044*/ 	.byte	0x00, 0xf0, 0x11, 0x00


	//----- nvinfo : EIATTR_KPARAM_INFO
	.align		4
.L_203:
        /*0048*/ 	.byte	0x04, 0x17
        /*004a*/ 	.short	(.L_205 - .L_204)
.L_204:
        /*004c*/ 	.word	0x00000000
        /*0050*/ 	.short	0x0003
        /*0052*/ 	.short	0x0018
        /*0054*/ 	.byte	0x00, 0xf5, 0x21, 0x00


	//----- nvinfo : EIATTR_KPARAM_INFO
	.align		4
.L_205:
        /*0058*/ 	.byte	0x04, 0x17
        /*005a*/ 	.short	(.L_207 - .L_206)
.L_206:
        /*005c*/ 	.word	0x00000000
        /*0060*/ 	.short	0x0002
        /*0062*/ 	.short	0x0010
        /*0064*/ 	.byte	0x00, 0xf5, 0x21, 0x00


	//----- nvinfo : EIATTR_KPARAM_INFO
	.align		4
.L_207:
        /*0068*/ 	.byte	0x04, 0x17
        /*006a*/ 	.short	(.L_209 - .L_208)
.L_208:
        /*006c*/ 	.word	0x00000000
        /*0070*/ 	.short	0x0001
        /*0072*/ 	.short	0x0008
        /*0074*/ 	.byte	0x00, 0xf5, 0x21, 0x00


	//----- nvinfo : EIATTR_KPARAM_INFO
	.align		4
.L_209:
        /*0078*/ 	.byte	0x04, 0x17
        /*007a*/ 	.short	(.L_211 - .L_210)
.L_210:
        /*007c*/ 	.word	0x00000000
        /*0080*/ 	.short	0x0000
        /*0082*/ 	.short	0x0000
        /*0084*/ 	.byte	0x00, 0xf5, 0x21, 0x00


	//----- nvinfo : EIATTR_SPARSE_MMA_MASK
	.align		4
.L_211:
        /*0088*/ 	.byte	0x03, 0x50
        /*008a*/ 	.short	0x0000


	//----- nvinfo : EIATTR_MAXREG_COUNT
	.align		4
        /*008c*/ 	.byte	0x03, 0x1b
        /*008e*/ 	.short	0x00ff


	//----- nvinfo : EIATTR_MERCURY_ISA_VERSION
	.align		4
        /*0090*/ 	.byte	0x03, 0x5f
        /*0092*/ 	.short	0x0101


	//----- nvinfo : EIATTR_COOP_GROUP_MASK_REGIDS
	.align		4
        /*0094*/ 	.byte	0x04, 0x29
        /*0096*/ 	.short	(.L_213 - .L_212)


	//   ....[0]....
.L_212:
        /*0098*/ 	.word	0xffffffff


	//   ....[1]....
        /*009c*/ 	.word	0xffffffff


	//   ....[2]....
        /*00a0*/ 	.word	0xffffffff


	//   ....[3]....
        /*00a4*/ 	.word	0xffffffff


	//   ....[4]....
        /*00a8*/ 	.word	0xffffffff


	//   ....[5]....
        /*00ac*/ 	.word	0xffffffff


	//   ....[6]....
        /*00b0*/ 	.word	0xffffffff


	//   ....[7]....
        /*00b4*/ 	.word	0xffffffff


	//   ....[8]....
        /*00b8*/ 	.word	0xffffffff


	//   ....[9]....
        /*00bc*/ 	.word	0xffffffff


	//   ....[10]....
        /*00c0*/ 	.word	0xffffffff


	//   ....[11]....
        /*00c4*/ 	.word	0xffffffff


	//   ....[12]....
        /*00c8*/ 	.word	0xffffffff


	//   ....[13]....
        /*00cc*/ 	.word	0xffffffff


	//   ....[14]....
        /*00d0*/ 	.word	0xffffffff


	//   ....[15]....
        /*00d4*/ 	.word	0xffffffff


	//   ....[16]....
        /*00d8*/ 	.word	0xffffffff


	//   ....[17]....
        /*00dc*/ 	.word	0xffffffff


	//   ....[18]....
        /*00e0*/ 	.word	0xffffffff


	//   ....[19]....
        /*00e4*/ 	.word	0xffffffff


	//   ....[20]....
        /*00e8*/ 	.word	0xffffffff


	//   ....[21]....
        /*00ec*/ 	.word	0xffffffff


	//   ....[22]....
        /*00f0*/ 	.word	0xffffffff


	//   ....[23]....
        /*00f4*/ 	.word	0xffffffff


	//   ....[24]....
        /*00f8*/ 	.word	0xffffffff


	//   ....[25]....
        /*00fc*/ 	.word	0xffffffff


	//   ....[26]....
        /*0100*/ 	.word	0xffffffff


	//   ....[27]....
        /*0104*/ 	.word	0xffffffff


	//   ....[28]....
        /*0108*/ 	.word	0xffffffff


	//   ....[29]....
        /*010c*/ 	.word	0xffffffff


	//   ....[30]....
        /*0110*/ 	.word	0xffffffff


	//   ....[31]....
        /*0114*/ 	.word	0xffffffff


	//   ....[32]....
        /*0118*/ 	.word	0xffffffff


	//   ....[33]....
        /*011c*/ 	.word	0xffffffff


	//   ....[34]....
        /*0120*/ 	.word	0xffffffff


	//   ....[35]....
        /*0124*/ 	.word	0xffffffff


	//   ....[36]....
        /*0128*/ 	.word	0xffffffff


	//   ....[37]....
        /*012c*/ 	.word	0xffffffff


	//   ....[38]....
        /*0130*/ 	.word	0xffffffff


	//   ....[39]....
        /*0134*/ 	.word	0xffffffff


	//   ....[40]....
        /*0138*/ 	.word	0xffffffff


	//   ....[41]....
        /*013c*/ 	.word	0xffffffff


	//   ....[42]....
        /*0140*/ 	.word	0xffffffff


	//   ....[43]....
        /*0144*/ 	.word	0xffffffff


	//   ....[44]....
        /*0148*/ 	.word	0xffffffff


	//   ....[45]....
        /*014c*/ 	.word	0xffffffff


	//   ....[46]....
        /*0150*/ 	.word	0xffffffff


	//   ....[47]....
        /*0154*/ 	.word	0xffffffff


	//   ....[48]....
        /*0158*/ 	.word	0xffffffff


	//   ....[49]....
        /*015c*/ 	.word	0xffffffff


	//   ....[50]....
        /*0160*/ 	.word	0xffffffff


	//   ....[51]....
        /*0164*/ 	.word	0xffffffff


	//   ....[52]....
        /*0168*/ 	.word	0xffffffff


	//   ....[53]....
        /*016c*/ 	.word	0xffffffff


	//   ....[54]....
        /*0170*/ 	.word	0xffffffff


	//   ....[55]....
        /*0174*/ 	.word	0xffffffff


	//   ....[56]....
        /*0178*/ 	.word	0xffffffff


	//   ....[57]....
        /*017c*/ 	.word	0xffffffff


	//   ....[58]....
        /*0180*/ 	.word	0xffffffff


	//   ....[59]....
        /*0184*/ 	.word	0xffffffff


	//   ....[60]....
        /*0188*/ 	.word	0xffffffff


	//   ....[61]....
        /*018c*/ 	.word	0xffffffff


	//   ....[62]....
        /*0190*/ 	.word	0xffffffff


	//   ....[63]....
        /*0194*/ 	.word	0xffffffff


	//   ....[64]....
        /*0198*/ 	.word	0xffffffff


	//   ....[65]....
        /*019c*/ 	.word	0xffffffff


	//   ....[66]....
        /*01a0*/ 	.word	0xffffffff


	//   ....[67]....
        /*01a4*/ 	.word	0xffffffff


	//   ....[68]....
        /*01a8*/ 	.word	0xffffffff


	//   ....[69]....
        /*01ac*/ 	.word	0xffffffff


	//   ....[70]....
        /*01b0*/ 	.word	0xffffffff


	//   ....[71]....
        /*01b4*/ 	.word	0xffffffff


	//   ....[72]....
        /*01b8*/ 	.word	0xffffffff


	//   ....[73]....
        /*01bc*/ 	.word	0xffffffff


	//   ....[74]....
        /*01c0*/ 	.word	0xffffffff


	//   ....[75]....
        /*01c4*/ 	.word	0xffffffff


	//   ....[76]....
        /*01c8*/ 	.word	0xffffffff


	//   ....[77]....
        /*01cc*/ 	.word	0xffffffff


	//   ....[78]....
        /*01d0*/ 	.word	0xffffffff


	//   ....[79]....
        /*01d4*/ 	.word	0xffffffff


	//   ....[80]....
        /*01d8*/ 	.word	0xffffffff


	//   ....[81]....
        /*01dc*/ 	.word	0xffffffff


	//   ....[82]....
        /*01e0*/ 	.word	0xffffffff


	//   ....[83]....
        /*01e4*/ 	.word	0xffffffff


	//   ....[84]....
        /*01e8*/ 	.word	0xffffffff


	//   ....[85]....
        /*01ec*/ 	.word	0xffffffff


	//   ....[86]....
        /*01f0*/ 	.word	0xffffffff


	//   ....[87]....
        /*01f4*/ 	.word	0xffffffff


	//   ....[88]....
        /*01f8*/ 	.word	0xffffffff


	//   ....[89]....
        /*01fc*/ 	.word	0xffffffff


	//   ....[90]....
        /*0200*/ 	.word	0xffffffff


	//   ....[91]....
        /*0204*/ 	.word	0xffffffff


	//   ....[92]....
        /*0208*/ 	.word	0xffffffff


	//   ....[93]....
        /*020c*/ 	.word	0xffffffff


	//   ....[94]....
        /*0210*/ 	.word	0xffffffff


	//   ....[95]....
        /*0214*/ 	.word	0xffffffff


	//   ....[96]....
        /*0218*/ 	.word	0xffffffff


	//   ....[97]....
        /*021c*/ 	.word	0xffffffff


	//   ....[98]....
        /*0220*/ 	.word	0xffffffff


	//   ....[99]....
        /*0224*/ 	.word	0xffffffff


	//   ....[100]....
        /*0228*/ 	.word	0xffffffff


	//   ....[101]....
        /*022c*/ 	.word	0xffffffff


	//   ....[102]....
        /*0230*/ 	.word	0xffffffff


	//   ....[103]....
        /*0234*/ 	.word	0xffffffff


	//   ....[104]....
        /*0238*/ 	.word	0xffffffff


	//   ....[105]....
        /*023c*/ 	.word	0xffffffff


	//   ....[106]....
        /*0240*/ 	.word	0xffffffff


	//   ....[107]....
        /*0244*/ 	.word	0xffffffff


	//   ....[108]....
        /*0248*/ 	.word	0xffffffff


	//   ....[109]....
        /*024c*/ 	.word	0xffffffff


	//   ....[110]....
        /*0250*/ 	.word	0xffffffff


	//   ....[111]....
        /*0254*/ 	.word	0xffffffff


	//   ....[112]....
        /*0258*/ 	.word	0xffffffff


	//   ....[113]....
        /*025c*/ 	.word	0xffffffff


	//   ....[114]....
        /*0260*/ 	.word	0xffffffff


	//   ....[115]....
        /*0264*/ 	.word	0xffffffff


	//   ....[116]....
        /*0268*/ 	.word	0xffffffff


	//   ....[117]....
        /*026c*/ 	.word	0xffffffff


	//   ....[118]....
        /*0270*/ 	.word	0xffffffff


	//   ....[119]....
        /*0274*/ 	.word	0xffffffff


	//   ....[120]....
        /*0278*/ 	.word	0xffffffff


	//   ....[121]....
        /*027c*/ 	.word	0xffffffff


	//   ....[122]....
        /*0280*/ 	.word	0xffffffff


	//   ....[123]....
        /*0284*/ 	.word	0xffffffff


	//   ....[124]....
        /*0288*/ 	.word	0xffffffff


	//   ....[125]....
        /*028c*/ 	.word	0xffffffff


	//   ....[126]....
        /*0290*/ 	.word	0xffffffff


	//   ....[127]....
        /*0294*/ 	.word	0xffffffff


	//   ....[128]....
        /*0298*/ 	.word	0xffffffff


	//   ....[129]....
        /*029c*/ 	.word	0xffffffff


	//   ....[130]....
        /*02a0*/ 	.word	0xffffffff


	//   ....[131]....
        /*02a4*/ 	.word	0xffffffff


	//   ....[132]....
        /*02a8*/ 	.word	0xffffffff


	//   ....[133]....
        /*02ac*/ 	.word	0xffffffff


	//   ....[134]....
        /*02b0*/ 	.word	0xffffffff


	//   ....[135]....
        /*02b4*/ 	.word	0xffffffff


	//   ....[136]....
        /*02b8*/ 	.word	0xffffffff


	//   ....[137]....
        /*02bc*/ 	.word	0xffffffff


	//   ....[138]....
        /*02c0*/ 	.word	0xffffffff


	//   ....[139]....
        /*02c4*/ 	.word	0xffffffff


	//   ....[140]....
        /*02c8*/ 	.word	0xffffffff


	//   ....[141]....
        /*02cc*/ 	.word	0xffffffff


	//   ....[142]....
        /*02d0*/ 	.word	0xffffffff


	//   ....[143]....
        /*02d4*/ 	.word	0xffffffff


	//   ....[144]....
        /*02d8*/ 	.word	0xffffffff


	//   ....[145]....
        /*02dc*/ 	.word	0xffffffff


	//   ....[146]....
        /*02e0*/ 	.word	0xffffffff


	//   ....[147]....
        /*02e4*/ 	.word	0xffffffff


	//   ....[148]....
        /*02e8*/ 	.word	0xffffffff


	//   ....[149]....
        /*02ec*/ 	.word	0xffffffff


	//   ....[150]....
        /*02f0*/ 	.word	0xffffffff


	//   ....[151]....
        /*02f4*/ 	.word	0xffffffff


	//   ....[152]....
        /*02f8*/ 	.word	0xffffffff


	//   ....[153]....
        /*02fc*/ 	.word	0xffffffff


	//   ....[154]....
        /*0300*/ 	.word	0xffffffff


	//   ....[155]....
        /*0304*/ 	.word	0xffffffff


	//   ....[156]....
        /*0308*/ 	.word	0xffffffff


	//   ....[157]....
        /*030c*/ 	.word	0xffffffff


	//   ....[158]....
        /*0310*/ 	.word	0xffffffff


	//   ....[159]....
        /*0314*/ 	.word	0xffffffff


	//   ....[160]....
        /*0318*/ 	.word	0xffffffff


	//   ....[161]....
        /*031c*/ 	.word	0xffffffff


	//   ....[162]....
        /*0320*/ 	.word	0xffffffff


	//   ....[163]....
        /*0324*/ 	.word	0xffffffff


	//   ....[164]....
        /*0328*/ 	.word	0xffffffff


	//   ....[165]....
        /*032c*/ 	.word	0xffffffff


	//   ....[166]....
        /*0330*/ 	.word	0xffffffff


	//   ....[167]....
        /*0334*/ 	.word	0xffffffff


	//   ....[168]....
        /*0338*/ 	.word	0xffffffff


	//   ....[169]....
        /*033c*/ 	.word	0xffffffff


	//   ....[170]....
        /*0340*/ 	.word	0xffffffff


	//   ....[171]....
        /*0344*/ 	.word	0xffffffff


	//   ....[172]....
        /*0348*/ 	.word	0xffffffff


	//   ....[173]....
        /*034c*/ 	.word	0xffffffff


	//   ....[174]....
        /*0350*/ 	.word	0xffffffff


	//   ....[175]....
        /*0354*/ 	.word	0xffffffff


	//   ....[176]....
        /*0358*/ 	.word	0xffffffff


	//   ....[177]....
        /*035c*/ 	.word	0xffffffff


	//   ....[178]....
        /*0360*/ 	.word	0xffffffff


	//   ....[179]....
        /*0364*/ 	.word	0xffffffff


	//----- nvinfo : EIATTR_COOP_GROUP_INSTR_OFFSETS
	.align		4
.L_213:
        /*0368*/ 	.byte	0x04, 0x28
        /*036a*/ 	.short	(.L_215 - .L_214)


	//   ....[0]....
.L_214:
        /*036c*/ 	.word	0x00003570


	//   ....[1]....
        /*0370*/ 	.word	0x000035c0


	//   ....[2]....
        /*0374*/ 	.word	0x000035e0


	//   ....[3]....
        /*0378*/ 	.word	0x00003600


	//   ....[4]....
        /*037c*/ 	.word	0x00003620


	//   ....[5]....
        /*0380*/ 	.word	0x000036e0


	//   ....[6]....
        /*0384*/ 	.word	0x00003700


	//   ....[7]....
        /*0388*/ 	.word	0x00003720


	//   ....[8]....
        /*038c*/ 	.word	0x00003740


	//   ....[9]....
        /*0390*/ 	.word	0x00003760


	//   ....[10]....
        /*0394*/ 	.word	0x000037b0


	//   ....[11]....
        /*0398*/ 	.word	0x000037f0


	//   ....[12]....
        /*039c*/ 	.word	0x00003810


	//   ....[13]....
        /*03a0*/ 	.word	0x00003830


	//   ....[14]....
        /*03a4*/ 	.word	0x00003850


	//   ....[15]....
        /*03a8*/ 	.word	0x00003900


	//   ....[16]....
        /*03ac*/ 	.word	0x00003920


	//   ....[17]....
        /*03b0*/ 	.word	0x00003940


	//   ....[18]....
        /*03b4*/ 	.word	0x00003960


	//   ....[19]....
        /*03b8*/ 	.word	0x00003980


	//   ....[20]....
        /*03bc*/ 	.word	0x00004340


	//   ....[21]....
        /*03c0*/ 	.word	0x00004380


	//   ....[22]....
        /*03c4*/ 	.word	0x000043a0


	//   ....[23]....
        /*03c8*/ 	.word	0x000043c0


	//   ....[24]....
        /*03cc*/ 	.word	0x000043e0


	//   ....[25]....
        /*03d0*/ 	.word	0x000044c0


	//   ....[26]....
        /*03d4*/ 	.word	0x000044e0


	//   ....[27]....
        /*03d8*/ 	.word	0x00004500


	//   ....[28]....
        /*03dc*/ 	.word	0x00004520


	//   ....[29]....
        /*03e0*/ 	.word	0x00004540


	//   ....[30]....
        /*03e4*/ 	.word	0x00004a40


	//   ....[31]....
        /*03e8*/ 	.word	0x00004a60


	//   ....[32]....
        /*03ec*/ 	.word	0x00004aa0


	//   ....[33]....
        /*03f0*/ 	.word	0x00004ad0


	//   ....[34]....
        /*03f4*/ 	.word	0x00004b10


	//   ....[35]....
        /*03f8*/ 	.word	0x00004b20


	//   ....[36]....
        /*03fc*/ 	.word	0x00004b70


	//   ....[37]....
        /*0400*/ 	.word	0x00004b80


	//   ....[38]....
        /*0404*/ 	.word	0x00004bc0


	//   ....[39]....
        /*0408*/ 	.word	0x00004be0


	//   ....[40]....
        /*040c*/ 	.word	0x00004c00


	//   ....[41]....
        /*0410*/ 	.word	0x00004c20


	//   ....[42]....
        /*0414*/ 	.word	0x00004c40


	//   ....[43]....
        /*0418*/ 	.word	0x00004c70


	//   ....[44]....
        /*041c*/ 	.word	0x00004c90


	//   ....[45]....
        /*0420*/ 	.word	0x00004d20


	//   ....[46]....
        /*0424*/ 	.word	0x00004d40


	//   ....[47]....
        /*0428*/ 	.word	0x00004d70


	//   ....[48]....
        /*042c*/ 	.word	0x00004da0


	//   ....[49]....
        /*0430*/ 	.word	0x00004dd0


	//   ....[50]....
        /*0434*/ 	.word	0x00004df0


	//   ....[51]....
        /*0438*/ 	.word	0x00004e20


	//   ....[52]....
        /*043c*/ 	.word	0x00004e40


	//   ....[53]....
        /*0440*/ 	.word	0x00004e50


	//   ....[54]....
        /*0444*/ 	.word	0x00004ea0


	//   ....[55]....
        /*0448*/ 	.word	0x00004ec0


	//   ....[56]....
        /*044c*/ 	.word	0x00004ed0


	//   ....[57]....
        /*0450*/ 	.word	0x00004f00


	//   ....[58]....
        /*0454*/ 	.word	0x00004f20


	//   ....[59]....
        /*0458*/ 	.word	0x00004f30


	//   ....[60]....
        /*045c*/ 	.word	0x00004f40


	//   ....[61]....
        /*0460*/ 	.word	0x00004f60


	//   ....[62]....
        /*0464*/ 	.word	0x00004f90


	//   ....[63]....
        /*0468*/ 	.word	0x00004fb0


	//   ....[64]....
        /*046c*/ 	.word	0x00004fc0


	//   ....[65]....
        /*0470*/ 	.word	0x00004fe0


	//   ....[66]....
        /*0474*/ 	.word	0x00005020


	//   ....[67]....
        /*0478*/ 	.word	0x00005030


	//   ....[68]....
        /*047c*/ 	.word	0x00005040


	//   ....[69]....
        /*0480*/ 	.word	0x00005060


	//   ....[70]....
        /*0484*/ 	.word	0x00005230


	//   ....[71]....
        /*0488*/ 	.word	0x00005250


	//   ....[72]....
        /*048c*/ 	.word	0x00005270


	//   ....[73]....
        /*0490*/ 	.word	0x00005290


	//   ....[74]....
        /*0494*/ 	.word	0x000052b0


	//   ....[75]....
        /*0498*/ 	.word	0x00005340


	//   ....[76]....
        /*049c*/ 	.word	0x00005360


	//   ....[77]....
        /*04a0*/ 	.word	0x00005380


	//   ....[78]....
        /*04a4*/ 	.word	0x000053a0


	//   ....[79]....
        /*04a8*/ 	.word	0x000053c0


	//   ....[80]....
        /*04ac*/ 	.word	0x00005450


	//   ....[81]....
        /*04b0*/ 	.word	0x00005470


	//   ....[82]....
        /*04b4*/ 	.word	0x00005490


	//   ....[83]....
        /*04b8*/ 	.word	0x000054b0


	//   ....[84]....
        /*04bc*/ 	.word	0x000054d0


	//   ....[85]....
        /*04c0*/ 	.word	0x00005560


	//   ....[86]....
        /*04c4*/ 	.word	0x00005580


	//   ....[87]....
        /*04c8*/ 	.word	0x000055a0


	//   ....[88]....
        /*04cc*/ 	.word	0x000055c0


	//   ....[89]....
        /*04d0*/ 	.word	0x000055e0


	//   ....[90]....
        /*04d4*/ 	.word	0x00005670


	//   ....[91]....
        /*04d8*/ 	.word	0x00005690


	//   ....[92]....
        /*04dc*/ 	.word	0x000056b0


	//   ....[93]....
        /*04e0*/ 	.word	0x000056d0


	//   ....[94]....
        /*04e4*/ 	.word	0x000056f0


	//   ....[95]....
        /*04e8*/ 	.word	0x00005780


	//   ....[96]....
        /*04ec*/ 	.word	0x000057a0


	//   ....[97]....
        /*04f0*/ 	.word	0x000057c0


	//   ....[98]....
        /*04f4*/ 	.word	0x000057e0


	//   ....[99]....
        /*04f8*/ 	.word	0x00005800


	//   ....[100]....
        /*04fc*/ 	.word	0x00005880


	//   ....[101]....
        /*0500*/ 	.word	0x000058a0


	//   ....[102]....
        /*0504*/ 	.word	0x000058c0


	//   ....[103]....
        /*0508*/ 	.word	0x000058e0


	//   ....[104]....
        /*050c*/ 	.word	0x00005900


	//   ....[105]....
        /*0510*/ 	.word	0x00005a10


	//   ....[106]....
        /*0514*/ 	.word	0x00005a30


	//   ....[107]....
        /*0518*/ 	.word	0x00005a50


	//   ....[108]....
        /*051c*/ 	.word	0x00005a70


	//   ....[109]....
        /*0520*/ 	.word	0x00005a90


	//   ....[110]....
        /*0524*/ 	.word	0x00005af0


	//   ....[111]....
        /*0528*/ 	.word	0x00005b10


	//   ....[112]....
        /*052c*/ 	.word	0x00005b30


	//   ....[113]....
        /*0530*/ 	.word	0x00005b50


	//   ....[114]....
        /*0534*/ 	.word	0x00005b70


	//   ....[115]....
        /*0538*/ 	.word	0x00005be0


	//   ....[116]....
        /*053c*/ 	.word	0x00005c00


	//   ....[117]....
        /*0540*/ 	.word	0x00005c20


	//   ....[118]....
        /*0544*/ 	.word	0x00005c40


	//   ....[119]....
        /*0548*/ 	.word	0x00005c60


	//   ....[120]....
        /*054c*/ 	.word	0x00005cd0


	//   ....[121]....
        /*0550*/ 	.word	0x00005cf0


	//   ....[122]....
        /*0554*/ 	.word	0x00005d10


	//   ....[123]....
        /*0558*/ 	.word	0x00005d30


	//   ....[124]....
        /*055c*/ 	.word	0x00005d50


	//   ....[125]....
        /*0560*/ 	.word	0x00005dd0


	//   ....[126]....
        /*0564*/ 	.word	0x00005df0


	//   ....[127]....
        /*0568*/ 	.word	0x00005e10


	//   ....[128]....
        /*056c*/ 	.word	0x00005e30


	//   ....[129]....
        /*0570*/ 	.word	0x00005e50


	//   ....[130]....
        /*0574*/ 	.word	0x00005ec0


	//   ....[131]....
        /*0578*/ 	.word	0x00005ee0


	//   ....[132]....
        /*057c*/ 	.word	0x00005f00


	//   ....[133]....
        /*0580*/ 	.word	0x00005f20


	//   ....[134]....
        /*0584*/ 	.word	0x00005f40


	//   ....[135]....
        /*0588*/ 	.word	0x00005fa0


	//   ....[136]....
        /*058c*/ 	.word	0x00005fc0


	//   ....[137]....
        /*0590*/ 	.word	0x00005fe0


	//   ....[138]....
        /*0594*/ 	.word	0x00006000


	//   ....[139]....
        /*0598*/ 	.word	0x00006020


	//   ....[140]....
        /*059c*/ 	.word	0x000060a0


	//   ....[141]....
        /*05a0*/ 	.word	0x000060c0


	//   ....[142]....
        /*05a4*/ 	.word	0x000060e0


	//   ....[143]....
        /*05a8*/ 	.word	0x00006100


	//   ....[144]....
        /*05ac*/ 	.word	0x00006120


	//   ....[145]....
        /*05b0*/ 	.word	0x00006200


	//   ....[146]....
        /*05b4*/ 	.word	0x00006220


	//   ....[147]....
        /*05b8*/ 	.word	0x00006240


	//   ....[148]....
        /*05bc*/ 	.word	0x00006260


	//   ....[149]....
        /*05c0*/ 	.word	0x00006280


	//   ....[150]....
        /*05c4*/ 	.word	0x00006310


	//   ....[151]....
        /*05c8*/ 	.word	0x00006330


	//   ....[152]....
        /*05cc*/ 	.word	0x00006350


	//   ....[153]....
        /*05d0*/ 	.word	0x00006370


	//   ....[154]....
        /*05d4*/ 	.word	0x00006390


	//   ....[155]....
        /*05d8*/ 	.word	0x00006420


	//   ....[156]....
        /*05dc*/ 	.word	0x00006440


	//   ....[157]....
        /*05e0*/ 	.word	0x00006460


	//   ....[158]....
        /*05e4*/ 	.word	0x00006480


	//   ....[159]....
        /*05e8*/ 	.word	0x000064a0


	//   ....[160]....
        /*05ec*/ 	.word	0x00006530


	//   ....[161]....
        /*05f0*/ 	.word	0x00006550


	//   ....[162]....
        /*05f4*/ 	.word	0x00006570


	//   ....[163]....
        /*05f8*/ 	.word	0x00006590


	//   ....[164]....
        /*05fc*/ 	.word	0x000065b0


	//   ....[165]....
        /*0600*/ 	.word	0x00006640


	//   ....[166]....
        /*0604*/ 	.word	0x00006660


	//   ....[167]....
        /*0608*/ 	.word	0x00006680


	//   ....[168]....
        /*060c*/ 	.word	0x000066a0


	//   ....[169]....
        /*0610*/ 	.word	0x000066c0


	//   ....[170]....
        /*0614*/ 	.word	0x00006750


	//   ....[171]....
        /*0618*/ 	.word	0x00006770


	//   ....[172]....
        /*061c*/ 	.word	0x00006790


	//   ....[173]....
        /*0620*/ 	.word	0x000067b0


	//   ....[174]....
        /*0624*/ 	.word	0x000067d0


	//   ....[175]....
        /*0628*/ 	.word	0x00006850


	//   ....[176]....
        /*062c*/ 	.word	0x00006870


	//   ....[177]....
        /*0630*/ 	.word	0x00006890


	//   ....[178]....
        /*0634*/ 	.word	0x000068b0


	//   ....[179]....
        /*0638*/ 	.word	0x000068d0


	//----- nvinfo : EIATTR_VRC_CTA_INIT_COUNT
	.align		4
.L_215:
        /*063c*/ 	.byte	0x02, 0x4a
	.zero		1
	.zero		1


	//----- nvinfo : EIATTR_EXIT_INSTR_OFFSETS
	.align		4
        /*0640*/ 	.byte	0x04, 0x1c
        /*0642*/ 	.short	(.L_217 - .L_216)


	//   ....[0]....
.L_216:
        /*0644*/ 	.word	0x00000230


	//   ....[1]....
        /*0648*/ 	.word	0x00006960


	//   ....[2]....
        /*064c*/ 	.word	0x00006f00


	//   ....[3]....
        /*0650*/ 	.word	0x000070c0


	//----- nvinfo : EIATTR_CRS_STACK_SIZE
	.align		4
.L_217:
        /*0654*/ 	.byte	0x04, 0x1e
        /*0656*/ 	.short	(.L_219 - .L_218)
.L_218:
        /*0658*/ 	.word	0x00000000


	//----- nvinfo : EIATTR_CBANK_PARAM_SIZE
	.align		4
.L_219:
        /*065c*/ 	.byte	0x03, 0x19
        /*065e*/ 	.short	0x0030


	//----- nvinfo : EIATTR_PARAM_CBANK
	.align		4
        /*0660*/ 	.byte	0x04, 0x0a
        /*0662*/ 	.short	(.L_221 - .L_220)
	.align		4
.L_220:
        /*0664*/ 	.word	index@(.nv.constant0._Z39predictive_prefetching_attention_kernelPKfS0_S0_Pfiiii)
        /*0668*/ 	.short	0x0380
        /*066a*/ 	.short	0x0030


	//----- nvinfo : EIATTR_SW_WAR
	.align		4
.L_221:
        /*066c*/ 	.byte	0x04, 0x36
        /*066e*/ 	.short	(.L_223 - .L_222)
.L_222:
        /*0670*/ 	.word	0x00000008
.L_223:


//--------------------- .nv.callgraph             --------------------------
	.section	.nv.callgraph,"",@"SHT_CUDA_CALLGRAPH"
	.align	4
	.sectionentsize	8
	.align		4
        /*0000*/ 	.word	0x00000000
	.align		4
        /*0004*/ 	.word	0xffffffff
	.align		4
        /*0008*/ 	.word	0x00000000
	.align		4
        /*000c*/ 	.word	0xfffffffe
	.align		4
        /*0010*/ 	.word	0x00000000
	.align		4
        /*0014*/ 	.word	0xfffffffd
	.align		4
        /*0018*/ 	.word	0x00000000
	.align		4
        /*001c*/ 	.word	0xfffffffc


//--------------------- .nv.constant4             --------------------------
	.section	.nv.constant4,"a",@progbits
	.align	8
	.align		8
.nv.constant4:
        /*0000*/ 	.dword	_ZN34_INTERNAL_f826d72f_4_k_cu_5cadb3934cuda3std3__45__cpo5beginE
	.align		8
        /*0008*/ 	.dword	_ZN34_INTERNAL_f826d72f_4_k_cu_5cadb3934cuda3std3__45__cpo3endE
	.align		8
        /*0010*/ 	.dword	_ZN34_INTERNAL_f826d72f_4_k_cu_5cadb3934cuda3std3__45__cpo6cbeginE
	.align		8
        /*0018*/ 	.dword	_ZN34_INTERNAL_f826d72f_4_k_cu_5cadb3934cuda3std3__45__cpo4cendE
	.align		8
        /*0020*/ 	.dword	_ZN34_INTERNAL_f826d72f_4_k_cu_5cadb3934cuda3std3__45__cpo6rbeginE
	.align		8
        /*0028*/ 	.dword	_ZN34_INTERNAL_f826d72f_4_k_cu_5cadb3934cuda3std3__45__cpo4rendE
	.align		8
        /*0030*/ 	.dword	_ZN34_INTERNAL_f826d72f_4_k_cu_5cadb3934cuda3std3__45__cpo7crbeginE
	.align		8
        /*0038*/ 	.dword	_ZN34_INTERNAL_f826d72f_4_k_cu_5cadb3934cuda3std3__45__cpo5crendE
	.align		8
        /*0040*/ 	.dword	_ZN34_INTERNAL_f826d72f_4_k_cu_5cadb3934cuda3std3__436_GLOBAL__N__f826d72f_4_k_cu_5cadb3936ignoreE
	.align		8
        /*0048*/ 	.dword	_ZN34_INTERNAL_f826d72f_4_k_cu_5cadb3934cuda3std3__419piecewise_constructE
	.align		8
        /*0050*/ 	.dword	_ZN34_INTERNAL_f826d72f_4_k_cu_5cadb3934cuda3std3__48in_placeE
	.align		8
        /*0058*/ 	.dword	_ZN34_INTERNAL_f826d72f_4_k_cu_5cadb3934cuda3std3__420unreachable_sentinelE
	.align		8
        /*0060*/ 	.dword	_ZN34_INTERNAL_f826d72f_4_k_cu_5cadb3934cuda3std3__47nulloptE
	.align		8
        /*0068*/ 	.dword	_ZN34_INTERNAL_f826d72f_4_k_cu_5cadb3934cuda3std3__48unexpectE
	.align		8
        /*0070*/ 	.dword	_ZN34_INTERNAL_f826d72f_4_k_cu_5cadb3934cuda3std6ranges3__45__cpo4swapE
	.align		8
        /*0078*/ 	.dword	_ZN34_INTERNAL_f826d72f_4_k_cu_5cadb3934cuda3std6ranges3__45__cpo9iter_moveE
	.align		8
        /*0080*/ 	.dword	_ZN34_INTERNAL_f826d72f_4_k_cu_5cadb3934cuda3std6ranges3__45__cpo5beginE
	.align		8
        /*0088*/ 	.dword	_ZN34_INTERNAL_f826d72f_4_k_cu_5cadb3934cuda3std6ranges3__45__cpo3endE
	.align		8
        /*0090*/ 	.dword	_ZN34_INTERNAL_f826d72f_4_k_cu_5cadb3934cuda3std6ranges3__45__cpo6cbeginE
	.align		8
        /*0098*/ 	.dword	_ZN34_INTERNAL_f826d72f_4_k_cu_5cadb3934cuda3std6ranges3__45__cpo4cendE
	.align		8
        /*00a0*/ 	.dword	_ZN34_INTERNAL_f826d72f_4_k_cu_5cadb3934cuda3std6ranges3__45__cpo7advanceE
	.align		8
        /*00a8*/ 	.dword	_ZN34_INTERNAL_f826d72f_4_k_cu_5cadb3934cuda3std6ranges3__45__cpo9iter_swapE
	.align		8
        /*00b0*/ 	.dword	_ZN34_INTERNAL_f826d72f_4_k_cu_5cadb3934cuda3std6ranges3__45__cpo4nextE
	.align		8
        /*00b8*/ 	.dword	_ZN34_INTERNAL_f826d72f_4_k_cu_5cadb3934cuda3std6ranges3__45__cpo4prevE
	.align		8
        /*00c0*/ 	.dword	_ZN34_INTERNAL_f826d72f_4_k_cu_5cadb3934cuda3std6ranges3__45__cpo4dataE
	.align		8
        /*00c8*/ 	.dword	_ZN34_INTERNAL_f826d72f_4_k_cu_5cadb3934cuda3std6ranges3__45__cpo5cdataE
	.align		8
        /*00d0*/ 	.dword	_ZN34_INTERNAL_f826d72f_4_k_cu_5cadb3934cuda3std6ranges3__45__cpo4sizeE
	.align		8
        /*00d8*/ 	.dword	_ZN34_INTERNAL_f826d72f_4_k_cu_5cadb3934cuda3std6ranges3__45__cpo5ssizeE
	.align		8
        /*00e0*/ 	.dword	_ZN34_INTERNAL_f826d72f_4_k_cu_5cadb3934cuda3std6ranges3__45__cpo8distanceE
	.align		8
        /*00e8*/ 	.dword	_ZN34_INTERNAL_f826d72f_4_k_cu_5cadb3936thrust24THRUST_300001_SM_1000_NS6system6detail10sequential3seqE
	.align		8
        /*00f0*/ 	.dword	_ZN34_INTERNAL_f826d72f_4_k_cu_5cadb3936thrust24THRUST_300001_SM_1000_NS12placeholders2_1E
	.align		8
        /*00f8*/ 	.dword	_ZN34_INTERNAL_f826d72f_4_k_cu_5cadb3936thrust24THRUST_300001_SM_1000_NS12placeholders2_2E
	.align		8
        /*0100*/ 	.dword	_ZN34_INTERNAL_f826d72f_4_k_cu_5cadb3936thrust24THRUST_300001_SM_1000_NS12placeholders2_3E
	.align		8
        /*0108*/ 	.dword	_ZN34_INTERNAL_f826d72f_4_k_cu_5cadb3936thrust24THRUST_300001_SM_1000_NS12placeholders2_4E
	.align		8
        /*0110*/ 	.dword	_ZN34_INTERNAL_f826d72f_4_k_cu_5cadb3936thrust24THRUST_300001_SM_1000_NS12placeholders2_5E
	.align		8
        /*0118*/ 	.dword	_ZN34_INTERNAL_f826d72f_4_k_cu_5cadb3936thrust24THRUST_300001_SM_1000_NS12placeholders2_6E
	.align		8
        /*0120*/ 	.dword	_ZN34_INTERNAL_f826d72f_4_k_cu_5cadb3936thrust24THRUST_300001_SM_1000_NS12placeholders2_7E
	.align		8
        /*0128*/ 	.dword	_ZN34_INTERNAL_f826d72f_4_k_cu_5cadb3936thrust24THRUST_300001_SM_1000_NS12placeholders2_8E
	.align		8
        /*0130*/ 	.dword	_ZN34_INTERNAL_f826d72f_4_k_cu_5cadb3936thrust24THRUST_300001_SM_1000_NS12placeholders2_9E
	.align		8
        /*0138*/ 	.dword	_ZN34_INTERNAL_f826d72f_4_k_cu_5cadb3936thrust24THRUST_300001_SM_1000_NS12placeholders3_10E


//--------------------- .text._ZN3cub18CUB_300001_SM_10006detail11EmptyKernelIvEEvv --------------------------
	.section	.text._ZN3cub18CUB_300001_SM_10006detail11EmptyKernelIvEEvv,"ax",@progbits
	.align	128
        .global         _ZN3cub18CUB_300001_SM_10006detail11EmptyKernelIvEEvv
        .type           _ZN3cub18CUB_300001_SM_10006detail11EmptyKernelIvEEvv,@function
        .size           _ZN3cub18CUB_300001_SM_10006detail11EmptyKernelIvEEvv,(.L_x_211 - _ZN3cub18CUB_300001_SM_10006detail11EmptyKernelIvEEvv)
        .other          _ZN3cub18CUB_300001_SM_10006detail11EmptyKernelIvEEvv,@"STO_CUDA_ENTRY STV_DEFAULT"
_ZN3cub18CUB_300001_SM_10006detail11EmptyKernelIvEEvv:
.text._ZN3cub18CUB_300001_SM_10006detail11EmptyKernelIvEEvv:
[----:B------:R-:W-:Y:S01]  /*0000*/  LDC R1, c[0x0][0x37c] ;  /* 0x0000df00ff017b82 */ /* 0x000fe20000000800 */
[----:B------:R-:W-:Y:S05]  /*0010*/  EXIT ;  /* 0x000000000000794d */ /* 0x000fea0003800000 */
.L_x_0:
[----:B------:R-:W-:-:S00]  /*0020*/  BRA `(.L_x_0) ;  /* 0xfffffffc00fc7947 */ /* 0x000fc0000383ffff */
[----:B------:R-:W-:-:S00]  /*0030*/  NOP ;  /* 0x0000000000007918 */ /* 0x000fc00000000000 */
        /* <DEDUP_REMOVED lines=12> */
.L_x_211:


//--------------------- .text._Z26prefetching_softmax_kernelPKfPfii --------------------------
	.section	.text._Z26prefetching_softmax_kernelPKfPfii,"ax",@progbits
	.align	128
        .global         _Z26prefetching_softmax_kernelPKfPfii
        .type           _Z26prefetching_softmax_kernelPKfPfii,@function
        .size           _Z26prefetching_softmax_kernelPKfPfii,(.L_x_206 - _Z26prefetching_softmax_kernelPKfPfii)
        .other          _Z26prefetching_softmax_kernelPKfPfii,@"STO_CUDA_ENTRY STV_DEFAULT"
_Z26prefetching_softmax_kernelPKfPfii:
.text._Z26prefetching_softmax_kernelPKfPfii:
[----:B------:R-:W-:Y:S01]  /*0000*/  LDC R1, c[0x0][0x37c] ;  /* 0x0000df00ff017b82 */ /* 0x000fe20000000800 */
[----:B------:R-:W0:Y:S07]  /*0010*/  S2R R3, SR_TID.X ;  /* 0x0000000000037919 */ /* 0x000e2e0000002100 */
[----:B------:R-:W0:Y:S01]  /*0020*/  S2UR UR4, SR_CTAID.Y ;  /* 0x00000000000479c3 */ /* 0x000e220000002600 */
[----:B------:R-:W1:Y:S07]  /*0030*/  LDCU UR5, c[0x0][0x394] ;  /* 0x00007280ff0577ac */ /* 0x000e6e0008000800 */
[----:B------:R-:W0:Y:S02]  /*0040*/  LDC R2, c[0x0][0x360] ;  /* 0x0000d800ff027b82 */ /* 0x000e240000000800 */
[----:B0-----:R-:W-:-:S05]  /*0050*/  IMAD R2, R2, UR4, R3 ;  /* 0x0000000402027c24 */ /* 0x001fca000f8e0203 */
[----:B-1----:R-:W-:-:S13]  /*0060*/  ISETP.GE.AND P0, PT, R2, UR5, PT ;  /* 0x0000000502007c0c */ /* 0x002fda000bf06270 */
[----:B------:R-:W-:Y:S05]  /*0070*/  @P0 EXIT ;  /* 0x000000000000094d */ /* 0x000fea0003800000 */
[----:B------:R-:W0:Y:S01]  /*0080*/  S2R R7, SR_CTAID.X ;  /* 0x0000000000077919 */ /* 0x000e220000002500 */
[----:B------:R-:W1:Y:S01]  /*0090*/  LDC.64 R4, c[0x0][0x380] ;  /* 0x0000e000ff047b82 */ /* 0x000e620000000a00 */
[----:B------:R-:W2:Y:S01]  /*00a0*/  LDCU.64 UR6, c[0x0][0x358] ;  /* 0x00006b00ff0677ac */ /* 0x000ea20008000a00 */
[----:B0-----:R-:W-:-:S04]  /*00b0*/  IMAD R2, R7, UR5, R2 ;  /* 0x0000000507027c24 */ /* 0x001fc8000f8e0202 */
[----:B-1----:R-:W-:-:S06]  /*00c0*/  IMAD.WIDE.U32 R4, R2, 0x4, R4 ;  /* 0x0000000402047825 */ /* 0x002fcc00078e0004 */
[----:B--2---:R-:W2:Y:S01]  /*00d0*/  LDG.E.CONSTANT R4, desc[UR6][R4.64] ;  /* 0x0000000604047981 */ /* 0x004ea2000c1e9900 */
[----:B------:R-:W-:Y:S01]  /*00e0*/  IMAD.MOV.U32 R8, RZ, RZ, 0x3bbb989d ;  /* 0x3bbb989dff087424 */ /* 0x000fe200078e00ff */
[----:B------:R-:W0:Y:S01]  /*00f0*/  S2UR UR5, SR_CgaCtaId ;  /* 0x00000000000579c3 */ /* 0x000e220000008800 */
[----:B------:R-:W-:Y:S01]  /*0100*/  IMAD.MOV.U32 R10, RZ, RZ, 0x437c0000 ;  /* 0x437c0000ff0a7424 */ /* 0x000fe200078e00ff */
[----:B------:R-:W-:Y:S01]  /*0110*/  UMOV UR4, 0x400 ;  /* 0x0000040000047882 */ /* 0x000fe20000000000 */
[----:B------:R-:W-:Y:S01]  /*0120*/  BSSY.RECONVERGENT B0, `(.L_x_1) ;  /* 0x0000031000007945 */ /* 0x000fe20003800200 */
[----:B0-----:R-:W-:-:S06]  /*0130*/  ULEA UR4, UR5, UR4, 0x18 ;  /* 0x0000000405047291 */ /* 0x001fcc000f8ec0ff */
[----:B------:R-:W-:Y:S01]  /*0140*/  LEA R3, R3, UR4, 0x2 ;  /* 0x0000000403037c11 */ /* 0x000fe2000f8e10ff */
[----:B--2---:R-:W0:Y:S04]  /*0150*/  SHFL.DOWN PT, R7, R4, 0x10, 0x1f ;  /* 0x0a001f0004077f89 */ /* 0x004e2800000e0000 */
[----:B------:R-:W-:Y:S01]  /*0160*/  STS [R3], R4 ;  /* 0x0000000403007388 */ /* 0x000fe20000000800 */
[----:B0-----:R-:W-:-:S05]  /*0170*/  FMNMX R7, R4, R7, !PT ;  /* 0x0000000704077209 */ /* 0x001fca0007800000 */
[----:B------:R-:W0:Y:S02]  /*0180*/  SHFL.DOWN PT, R0, R7, 0x8, 0x1f ;  /* 0x09001f0007007f89 */ /* 0x000e2400000e0000 */
[----:B0-----:R-:W-:-:S05]  /*0190*/  FMNMX R0, R7, R0, !PT ;  /* 0x0000000007007209 */ /* 0x001fca0007800000 */
[----:B------:R-:W0:Y:S02]  /*01a0*/  SHFL.DOWN PT, R9, R0, 0x4, 0x1f ;  /* 0x08801f0000097f89 */ /* 0x000e2400000e0000 */
[----:B0-----:R-:W-:-:S05]  /*01b0*/  FMNMX R9, R0, R9, !PT ;  /* 0x0000000900097209 */ /* 0x001fca0007800000 */
[----:B------:R-:W0:Y:S02]  /*01c0*/  SHFL.DOWN PT, R6, R9, 0x2, 0x1f ;  /* 0x08401f0009067f89 */ /* 0x000e2400000e0000 */
[----:B0-----:R-:W-:-:S05]  /*01d0*/  FMNMX R6, R9, R6, !PT ;  /* 0x0000000609067209 */ /* 0x001fca0007800000 */
[----:B------:R-:W0:Y:S02]  /*01e0*/  SHFL.DOWN PT, R11, R6, 0x1, 0x1f ;  /* 0x08201f00060b7f89 */ /* 0x000e2400000e0000 */
[----:B0-----:R-:W-:-:S06]  /*01f0*/  FMNMX R11, R6, R11, !PT ;  /* 0x0000000b060b7209 */ /* 0x001fcc0007800000 */
[----:B------:R-:W0:Y:S02]  /*0200*/  SHFL.IDX PT, R11, R11, RZ, 0x1f ;  /* 0x00001fff0b0b7589 */ /* 0x000e2400000e0000 */
[----:B0-----:R-:W-:-:S04]  /*0210*/  FADD R5, R4, -R11 ;  /* 0x8000000b04057221 */ /* 0x001fc80000000000 */
[----:B------:R-:W-:-:S04]  /*0220*/  FFMA.SAT R7, R5, R8, 0.5 ;  /* 0x3f00000005077423 */ /* 0x000fc80000002008 */
[----:B------:R-:W-:-:S04]  /*0230*/  FFMA.RM R7, R7, R10, 12582913 ;  /* 0x4b40000107077423 */ /* 0x000fc8000000400a */
[----:B------:R-:W-:-:S04]  /*0240*/  FADD R0, R7, -12583039 ;  /* 0xcb40007f07007421 */ /* 0x000fc80000000000 */
[----:B------:R-:W-:-:S04]  /*0250*/  FFMA R0, R5, 1.4426950216293334961, -R0 ;  /* 0x3fb8aa3b05007823 */ /* 0x000fc80000000800 */
[----:B------:R-:W-:Y:S01]  /*0260*/  FFMA R5, R5, 1.925963033500011079e-08, R0 ;  /* 0x32a5706005057823 */ /* 0x000fe20000000000 */
[----:B------:R-:W-:-:S05]  /*0270*/  IMAD.SHL.U32 R0, R7, 0x800000, RZ ;  /* 0x0080000007007824 */ /* 0x000fca00078e00ff */
[----:B------:R-:W0:Y:S02]  /*0280*/  MUFU.EX2 R5, R5 ;  /* 0x0000000500057308 */ /* 0x000e240000000800 */
[----:B0-----:R-:W-:Y:S01]  /*0290*/  FMUL R0, R0, R5 ;  /* 0x0000000500007220 */ /* 0x001fe20000400000 */
[----:B------:R-:W-:Y:S06]  /*02a0*/  BAR.SYNC.DEFER_BLOCKING 0x0 ;  /* 0x0000000000007b1d */ /* 0x000fec0000010000 */
[----:B------:R-:W0:Y:S04]  /*02b0*/  SHFL.DOWN PT, R7, R0, 0x10, 0x1f ;  /* 0x0a001f0000077f89 */ /* 0x000e2800000e0000 */
[----:B------:R-:W-:Y:S01]  /*02c0*/  STS [R3], R0 ;  /* 0x0000000003007388 */ /* 0x000fe20000000800 */
[----:B0-----:R-:W-:-:S05]  /*02d0*/  FADD R7, R0, R7 ;  /* 0x0000000700077221 */ /* 0x001fca0000000000 */
[----:B------:R-:W0:Y:S02]  /*02e0*/  SHFL.DOWN PT, R6, R7, 0x8, 0x1f ;  /* 0x09001f0007067f89 */ /* 0x000e2400000e0000 */
[----:B0-----:R-:W-:-:S05]  /*02f0*/  FADD R6, R7, R6 ;  /* 0x0000000607067221 */ /* 0x001fca0000000000 */
[----:B------:R-:W0:Y:S02]  /*0300*/  SHFL.DOWN PT, R9, R6, 0x4, 0x1f ;  /* 0x08801f0006097f89 */ /* 0x000e2400000e0000 */
[----:B0-----:R-:W-:-:S05]  /*0310*/  FADD R9, R6, R9 ;  /* 0x0000000906097221 */ /* 0x001fca0000000000 */
[----:B------:R-:W0:Y:S02]  /*0320*/  SHFL.DOWN PT, R8, R9, 0x2, 0x1f ;  /* 0x08401f0009087f89 */ /* 0x000e2400000e0000 */
[----:B0-----:R-:W-:-:S05]  /*0330*/  FADD R8, R9, R8 ;  /* 0x0000000809087221 */ /* 0x001fca0000000000 */
[----:B------:R-:W0:Y:S02]  /*0340*/  SHFL.DOWN PT, R5, R8, 0x1, 0x1f ;  /* 0x08201f0008057f89 */ /* 0x000e2400000e0000 */
[----:B0-----:R-:W-:-:S06]  /*0350*/  FADD R5, R8, R5 ;  /* 0x0000000508057221 */ /* 0x001fcc0000000000 */
[----:B------:R-:W0:Y:S02]  /*0360*/  SHFL.IDX PT, R5, R5, RZ, 0x1f ;  /* 0x00001fff05057589 */ /* 0x000e2400000e0000 */
[----:B0-----:R-:W0:Y:S01]  /*0370*/  MUFU.RCP R6, R5 ;  /* 0x0000000500067308 */ /* 0x001e220000001000 */
[----:B------:R-:W-:Y:S07]  /*0380*/  BAR.SYNC.DEFER_BLOCKING 0x0 ;  /* 0x0000000000007b1d */ /* 0x000fee0000010000 */
[----:B------:R-:W1:Y:S01]  /*0390*/  FCHK P0, R0, R5 ;  /* 0x0000000500007302 */ /* 0x000e620000000000 */
[----:B0-----:R-:W-:-:S04]  /*03a0*/  FFMA R7, -R5, R6, 1 ;  /* 0x3f80000005077423 */ /* 0x001fc80000000106 */
[----:B------:R-:W-:-:S04]  /*03b0*/  FFMA R7, R6, R7, R6 ;  /* 0x0000000706077223 */ /* 0x000fc80000000006 */
[----:B------:R-:W-:-:S04]  /*03c0*/  FFMA R6, R0, R7, RZ ;  /* 0x0000000700067223 */ /* 0x000fc800000000ff */
[----:B------:R-:W-:-:S04]  /*03d0*/  FFMA R8, -R5, R6, R0 ;  /* 0x0000000605087223 */ /* 0x000fc80000000100 */
[----:B------:R-:W-:Y:S01]  /*03e0*/  FFMA R7, R7, R8, R6 ;  /* 0x0000000807077223 */ /* 0x000fe20000000006 */
[----:B-1----:R-:W-:Y:S06]  /*03f0*/  @!P0 BRA `(.L_x_2) ;  /* 0x00000000000c8947 */ /* 0x002fec0003800000 */
[----:B------:R-:W-:-:S07]  /*0400*/  MOV R4, 0x420 ;  /* 0x0000042000047802 */ /* 0x000fce0000000f00 */
[----:B------:R-:W-:Y:S05]  /*0410*/  CALL.REL.NOINC `($__internal_0_$__cuda_sm3x_div_rn_noftz_f32_slowpath) ;  /* 0x0000000000187944 */ /* 0x000fea0003c00000 */
[----:B------:R-:W-:-:S07]  /*0420*/  IMAD.MOV.U32 R7, RZ, RZ, R0 ;  /* 0x000000ffff077224 */ /* 0x000fce00078e0000 */
.L_x_2:
[----:B------:R-:W-:Y:S05]  /*0430*/  BSYNC.RECONVERGENT B0 ;  /* 0x0000000000007941 */ /* 0x000fea0003800200 */
.L_x_1:
[----:B------:R-:W0:Y:S02]  /*0440*/  LDC.64 R4, c[0x0][0x388] ;  /* 0x0000e200ff047b82 */ /* 0x000e240000000a00 */
[----:B0-----:R-:W-:-:S05]  /*0450*/  IMAD.WIDE.U32 R2, R2, 0x4, R4 ;  /* 0x0000000402027825 */ /* 0x001fca00078e0004 */
[----:B------:R-:W-:Y:S01]  /*0460*/  STG.E desc[UR6][R2.64], R7 ;  /* 0x0000000702007986 */ /* 0x000fe2000c101906 */
[----:B------:R-:W-:Y:S05]  /*0470*/  EXIT ;  /* 0x000000000000794d */ /* 0x000fea0003800000 */
        .weak           $__internal_0_$__cuda_sm3x_div_rn_noftz_f32_slowpath
        .type           $__internal_0_$__cuda_sm3x_div_rn_noftz_f32_slowpath,@function
        .size           $__internal_0_$__cuda_sm3x_div_rn_noftz_f32_slowpath,(.L_x_206 - $__internal_0_$__cuda_sm3x_div_rn_noftz_f32_slowpath)
$__internal_0_$__cuda_sm3x_div_rn_noftz_f32_slowpath:
[----:B------:R-:W-:Y:S01]  /*0480*/  SHF.R.U32.HI R6, RZ, 0x17, R5 ;  /* 0x00000017ff067819 */ /* 0x000fe20000011605 */
[----:B------:R-:W-:Y:S01]  /*0490*/  BSSY.RECONVERGENT B1, `(.L_x_3) ;  /* 0x0000064000017945 */ /* 0x000fe20003800200 */
[--C-:B------:R-:W-:Y:S01]  /*04a0*/  SHF.R.U32.HI R3, RZ, 0x17, R0.reuse ;  /* 0x00000017ff037819 */ /* 0x100fe20000011600 */
[----:B------:R-:W-:Y:S01]  /*04b0*/  IMAD.MOV.U32 R8, RZ, RZ, R0 ;  /* 0x000000ffff087224 */ /* 0x000fe200078e0000 */
[----:B------:R-:W-:Y:S02]  /*04c0*/  LOP3.LUT R7, R6, 0xff, RZ, 0xc0, !PT ;  /* 0x000000ff06077812 */ /* 0x000fe400078ec0ff */
[----:B------:R-:W-:-:S03]  /*04d0*/  LOP3.LUT R6, R3, 0xff, RZ, 0xc0, !PT ;  /* 0x000000ff03067812 */ /* 0x000fc600078ec0ff */
[----:B------:R-:W-:Y:S02]  /*04e0*/  VIADD R11, R7, 0xffffffff ;  /* 0xffffffff070b7836 */ /* 0x000fe40000000000 */
[----:B------:R-:W-:-:S03]  /*04f0*/  VIADD R10, R6, 0xffffffff ;  /* 0xffffffff060a7836 */ /* 0x000fc60000000000 */
[----:B------:R-:W-:-:S04]  /*0500*/  ISETP.GT.U32.AND P0, PT, R11, 0xfd, PT ;  /* 0x000000fd0b00780c */ /* 0x000fc80003f04070 */
[----:B------:R-:W-:-:S13]  /*0510*/  ISETP.GT.U32.OR P0, PT, R10, 0xfd, P0 ;  /* 0x000000fd0a00780c */ /* 0x000fda0000704470 */
[----:B------:R-:W-:Y:S01]  /*0520*/  @!P0 IMAD.MOV.U32 R9, RZ, RZ, RZ ;  /* 0x000000ffff098224 */ /* 0x000fe200078e00ff */
[----:B------:R-:W-:Y:S06]  /*0530*/  @!P0 BRA `(.L_x_4) ;  /* 0x0000000000608947 */ /* 0x000fec0003800000 */
[----:B------:R-:W-:Y:S01]  /*0540*/  FSETP.GTU.FTZ.AND P0, PT, |R0|, +INF , PT ;  /* 0x7f8000000000780b */ /* 0x000fe20003f1c200 */
[----:B------:R-:W-:Y:S01]  /*0550*/  IMAD.MOV.U32 R3, RZ, RZ, R5 ;  /* 0x000000ffff037224 */ /* 0x000fe200078e0005 */
[----:B------:R-:W-:-:S04]  /*0560*/  FSETP.GTU.FTZ.AND P1, PT, |R5|, +INF , PT ;  /* 0x7f8000000500780b */ /* 0x000fc80003f3c200 */
[----:B------:R-:W-:-:S13]  /*0570*/  PLOP3.LUT P0, PT, P0, P1, PT, 0xf8, 0x8f ;  /* 0x00000000008f781c */ /* 0x000fda0000703f70 */
[----:B------:R-:W-:Y:S05]  /*0580*/  @P0 BRA `(.L_x_5) ;  /* 0x00000004004c0947 */ /* 0x000fea0003800000 */
[----:B------:R-:W-:-:S13]  /*0590*/  LOP3.LUT P0, RZ, R5, 0x7fffffff, R8, 0xc8, !PT ;  /* 0x7fffffff05ff7812 */ /* 0x000fda000780c808 */
[----:B------:R-:W-:Y:S05]  /*05a0*/  @!P0 BRA `(.L_x_6) ;  /* 0x00000004003c8947 */ /* 0x000fea0003800000 */
[C---:B------:R-:W-:Y:S02]  /*05b0*/  FSETP.NEU.FTZ.AND P2, PT, |R0|.reuse, +INF , PT ;  /* 0x7f8000000000780b */ /* 0x040fe40003f5d200 */
[----:B------:R-:W-:Y:S02]  /*05c0*/  FSETP.NEU.FTZ.AND P1, PT, |R3|, +INF , PT ;  /* 0x7f8000000300780b */ /* 0x000fe40003f3d200 */
[----:B------:R-:W-:-:S11]  /*05d0*/  FSETP.NEU.FTZ.AND P0, PT, |R0|, +INF , PT ;  /* 0x7f8000000000780b */ /* 0x000fd60003f1d200 */
[----:B------:R-:W-:Y:S05]  /*05e0*/  @!P1 BRA !P2, `(.L_x_6) ;  /* 0x00000004002c9947 */ /* 0x000fea0005000000 */
[----:B------:R-:W-:-:S04]  /*05f0*/  LOP3.LUT P2, RZ, R8, 0x7fffffff, RZ, 0xc0, !PT ;  /* 0x7fffffff08ff7812 */ /* 0x000fc8000784c0ff */
[----:B------:R-:W-:-:S13]  /*0600*/  PLOP3.LUT P1, PT, P1, P2, PT, 0x2f, 0xf2 ;  /* 0x0000000000f2781c */ /* 0x000fda0000f24577 */
[----:B------:R-:W-:Y:S05]  /*0610*/  @P1 BRA `(.L_x_7) ;  /* 0x0000000400181947 */ /* 0x000fea0003800000 */
[----:B------:R-:W-:-:S04]  /*0620*/  LOP3.LUT P1, RZ, R5, 0x7fffffff, RZ, 0xc0, !PT ;  /* 0x7fffffff05ff7812 */ /* 0x000fc8000782c0ff */
[----:B------:R-:W-:-:S13]  /*0630*/  PLOP3.LUT P0, PT, P0, P1, PT, 0x2f, 0xf2 ;  /* 0x0000000000f2781c */ /* 0x000fda0000702577 */
[----:B------:R-:W-:Y:S05]  /*0640*/  @P0 BRA `(.L_x_8) ;  /* 0x0000000400000947 */ /* 0x000fea0003800000 */
[----:B------:R-:W-:Y:S02]  /*0650*/  ISETP.GE.AND P0, PT, R10, RZ, PT ;  /* 0x000000ff0a00720c */ /* 0x000fe40003f06270 */
[----:B------:R-:W-:-:S11]  /*0660*/  ISETP.GE.AND P1, PT, R11, RZ, PT ;  /* 0x000000ff0b00720c */ /* 0x000fd60003f26270 */
[----:B------:R-:W-:Y:S02]  /*0670*/  @P0 IMAD.MOV.U32 R9, RZ, RZ, RZ ;  /* 0x000000ffff090224 */ /* 0x000fe400078e00ff */
[----:B------:R-:W-:Y:S01]  /*0680*/  @!P0 FFMA R8, R0, 1.84467440737095516160e+19, RZ ;  /* 0x5f80000000088823 */ /* 0x000fe200000000ff */
[----:B------:R-:W-:Y:S02]  /*0690*/  @!P0 IMAD.MOV.U32 R9, RZ, RZ, -0x40 ;  /* 0xffffffc0ff098424 */ /* 0x000fe400078e00ff */
[----:B------:R-:W-:-:S03]  /*06a0*/  @!P1 FFMA R5, R3, 1.84467440737095516160e+19, RZ ;  /* 0x5f80000003059823 */ /* 0x000fc600000000ff */
[----:B------:R-:W-:-:S07]  /*06b0*/  @!P1 IADD3 R9, PT, PT, R9, 0x40, RZ ;  /* 0x0000004009099810 */ /* 0x000fce0007ffe0ff */
.L_x_4:
[----:B------:R-:W-:Y:S01]  /*06c0*/  LEA R0, R7, 0xc0800000, 0x17 ;  /* 0xc080000007007811 */ /* 0x000fe200078eb8ff */
[----:B------:R-:W-:Y:S01]  /*06d0*/  VIADD R6, R6, 0xffffff81 ;  /* 0xffffff8106067836 */ /* 0x000fe20000000000 */
[----:B------:R-:W-:Y:S03]  /*06e0*/  BSSY.RECONVERGENT B2, `(.L_x_9) ;  /* 0x0000035000027945 */ /* 0x000fe60003800200 */
[----:B------:R-:W-:Y:S02]  /*06f0*/  IMAD.IADD R5, R5, 0x1, -R0 ;  /* 0x0000000105057824 */ /* 0x000fe400078e0a00 */
[C---:B------:R-:W-:Y:S01]  /*0700*/  IMAD R0, R6.reuse, -0x800000, R8 ;  /* 0xff80000006007824 */ /* 0x040fe200078e0208 */
[----:B------:R-:W-:Y:S01]  /*0710*/  IADD3 R6, PT, PT, R6, 0x7f, -R7 ;  /* 0x0000007f06067810 */ /* 0x000fe20007ffe807 */
[----:B------:R-:W0:Y:S01]  /*0720*/  MUFU.RCP R3, R5 ;  /* 0x0000000500037308 */ /* 0x000e220000001000 */
[----:B------:R-:W-:-:S03]  /*0730*/  FADD.FTZ R11, -R5, -RZ ;  /* 0x800000ff050b7221 */ /* 0x000fc60000010100 */
[----:B------:R-:W-:Y:S02]  /*0740*/  IMAD.IADD R6, R6, 0x1, R9 ;  /* 0x0000000106067824 */ /* 0x000fe400078e0209 */
[----:B0-----:R-:W-:-:S04]  /*0750*/  FFMA R10, R3, R11, 1 ;  /* 0x3f800000030a7423 */ /* 0x001fc8000000000b */
[----:B------:R-:W-:-:S04]  /*0760*/  FFMA R10, R3, R10, R3 ;  /* 0x0000000a030a7223 */ /* 0x000fc80000000003 */
[----:B------:R-:W-:-:S04]  /*0770*/  FFMA R3, R0, R10, RZ ;  /* 0x0000000a00037223 */ /* 0x000fc800000000ff */
[----:B------:R-:W-:-:S04]  /*0780*/  FFMA R8, R11, R3, R0 ;  /* 0x000000030b087223 */ /* 0x000fc80000000000 */
[----:B------:R-:W-:-:S04]  /*0790*/  FFMA R13, R10, R8, R3 ;  /* 0x000000080a0d7223 */ /* 0x000fc80000000003 */
[----:B------:R-:W-:-:S04]  /*07a0*/  FFMA R8, R11, R13, R0 ;  /* 0x0000000d0b087223 */ /* 0x000fc80000000000 */
[----:B------:R-:W-:-:S05]  /*07b0*/  FFMA R0, R10, R8, R13 ;  /* 0x000000080a007223 */ /* 0x000fca000000000d */
[----:B------:R-:W-:-:S04]  /*07c0*/  SHF.R.U32.HI R3, RZ, 0x17, R0 ;  /* 0x00000017ff037819 */ /* 0x000fc80000011600 */
[----:B------:R-:W-:-:S05]  /*07d0*/  LOP3.LUT R3, R3, 0xff, RZ, 0xc0, !PT ;  /* 0x000000ff03037812 */ /* 0x000fca00078ec0ff */
[----:B------:R-:W-:-:S04]  /*07e0*/  IMAD.IADD R7, R3, 0x1, R6 ;  /* 0x0000000103077824 */ /* 0x000fc800078e0206 */
[----:B------:R-:W-:-:S05]  /*07f0*/  VIADD R3, R7, 0xffffffff ;  /* 0xffffffff07037836 */ /* 0x000fca0000000000 */
[----:B------:R-:W-:-:S13]  /*0800*/  ISETP.GE.U32.AND P0, PT, R3, 0xfe, PT ;  /* 0x000000fe0300780c */ /* 0x000fda0003f06070 */
[----:B------:R-:W-:Y:S05]  /*0810*/  @!P0 BRA `(.L_x_10) ;  /* 0x0000000000808947 */ /* 0x000fea0003800000 */
[----:B------:R-:W-:-:S13]  /*0820*/  ISETP.GT.AND P0, PT, R7, 0xfe, PT ;  /* 0x000000fe0700780c */ /* 0x000fda0003f04270 */
[----:B------:R-:W-:Y:S05]  /*0830*/  @P0 BRA `(.L_x_11) ;  /* 0x00000000006c0947 */ /* 0x000fea0003800000 */
[----:B------:R-:W-:-:S13]  /*0840*/  ISETP.GE.AND P0, PT, R7, 0x1, PT ;  /* 0x000000010700780c */ /* 0x000fda0003f06270 */
[----:B------:R-:W-:Y:S05]  /*0850*/  @P0 BRA `(.L_x_12) ;  /* 0x0000000000740947 */ /* 0x000fea0003800000 */
[----:B------:R-:W-:Y:S02]  /*0860*/  ISETP.GE.AND P0, PT, R7, -0x18, PT ;  /* 0xffffffe80700780c */ /* 0x000fe40003f06270 */
[----:B------:R-:W-:-:S11]  /*0870*/  LOP3.LUT R0, R0, 0x80000000, RZ, 0xc0, !PT ;  /* 0x8000000000007812 */ /* 0x000fd600078ec0ff */
[----:B------:R-:W-:Y:S05]  /*0880*/  @!P0 BRA `(.L_x_12) ;  /* 0x0000000000688947 */ /* 0x000fea0003800000 */
[CCC-:B------:R-:W-:Y:S01]  /*0890*/  FFMA.RZ R3, R10.reuse, R8.reuse, R13.reuse ;  /* 0x000000080a037223 */ /* 0x1c0fe2000000c00d */
[CCC-:B------:R-:W-:Y:S01]  /*08a0*/  FFMA.RM R6, R10.reuse, R8.reuse, R13.reuse ;  /* 0x000000080a067223 */ /* 0x1c0fe2000000400d */
[C---:B------:R-:W-:Y:S02]  /*08b0*/  ISETP.NE.AND P2, PT, R7.reuse, RZ, PT ;  /* 0x000000ff0700720c */ /* 0x040fe40003f45270 */
[----:B------:R-:W-:Y:S02]  /*08c0*/  ISETP.NE.AND P1, PT, R7, RZ, PT ;  /* 0x000000ff0700720c */ /* 0x000fe40003f25270 */
[----:B------:R-:W-:Y:S01]  /*08d0*/  LOP3.LUT R5, R3, 0x7fffff, RZ, 0xc0, !PT ;  /* 0x007fffff03057812 */ /* 0x000fe200078ec0ff */
[----:B------:R-:W-:Y:S01]  /*08e0*/  FFMA.RP R3, R10, R8, R13 ;  /* 0x000000080a037223 */ /* 0x000fe2000000800d */
[----:B------:R-:W-:Y:S01]  /*08f0*/  IADD3 R8, PT, PT, R7, 0x20, RZ ;  /* 0x0000002007087810 */ /* 0x000fe20007ffe0ff */
[----:B------:R-:W-:Y:S01]  /*0900*/  IMAD.MOV R7, RZ, RZ, -R7 ;  /* 0x000000ffff077224 */ /* 0x000fe200078e0a07 */
[----:B------:R-:W-:-:S02]  /*0910*/  LOP3.LUT R5, R5, 0x800000, RZ, 0xfc, !PT ;  /* 0x0080000005057812 */ /* 0x000fc400078efcff */
[----:B------:R-:W-:Y:S02]  /*0920*/  FSETP.NEU.FTZ.AND P0, PT, R3, R6, PT ;  /* 0x000000060300720b */ /* 0x000fe40003f1d000 */
[----:B------:R-:W-:Y:S02]  /*0930*/  SHF.L.U32 R8, R5, R8, RZ ;  /* 0x0000000805087219 */ /* 0x000fe400000006ff */
[----:B------:R-:W-:Y:S02]  /*0940*/  SEL R6, R7, RZ, P2 ;  /* 0x000000ff07067207 */ /* 0x000fe40001000000 */
[----:B------:R-:W-:Y:S02]  /*0950*/  ISETP.NE.AND P1, PT, R8, RZ, P1 ;  /* 0x000000ff0800720c */ /* 0x000fe40000f25270 */
[----:B------:R-:W-:Y:S02]  /*0960*/  SHF.R.U32.HI R6, RZ, R6, R5 ;  /* 0x00000006ff067219 */ /* 0x000fe40000011605 */
[----:B------:R-:W-:-:S02]  /*0970*/  PLOP3.LUT P0, PT, P0, P1, PT, 0xf8, 0x8f ;  /* 0x00000000008f781c */ /* 0x000fc40000703f70 */
[----:B------:R-:W-:Y:S02]  /*0980*/  SHF.R.U32.HI R8, RZ, 0x1, R6 ;  /* 0x00000001ff087819 */ /* 0x000fe40000011606 */
[----:B------:R-:W-:-:S04]  /*0990*/  SEL R3, RZ, 0x1, !P0 ;  /* 0x00000001ff037807 */ /* 0x000fc80004000000 */
[----:B------:R-:W-:-:S04]  /*09a0*/  LOP3.LUT R3, R3, 0x1, R8, 0xf8, !PT ;  /* 0x0000000103037812 */ /* 0x000fc800078ef808 */
[----:B------:R-:W-:-:S05]  /*09b0*/  LOP3.LUT R3, R3, R6, RZ, 0xc0, !PT ;  /* 0x0000000603037212 */ /* 0x000fca00078ec0ff */
[----:B------:R-:W-:-:S05]  /*09c0*/  IMAD.IADD R3, R8, 0x1, R3 ;  /* 0x0000000108037824 */ /* 0x000fca00078e0203 */
[----:B------:R-:W-:Y:S01]  /*09d0*/  LOP3.LUT R0, R3, R0, RZ, 0xfc, !PT ;  /* 0x0000000003007212 */ /* 0x000fe200078efcff */
[----:B------:R-:W-:Y:S06]  /*09e0*/  BRA `(.L_x_12) ;  /* 0x0000000000107947 */ /* 0x000fec0003800000 */
.L_x_11:
[----:B------:R-:W-:-:S04]  /*09f0*/  LOP3.LUT R0, R0, 0x80000000, RZ, 0xc0, !PT ;  /* 0x8000000000007812 */ /* 0x000fc800078ec0ff */
[----:B------:R-:W-:Y:S01]  /*0a00*/  LOP3.LUT R0, R0, 0x7f800000, RZ, 0xfc, !PT ;  /* 0x7f80000000007812 */ /* 0x000fe200078efcff */
[----:B------:R-:W-:Y:S06]  /*0a10*/  BRA `(.L_x_12) ;  /* 0x0000000000047947 */ /* 0x000fec0003800000 */
.L_x_10:
[----:B------:R-:W-:-:S07]  /*0a20*/  IMAD R0, R6, 0x800000, R0 ;  /* 0x0080000006007824 */ /* 0x000fce00078e0200 */
.L_x_12:
[----:B------:R-:W-:Y:S05]  /*0a30*/  BSYNC.RECONVERGENT B2 ;  /* 0x0000000000027941 */ /* 0x000fea0003800200 */
.L_x_9:
[----:B------:R-:W-:Y:S05]  /*0a40*/  BRA `(.L_x_13) ;  /* 0x0000000000207947 */ /* 0x000fea0003800000 */
.L_x_8:
[----:B------:R-:W-:-:S04]  /*0a50*/  LOP3.LUT R0, R5, 0x80000000, R8, 0x48, !PT ;  /* 0x8000000005007812 */ /* 0x000fc800078e4808 */
[----:B------:R-:W-:Y:S01]  /*0a60*/  LOP3.LUT R0, R0, 0x7f800000, RZ, 0xfc, !PT ;  /* 0x7f80000000007812 */ /* 0x000fe200078efcff */
[----:B------:R-:W-:Y:S06]  /*0a70*/  BRA `(.L_x_13) ;  /* 0x0000000000147947 */ /* 0x000fec0003800000 */
.L_x_7:
[----:B------:R-:W-:Y:S01]  /*0a80*/  LOP3.LUT R0, R5, 0x80000000, R8, 0x48, !PT ;  /* 0x8000000005007812 */ /* 0x000fe200078e4808 */
[----:B------:R-:W-:Y:S06]  /*0a90*/  BRA `(.L_x_13) ;  /* 0x00000000000c7947 */ /* 0x000fec0003800000 */
.L_x_6:
[----:B------:R-:W0:Y:S01]  /*0aa0*/  MUFU.RSQ R0, -QNAN ;  /* 0xffc0000000007908 */ /* 0x000e220000001400 */
[----:B------:R-:W-:Y:S05]  /*0ab0*/  BRA `(.L_x_13) ;  /* 0x0000000000047947 */ /* 0x000fea0003800000 */
.L_x_5:
[----:B------:R-:W-:-:S07]  /*0ac0*/  FADD.FTZ R0, R0, R3 ;  /* 0x0000000300007221 */ /* 0x000fce0000010000 */
.L_x_13:
[----:B------:R-:W-:Y:S05]  /*0ad0*/  BSYNC.RECONVERGENT B1 ;  /* 0x0000000000017941 */ /* 0x000fea0003800200 */
.L_x_3:
[----:B------:R-:W-:-:S04]  /*0ae0*/  IMAD.MOV.U32 R5, RZ, RZ, 0x0 ;  /* 0x00000000ff057424 */ /* 0x000fc800078e00ff */
[----:B0-----:R-:W-:Y:S05]  /*0af0*/  RET.REL.NODEC R4 `(_Z26prefetching_softmax_kernelPKfPfii) ;  /* 0xfffffff404407950 */ /* 0x001fea0003c3ffff */
.L_x_14:
        /* <DEDUP_REMOVED lines=16> */
.L_x_206:


//--------------------- .text._Z32prefetching_optimized_mlp_kernelPKfS0_S0_S0_S0_Pfiiii --------------------------
	.section	.text._Z32prefetching_optimized_mlp_kernelPKfS0_S0_S0_S0_Pfiiii,"ax",@progbits
	.align	128
        .global         _Z32prefetching_optimized_mlp_kernelPKfS0_S0_S0_S0_Pfiiii
        .type           _Z32prefetching_optimized_mlp_kernelPKfS0_S0_S0_S0_Pfiiii,@function
        .size           _Z32prefetching_optimized_mlp_kernelPKfS0_S0_S0_S0_Pfiiii,(.L_x_213 - _Z32prefetching_optimized_mlp_kernelPKfS0_S0_S0_S0_Pfiiii)
        .other          _Z32prefetching_optimized_mlp_kernelPKfS0_S0_S0_S0_Pfiiii,@"STO_CUDA_ENTRY STV_DEFAULT"
_Z32prefetching_optimized_mlp_kernelPKfS0_S0_S0_S0_Pfiiii:
.text._Z32prefetching_optimized_mlp_kernelPKfS0_S0_S0_S0_Pfiiii:
[----:B------:R-:W0:Y:S01]  /*0000*/  LDC R1, c[0x0][0x37c] ;  /* 0x0000df00ff017b82 */ /* 0x000e220000000800 */
[----:B------:R-:W1:Y:S07]  /*0010*/  S2R R0, SR_TID.X ;  /* 0x0000000000007919 */ /* 0x000e6e0000002100 */
[----:B------:R-:W1:Y:S01]  /*0020*/  S2UR UR6, SR_CTAID.X ;  /* 0x00000000000679c3 */ /* 0x000e620000002500 */
[----:B------:R-:W2:Y:S01]  /*0030*/  LDCU.64 UR4, c[0x0][0x3b0] ;  /* 0x00007600ff0477ac */ /* 0x000ea20008000a00 */
[----:B0-----:R-:W-:-:S06]  /*0040*/  VIADD R1, R1, 0xffffbf80 ;  /* 0xffffbf8001017836 */ /* 0x001fcc0000000000 */
[----:B------:R-:W1:Y:S01]  /*0050*/  LDC R19, c[0x0][0x360] ;  /* 0x0000d800ff137b82 */ /* 0x000e620000000800 */
[----:B--2---:R-:W-:Y:S01]  /*0060*/  UIMAD UR4, UR5, UR4, URZ ;  /* 0x00000004050472a4 */ /* 0x004fe2000f8e02ff */
[----:B-1----:R-:W-:-:S05]  /*0070*/  IMAD R19, R19, UR6, R0 ;  /* 0x0000000613137c24 */ /* 0x002fca000f8e0200 */
[----:B------:R-:W-:-:S13]  /*0080*/  ISETP.GE.AND P0, PT, R19, UR4, PT ;  /* 0x0000000413007c0c */ /* 0x000fda000bf06270 */
[----:B------:R-:W-:Y:S05]  /*0090*/  @P0 EXIT ;  /* 0x000000000000094d */ /* 0x000fea0003800000 */
[----:B------:R-:W0:Y:S01]  /*00a0*/  LDCU.64 UR4, c[0x0][0x3b8] ;  /* 0x00007700ff0477ac */ /* 0x000e220008000a00 */
[----:B------:R-:W1:Y:S01]  /*00b0*/  LDCU.64 UR6, c[0x0][0x358] ;  /* 0x00006b00ff0677ac */ /* 0x000e620008000a00 */
[----:B0-----:R-:W-:Y:S01]  /*00c0*/  MOV R2, UR4 ;  /* 0x0000000400027c02 */ /* 0x001fe20008000f00 */
[----:B------:R-:W-:-:S04]  /*00d0*/  IMAD.U32 R16, RZ, RZ, UR5 ;  /* 0x00000005ff107e24 */ /* 0x000fc8000f8e00ff */
[----:B------:R-:W-:-:S05]  /*00e0*/  IMAD R17, R16, R2, RZ ;  /* 0x0000000210117224 */ /* 0x000fca00078e02ff */
[----:B------:R-:W-:-:S13]  /*00f0*/  ISETP.GE.AND P0, PT, R17, 0x1, PT ;  /* 0x000000011100780c */ /* 0x000fda0003f06270 */
[----:B-1----:R-:W-:Y:S05]  /*0100*/  @!P0 BRA `(.L_x_15) ;  /* 0x0000000400808947 */ /* 0x002fea0003800000 */
[C---:B------:R-:W-:Y:S01]  /*0110*/  ISETP.GE.U32.AND P0, PT, R17.reuse, 0x4, PT ;  /* 0x000000041100780c */ /* 0x040fe20003f06070 */
[----:B------:R-:W-:Y:S01]  /*0120*/  IMAD.MOV.U32 R3, RZ, RZ, RZ ;  /* 0x000000ffff037224 */ /* 0x000fe200078e00ff */
[----:B------:R-:W-:-:S04]  /*0130*/  VIMNMX.U32 R0, PT, PT, R17, 0x20, PT ;  /* 0x0000002011007848 */ /* 0x000fc80003fe0000 */
[----:B------:R-:W-:-:S07]  /*0140*/  LOP3.LUT R18, R0, 0x3, RZ, 0xc0, !PT ;  /* 0x0000000300127812 */ /* 0x000fce00078ec0ff */
[----:B------:R-:W-:Y:S05]  /*0150*/  @!P0 BRA `(.L_x_16) ;  /* 0x00000004003c8947 */ /* 0x000fea0003800000 */
[----:B------:R-:W-:Y:S01]  /*0160*/  LOP3.LUT R3, R0, 0x3c, RZ, 0xc0, !PT ;  /* 0x0000003c00037812 */ /* 0x000fe200078ec0ff */
[----:B------:R-:W-:-:S03]  /*0170*/  IMAD.MOV.U32 R0, RZ, RZ, RZ ;  /* 0x000000ffff007224 */ /* 0x000fc600078e00ff */
[----:B------:R-:W-:-:S13]  /*0180*/  ISETP.GT.AND P0, PT, R3, RZ, PT ;  /* 0x000000ff0300720c */ /* 0x000fda0003f04270 */
[----:B------:R-:W-:Y:S05]  /*0190*/  @!P0 BRA `(.L_x_17) ;  /* 0x0000000400008947 */ /* 0x000fea0003800000 */
[----:B------:R-:W-:Y:S02]  /*01a0*/  IADD3 R4, PT, PT, R3, -R0, RZ ;  /* 0x8000000003047210 */ /* 0x000fe40007ffe0ff */
[----:B------:R-:W-:Y:S02]  /*01b0*/  PLOP3.LUT P0, PT, PT, PT, PT, 0x80, 0x8 ;  /* 0x000000000008781c */ /* 0x000fe40003f0f070 */
[----:B------:R-:W-:-:S13]  /*01c0*/  ISETP.GT.AND P1, PT, R4, 0xc, PT ;  /* 0x0000000c0400780c */ /* 0x000fda0003f24270 */
[----:B------:R-:W-:Y:S05]  /*01d0*/  @!P1 BRA `(.L_x_18) ;  /* 0x0000000000949947 */ /* 0x000fea0003800000 */
[----:B------:R-:W-:Y:S01]  /*01e0*/  PLOP3.LUT P0, PT, PT, PT, PT, 0x8, 0x80 ;  /* 0x000000000080781c */ /* 0x000fe20003f0e170 */
[----:B------:R-:W-:-:S12]  /*01f0*/  VIADD R23, R3, 0xfffffff4 ;  /* 0xfffffff403177836 */ /* 0x000fd80000000000 */
.L_x_19:
[----:B0-----:R-:W0:Y:S02]  /*0200*/  LDC.64 R20, c[0x0][0x388] ;  /* 0x0000e200ff147b82 */ /* 0x001e240000000a00 */
[----:B0-----:R-:W-:-:S05]  /*0210*/  IMAD.WIDE.U32 R6, R0, 0x4, R20 ;  /* 0x0000000400067825 */ /* 0x001fca00078e0014 */
[----:B------:R-:W2:Y:S04]  /*0220*/  LDG.E.CONSTANT R12, desc[UR6][R6.64] ;  /* 0x00000006060c7981 */ /* 0x000ea8000c1e9900 */
[----:B------:R-:W2:Y:S04]  /*0230*/  LDG.E.CONSTANT R13, desc[UR6][R6.64+0x4] ;  /* 0x00000406060d7981 */ /* 0x000ea8000c1e9900 */
[----:B------:R-:W2:Y:S04]  /*0240*/  LDG.E.CONSTANT R14, desc[UR6][R6.64+0x8] ;  /* 0x00000806060e7981 */ /* 0x000ea8000c1e9900 */
[----:B------:R-:W2:Y:S01]  /*0250*/  LDG.E.CONSTANT R15, desc[UR6][R6.64+0xc] ;  /* 0x00000c06060f7981 */ /* 0x000ea2000c1e9900 */
[C---:B------:R-:W-:Y:S01]  /*0260*/  VIADD R22, R0.reuse, 0x4 ;  /* 0x0000000400167836 */ /* 0x040fe20000000000 */
[C---:B------:R-:W-:Y:S01]  /*0270*/  LEA R11, R0.reuse, R1, 0x2 ;  /* 0x00000001000b7211 */ /* 0x040fe200078e10ff */
[----:B------:R-:W-:-:S02]  /*0280*/  VIADD R24, R0, 0x8 ;  /* 0x0000000800187836 */ /* 0x000fc40000000000 */
[----:B------:R-:W-:Y:S02]  /*0290*/  VIADD R28, R0, 0xc ;  /* 0x0000000c001c7836 */ /* 0x000fe40000000000 */
[----:B------:R-:W-:-:S04]  /*02a0*/  IMAD.WIDE.U32 R8, R22, 0x4, R20 ;  /* 0x0000000416087825 */ /* 0x000fc800078e0014 */
[--C-:B------:R-:W-:Y:S01]  /*02b0*/  IMAD.WIDE.U32 R26, R24, 0x4, R20.reuse ;  /* 0x00000004181a7825 */ /* 0x100fe200078e0014 */
[----:B------:R-:W3:Y:S03]  /*02c0*/  LDG.E.CONSTANT R4, desc[UR6][R8.64] ;  /* 0x0000000608047981 */ /* 0x000ee6000c1e9900 */
[----:B------:R-:W-:Y:S01]  /*02d0*/  IMAD.WIDE.U32 R20, R28, 0x4, R20 ;  /* 0x000000041c147825 */ /* 0x000fe200078e0014 */
[----:B------:R-:W3:Y:S04]  /*02e0*/  LDG.E.CONSTANT R5, desc[UR6][R8.64+0x4] ;  /* 0x0000040608057981 */ /* 0x000ee8000c1e9900 */
[----:B------:R-:W3:Y:S04]  /*02f0*/  LDG.E.CONSTANT R6, desc[UR6][R8.64+0x8] ;  /* 0x0000080608067981 */ /* 0x000ee8000c1e9900 */
[----:B------:R-:W3:Y:S04]  /*0300*/  LDG.E.CONSTANT R7, desc[UR6][R8.64+0xc] ;  /* 0x00000c0608077981 */ /* 0x000ee8000c1e9900 */
[----:B------:R-:W4:Y:S04]  /*0310*/  LDG.E.CONSTANT R10, desc[UR6][R26.64+0x8] ;  /* 0x000008061a0a7981 */ /* 0x000f28000c1e9900 */
[----:B------:R-:W4:Y:S04]  /*0320*/  LDG.E.CONSTANT R8, desc[UR6][R26.64] ;  /* 0x000000061a087981 */ /* 0x000f28000c1e9900 */
[----:B------:R-:W4:Y:S04]  /*0330*/  LDG.E.CONSTANT R9, desc[UR6][R26.64+0x4] ;  /* 0x000004061a097981 */ /* 0x000f28000c1e9900 */
[----:B--2---:R0:W-:Y:S04]  /*0340*/  STL.128 [R11], R12 ;  /* 0x0000000c0b007387 */ /* 0x0041e80000100c00 */
[----:B0-----:R-:W4:Y:S04]  /*0350*/  LDG.E.CONSTANT R11, desc[UR6][R26.64+0xc] ;  /* 0x00000c061a0b7981 */ /* 0x001f28000c1e9900 */
[----:B------:R-:W2:Y:S04]  /*0360*/  LDG.E.CONSTANT R12, desc[UR6][R20.64] ;  /* 0x00000006140c7981 */ /* 0x000ea8000c1e9900 */
[----:B------:R-:W2:Y:S04]  /*0370*/  LDG.E.CONSTANT R13, desc[UR6][R20.64+0x4] ;  /* 0x00000406140d7981 */ /* 0x000ea8000c1e9900 */
[----:B------:R-:W2:Y:S04]  /*0380*/  LDG.E.CONSTANT R14, desc[UR6][R20.64+0x8] ;  /* 0x00000806140e7981 */ /* 0x000ea8000c1e9900 */
[----:B------:R-:W2:Y:S01]  /*0390*/  LDG.E.CONSTANT R15, desc[UR6][R20.64+0xc] ;  /* 0x00000c06140f7981 */ /* 0x000ea2000c1e9900 */
[----:B------:R-:W-:Y:S01]  /*03a0*/  LEA R22, R22, R1, 0x2 ;  /* 0x0000000116167211 */ /* 0x000fe200078e10ff */
[----:B------:R-:W-:-:S02]  /*03b0*/  IMAD R24, R24, 0x4, R1 ;  /* 0x0000000418187824 */ /* 0x000fc400078e0201 */
[----:B------:R-:W-:Y:S02]  /*03c0*/  IMAD R28, R28, 0x4, R1 ;  /* 0x000000041c1c7824 */ /* 0x000fe400078e0201 */
[----:B---3--:R0:W-:Y:S01]  /*03d0*/  STL.128 [R22], R4 ;  /* 0x0000000416007387 */ /* 0x0081e20000100c00 */
[----:B------:R-:W-:-:S04]  /*03e0*/  IADD3 R0, PT, PT, R0, 0x10, RZ ;  /* 0x0000001000007810 */ /* 0x000fc80007ffe0ff */
[----:B------:R-:W-:Y:S01]  /*03f0*/  ISETP.GE.AND P1, PT, R0, R23, PT ;  /* 0x000000170000720c */ /* 0x000fe20003f26270 */
[----:B----4-:R0:W-:Y:S04]  /*0400*/  STL.128 [R24], R8 ;  /* 0x0000000818007387 */ /* 0x0101e80000100c00 */
[----:B--2---:R0:W-:Y:S08]  /*0410*/  STL.128 [R28], R12 ;  /* 0x0000000c1c007387 */ /* 0x0041f00000100c00 */
[----:B------:R-:W-:Y:S05]  /*0420*/  @!P1 BRA `(.L_x_19) ;  /* 0xfffffffc00749947 */ /* 0x000fea000383ffff */
.L_x_18:
[----:B0-----:R-:W-:-:S05]  /*0430*/  IMAD.IADD R4, R3, 0x1, -R0 ;  /* 0x0000000103047824 */ /* 0x001fca00078e0a00 */
[----:B------:R-:W-:-:S13]  /*0440*/  ISETP.GT.AND P1, PT, R4, 0x4, PT ;  /* 0x000000040400780c */ /* 0x000fda0003f24270 */
[----:B------:R-:W-:Y:S05]  /*0450*/  @!P1 BRA `(.L_x_20) ;  /* 0x0000000000489947 */ /* 0x000fea0003800000 */
[----:B------:R-:W0:Y:S01]  /*0460*/  LDC.64 R14, c[0x0][0x388] ;  /* 0x0000e200ff0e7b82 */ /* 0x000e220000000a00 */
[C---:B------:R-:W-:Y:S02]  /*0470*/  VIADD R21, R0.reuse, 0x4 ;  /* 0x0000000400157836 */ /* 0x040fe40000000000 */
[----:B0-----:R-:W-:-:S04]  /*0480*/  IMAD.WIDE.U32 R12, R0, 0x4, R14 ;  /* 0x00000004000c7825 */ /* 0x001fc800078e000e */
[C---:B------:R-:W-:Y:S01]  /*0490*/  IMAD.WIDE.U32 R14, R21.reuse, 0x4, R14 ;  /* 0x00000004150e7825 */ /* 0x040fe200078e000e */
[----:B------:R-:W2:Y:S04]  /*04a0*/  LDG.E.CONSTANT R4, desc[UR6][R12.64] ;  /* 0x000000060c047981 */ /* 0x000ea8000c1e9900 */
[----:B------:R-:W2:Y:S04]  /*04b0*/  LDG.E.CONSTANT R5, desc[UR6][R12.64+0x4] ;  /* 0x000004060c057981 */ /* 0x000ea8000c1e9900 */
[----:B------:R-:W2:Y:S04]  /*04c0*/  LDG.E.CONSTANT R6, desc[UR6][R12.64+0x8] ;  /* 0x000008060c067981 */ /* 0x000ea8000c1e9900 */
[----:B------:R-:W2:Y:S04]  /*04d0*/  LDG.E.CONSTANT R7, desc[UR6][R12.64+0xc] ;  /* 0x00000c060c077981 */ /* 0x000ea8000c1e9900 */
[----:B------:R-:W3:Y:S04]  /*04e0*/  LDG.E.CONSTANT R8, desc[UR6][R14.64] ;  /* 0x000000060e087981 */ /* 0x000ee8000c1e9900 */
[----:B------:R-:W3:Y:S04]  /*04f0*/  LDG.E.CONSTANT R9, desc[UR6][R14.64+0x4] ;  /* 0x000004060e097981 */ /* 0x000ee8000c1e9900 */
[----:B------:R-:W3:Y:S04]  /*0500*/  LDG.E.CONSTANT R10, desc[UR6][R14.64+0x8] ;  /* 0x000008060e0a7981 */ /* 0x000ee8000c1e9900 */
[----:B------:R-:W3:Y:S01]  /*0510*/  LDG.E.CONSTANT R11, desc[UR6][R14.64+0xc] ;  /* 0x00000c060e0b7981 */ /* 0x000ee2000c1e9900 */
[C---:B------:R-:W-:Y:S01]  /*0520*/  LEA R20, R0.reuse, R1, 0x2 ;  /* 0x0000000100147211 */ /* 0x040fe200078e10ff */
[----:B------:R-:W-:Y:S01]  /*0530*/  IMAD R21, R21, 0x4, R1 ;  /* 0x0000000415157824 */ /* 0x000fe200078e0201 */
[----:B------:R-:W-:Y:S01]  /*0540*/  PLOP3.LUT P0, PT, PT, PT, PT, 0x8, 0x80 ;  /* 0x000000000080781c */ /* 0x000fe20003f0e170 */
[----:B------:R-:W-:-:S02]  /*0550*/  VIADD R0, R0, 0x8 ;  /* 0x0000000800007836 */ /* 0x000fc40000000000 */
[----:B--2---:R0:W-:Y:S04]  /*0560*/  STL.128 [R20], R4 ;  /* 0x0000000414007387 */ /* 0x0041e80000100c00 */
[----:B---3--:R0:W-:Y:S06]  /*0570*/  STL.128 [R21], R8 ;  /* 0x0000000815007387 */ /* 0x0081ec0000100c00 */
.L_x_20:
[----:B------:R-:W-:-:S13]  /*0580*/  ISETP.EQ.AND P1, PT, R0, R3, PT ;  /* 0x000000030000720c */ /* 0x000fda0003f22270 */
[----:B------:R-:W-:Y:S05]  /*0590*/  @!P0 BRA P1, `(.L_x_16) ;  /* 0x00000000002c8947 */ /* 0x000fea0000800000 */
.L_x_17:
[----:B01----:R-:W0:Y:S02]  /*05a0*/  LDC.64 R4, c[0x0][0x388] ;  /* 0x0000e200ff047b82 */ /* 0x003e240000000a00 */
[----:B0-----:R-:W-:-:S05]  /*05b0*/  IMAD.WIDE.U32 R8, R0, 0x4, R4 ;  /* 0x0000000400087825 */ /* 0x001fca00078e0004 */
[----:B------:R-:W2:Y:S04]  /*05c0*/  LDG.E.CONSTANT R4, desc[UR6][R8.64] ;  /* 0x0000000608047981 */ /* 0x000ea8000c1e9900 */
[----:B------:R-:W2:Y:S04]  /*05d0*/  LDG.E.CONSTANT R5, desc[UR6][R8.64+0x4] ;  /* 0x0000040608057981 */ /* 0x000ea8000c1e9900 */
[----:B------:R-:W2:Y:S04]  /*05e0*/  LDG.E.CONSTANT R6, desc[UR6][R8.64+0x8] ;  /* 0x0000080608067981 */ /* 0x000ea8000c1e9900 */
[----:B------:R-:W2:Y:S01]  /*05f0*/  LDG.E.CONSTANT R7, desc[UR6][R8.64+0xc] ;  /* 0x00000c0608077981 */ /* 0x000ea2000c1e9900 */
[C---:B------:R-:W-:Y:S01]  /*0600*/  LEA R10, R0.reuse, R1, 0x2 ;  /* 0x00000001000a7211 */ /* 0x040fe200078e10ff */
[----:B------:R-:W-:-:S05]  /*0610*/  VIADD R0, R0, 0x4 ;  /* 0x0000000400007836 */ /* 0x000fca0000000000 */
[----:B------:R-:W-:Y:S01]  /*0620*/  ISETP.NE.AND P0, PT, R0, R3, PT ;  /* 0x000000030000720c */ /* 0x000fe20003f05270 */
[----:B--2---:R1:W-:-:S12]  /*0630*/  STL.128 [R10], R4 ;  /* 0x000000040a007387 */ /* 0x0043d80000100c00 */
[----:B------:R-:W-:Y:S05]  /*0640*/  @P0 BRA `(.L_x_17) ;  /* 0xfffffffc00d40947 */ /* 0x000fea000383ffff */
.L_x_16:
[----:B------:R-:W-:-:S13]  /*0650*/  ISETP.NE.AND P0, PT, R18, RZ, PT ;  /* 0x000000ff1200720c */ /* 0x000fda0003f05270 */
[----:B------:R-:W-:Y:S05]  /*0660*/  @!P0 BRA `(.L_x_15) ;  /* 0x0000000000288947 */ /* 0x000fea0003800000 */
[----:B01----:R-:W0:Y:S01]  /*0670*/  LDC.64 R6, c[0x0][0x388] ;  /* 0x0000e200ff067b82 */ /* 0x003e220000000a00 */
[----:B------:R-:W-:-:S05]  /*0680*/  UMOV UR4, URZ ;  /* 0x000000ff00047c82 */ /* 0x000fca0008000000 */
.L_x_21:
[----:B0-2---:R-:W-:-:S06]  /*0690*/  IMAD.WIDE.U32 R4, R3, 0x4, R6 ;  /* 0x0000000403047825 */ /* 0x005fcc00078e0006 */
[----:B------:R-:W2:Y:S01]  /*06a0*/  LDG.E.CONSTANT R4, desc[UR6][R4.64] ;  /* 0x0000000604047981 */ /* 0x000ea2000c1e9900 */
[C---:B------:R-:W-:Y:S01]  /*06b0*/  IMAD R9, R3.reuse, 0x4, R1 ;  /* 0x0000000403097824 */ /* 0x040fe200078e0201 */
[----:B------:R-:W-:Y:S01]  /*06c0*/  UIADD3 UR4, UPT, UPT, UR4, 0x1, URZ ;  /* 0x0000000104047890 */ /* 0x000fe2000fffe0ff */
[----:B------:R-:W-:-:S05]  /*06d0*/  IADD3 R3, PT, PT, R3, 0x1, RZ ;  /* 0x0000000103037810 */ /* 0x000fca0007ffe0ff */
[----:B------:R-:W-:Y:S01]  /*06e0*/  ISETP.NE.AND P0, PT, R18, UR4, PT ;  /* 0x0000000412007c0c */ /* 0x000fe2000bf05270 */
[----:B--2---:R2:W-:-:S12]  /*06f0*/  STL [R9], R4 ;  /* 0x0000000409007387 */ /* 0x0045d80000100800 */
[----:B------:R-:W-:Y:S05]  /*0700*/  @P0 BRA `(.L_x_21) ;  /* 0xfffffffc00e00947 */ /* 0x000fea000383ffff */
.L_x_15:
[----:B------:R-:W-:Y:S01]  /*0710*/  ISETP.GE.AND P0, PT, R16, 0x1, PT ;  /* 0x000000011000780c */ /* 0x000fe20003f06270 */
[----:B------:R-:W-:-:S12]  /*0720*/  VIADD R0, R1, 0x80 ;  /* 0x0000008001007836 */ /* 0x000fd80000000000 */
[----:B------:R-:W-:Y:S05]  /*0730*/  @!P0 BRA `(.L_x_22) ;  /* 0x0000003000988947 */ /* 0x000fea0003800000 */
[----:B------:R-:W-:-:S13]  /*0740*/  ISETP.GE.AND P0, PT, R2, 0x1, PT ;  /* 0x000000010200780c */ /* 0x000fda0003f06270 */
[----:B------:R-:W-:Y:S05]  /*0750*/  @!P0 BRA `(.L_x_23) ;  /* 0x0000001c00d48947 */ /* 0x000fea0003800000 */
[C---:B------:R-:W-:Y:S01]  /*0760*/  VIMNMX.U32 R18, PT, PT, R2.reuse, 0x20, PT ;  /* 0x0000002002127848 */ /* 0x040fe20003fe0000 */
[----:B01----:R-:W-:Y:S01]  /*0770*/  IMAD.MOV.U32 R7, RZ, RZ, RZ ;  /* 0x000000ffff077224 */ /* 0x003fe200078e00ff */
[----:B------:R-:W-:Y:S02]  /*0780*/  LOP3.LUT R3, R2, 0x7, RZ, 0xc0, !PT ;  /* 0x0000000702037812 */ /* 0x000fe400078ec0ff */
[----:B------:R-:W-:Y:S02]  /*0790*/  LOP3.LUT R6, R18, 0x3, RZ, 0xc0, !PT ;  /* 0x0000000312067812 */ /* 0x000fe400078ec0ff */
[C---:B--2---:R-:W-:Y:S02]  /*07a0*/  LOP3.LUT R4, R2.reuse, 0x3, RZ, 0xc0, !PT ;  /* 0x0000000302047812 */ /* 0x044fe400078ec0ff */
[----:B------:R-:W-:Y:S02]  /*07b0*/  LOP3.LUT R5, R2, 0x7ffffff8, RZ, 0xc0, !PT ;  /* 0x7ffffff802057812 */ /* 0x000fe400078ec0ff */
[----:B------:R-:W-:-:S07]  /*07c0*/  LOP3.LUT R18, R18, 0x3c, RZ, 0xc0, !PT ;  /* 0x0000003c12127812 */ /* 0x000fce00078ec0ff */
.L_x_33:
[----:B0-----:R-:W0:Y:S01]  /*07d0*/  LDCU UR4, c[0x0][0x3bc] ;  /* 0x00007780ff0477ac */ /* 0x001e220008000800 */
[----:B------:R-:W-:Y:S01]  /*07e0*/  MOV R20, R7 ;  /* 0x0000000700147202 */ /* 0x000fe20000000f00 */
[----:B------:R-:W-:-:S05]  /*07f0*/  VIADD R7, R7, 0x1 ;  /* 0x0000000107077836 */ /* 0x000fca0000000000 */
[----:B0-----:R-:W-:-:S13]  /*0800*/  ISETP.GE.AND P0, PT, R7, UR4, PT ;  /* 0x0000000407007c0c */ /* 0x001fda000bf06270 */
[----:B------:R-:W-:Y:S05]  /*0810*/  @P0 BRA `(.L_x_24) ;  /* 0x00000010007c0947 */ /* 0x000fea0003800000 */
[----:B------:R-:W0:Y:S01]  /*0820*/  LDC R16, c[0x0][0x3b8] ;  /* 0x0000ee00ff107b82 */ /* 0x000e220000000800 */
[----:B------:R-:W-:Y:S01]  /*0830*/  IMAD.MOV.U32 R8, RZ, RZ, RZ ;  /* 0x000000ffff087224 */ /* 0x000fe200078e00ff */
[----:B0-----:R-:W-:Y:S01]  /*0840*/  ISETP.GE.U32.AND P0, PT, R16, 0x4, PT ;  /* 0x000000041000780c */ /* 0x001fe20003f06070 */
[----:B------:R-:W-:-:S12]  /*0850*/  IMAD R16, R7, R16, RZ ;  /* 0x0000001007107224 */ /* 0x000fd800078e02ff */
[----:B------:R-:W-:Y:S05]  /*0860*/  @!P0 BRA `(.L_x_25) ;  /* 0x0000000c00e08947 */ /* 0x000fea0003800000 */
[----:B------:R-:W0:Y:S01]  /*0870*/  LDC.64 R12, c[0x0][0x388] ;  /* 0x0000e200ff0c7b82 */ /* 0x000e220000000a00 */
[C---:B------:R-:W-:Y:S01]  /*0880*/  IADD3 R2, PT, PT, R16.reuse, 0x1, RZ ;  /* 0x0000000110027810 */ /* 0x040fe20007ffe0ff */
[C---:B------:R-:W-:Y:S01]  /*0890*/  VIADD R8, R16.reuse, 0x2 ;  /* 0x0000000210087836 */ /* 0x040fe20000000000 */
[CC--:B------:R-:W-:Y:S01]  /*08a0*/  ISETP.GE.AND P0, PT, R16.reuse, R17.reuse, PT ;  /* 0x000000111000720c */ /* 0x0c0fe20003f06270 */
[----:B------:R-:W-:Y:S01]  /*08b0*/  VIADD R10, R16, 0x3 ;  /* 0x00000003100a7836 */ /* 0x000fe20000000000 */
[-C--:B------:R-:W-:Y:S02]  /*08c0*/  ISETP.GE.AND P1, PT, R2, R17.reuse, PT ;  /* 0x000000110200720c */ /* 0x080fe40003f26270 */
[-C--:B------:R-:W-:Y:S02]  /*08d0*/  ISETP.GE.AND P2, PT, R8, R17.reuse, PT ;  /* 0x000000110800720c */ /* 0x080fe40003f46270 */
[----:B------:R-:W-:Y:S01]  /*08e0*/  ISETP.GE.AND P3, PT, R10, R17, PT ;  /* 0x000000110a00720c */ /* 0x000fe20003f66270 */
[----:B0-----:R-:W-:-:S06]  /*08f0*/  IMAD.WIDE.U32 R12, R16, 0x4, R12 ;  /* 0x00000004100c7825 */ /* 0x001fcc00078e000c */
[----:B------:R-:W2:Y:S04]  /*0900*/  @!P0 LDG.E.CONSTANT R21, desc[UR6][R12.64] ;  /* 0x000000060c158981 */ /* 0x000ea8000c1e9900 */
[----:B------:R-:W3:Y:S04]  /*0910*/  @!P1 LDG.E.CONSTANT R15, desc[UR6][R12.64+0x4] ;  /* 0x000004060c0f9981 */ /* 0x000ee8000c1e9900 */
[----:B------:R-:W4:Y:S04]  /*0920*/  @!P2 LDG.E.CONSTANT R11, desc[UR6][R12.64+0x8] ;  /* 0x000008060c0ba981 */ /* 0x000f28000c1e9900 */
[----:B------:R-:W5:Y:S01]  /*0930*/  @!P3 LDG.E.CONSTANT R9, desc[UR6][R12.64+0xc] ;  /* 0x00000c060c09b981 */ /* 0x000f62000c1e9900 */
[----:B------:R-:W-:-:S02]  /*0940*/  @!P0 SHF.L.U32 R14, R7, 0x2, RZ ;  /* 0x00000002070e8819 */ /* 0x000fc400000006ff */
[C---:B------:R-:W-:Y:S02]  /*0950*/  @!P1 LEA R10, R20.reuse, 0x8, 0x2 ;  /* 0x00000008140a9811 */ /* 0x040fe400078e10ff */
[C---:B------:R-:W-:Y:S02]  /*0960*/  @!P2 LEA R8, R20.reuse, 0xc, 0x2 ;  /* 0x0000000c1408a811 */ /* 0x040fe400078e10ff */
[----:B------:R-:W-:Y:S02]  /*0970*/  @!P3 LEA R2, R20, 0x10, 0x2 ;  /* 0x000000101402b811 */ /* 0x000fe400078e10ff */
[----:B------:R-:W-:Y:S02]  /*0980*/  @!P0 LOP3.LUT R14, R14, 0x7c, RZ, 0xc0, !PT ;  /* 0x0000007c0e0e8812 */ /* 0x000fe400078ec0ff */
[----:B------:R-:W-:Y:S02]  /*0990*/  @!P1 LOP3.LUT R10, R10, 0x7c, RZ, 0xc0, !PT ;  /* 0x0000007c0a0a9812 */ /* 0x000fe400078ec0ff */
[----:B------:R-:W-:Y:S01]  /*09a0*/  @!P2 LOP3.LUT R8, R8, 0x7c, RZ, 0xc0, !PT ;  /* 0x0000007c0808a812 */ /* 0x000fe200078ec0ff */
[C---:B------:R-:W-:Y:S01]  /*09b0*/  @!P0 IMAD.IADD R22, R1.reuse, 0x1, R14 ;  /* 0x0000000101168824 */ /* 0x040fe200078e020e */
[----:B------:R-:W-:Y:S01]  /*09c0*/  @!P3 LOP3.LUT R2, R2, 0x7c, RZ, 0xc0, !PT ;  /* 0x0000007c0202b812 */ /* 0x000fe200078ec0ff */
[C---:B------:R-:W-:Y:S01]  /*09d0*/  @!P1 IMAD.IADD R14, R1.reuse, 0x1, R10 ;  /* 0x00000001010e9824 */ /* 0x040fe200078e020a */
[----:B------:R-:W-:Y:S01]  /*09e0*/  @!P2 IADD3 R10, PT, PT, R1, R8, RZ ;  /* 0x00000008010aa210 */ /* 0x000fe20007ffe0ff */
[----:B------:R-:W-:-:S02]  /*09f0*/  IMAD.MOV.U32 R8, RZ, RZ, 0x4 ;  /* 0x00000004ff087424 */ /* 0x000fc400078e00ff */
[----:B------:R-:W-:Y:S01]  /*0a00*/  @!P3 IMAD.IADD R2, R1, 0x1, R2 ;  /* 0x000000010102b824 */ /* 0x000fe200078e0202 */
[----:B--2---:R0:W-:Y:S01]  /*0a10*/  @!P0 STL [R22], R21 ;  /* 0x0000001516008387 */ /* 0x0041e20000100800 */
[----:B------:R-:W-:-:S03]  /*0a20*/  ISETP.NE.AND P0, PT, R18, 0x4, PT ;  /* 0x000000041200780c */ /* 0x000fc60003f05270 */
[----:B---3--:R0:W-:Y:S04]  /*0a30*/  @!P1 STL [R14], R15 ;  /* 0x0000000f0e009387 */ /* 0x0081e80000100800 */
[----:B----4-:R0:W-:Y:S04]  /*0a40*/  @!P2 STL [R10], R11 ;  /* 0x0000000b0a00a387 */ /* 0x0101e80000100800 */
[----:B-----5:R0:W-:Y:S02]  /*0a50*/  @!P3 STL [R2], R9 ;  /* 0x000000090200b387 */ /* 0x0201e40000100800 */
[----:B------:R-:W-:Y:S05]  /*0a60*/  @!P0 BRA `(.L_x_25) ;  /* 0x0000000c00608947 */ /* 0x000fea0003800000 */
[C---:B0-----:R-:W-:Y:S01]  /*0a70*/  IADD3 R2, PT, PT, R16.reuse, 0x4, RZ ;  /* 0x0000000410027810 */ /* 0x041fe20007ffe0ff */
[C---:B------:R-:W-:Y:S01]  /*0a80*/  VIADD R8, R16.reuse, 0x5 ;  /* 0x0000000510087836 */ /* 0x040fe20000000000 */
[C---:B------:R-:W-:Y:S01]  /*0a90*/  IADD3 R14, PT, PT, R16.reuse, 0x7, RZ ;  /* 0x00000007100e7810 */ /* 0x040fe20007ffe0ff */
[----:B------:R-:W-:Y:S01]  /*0aa0*/  VIADD R10, R16, 0x6 ;  /* 0x00000006100a7836 */ /* 0x000fe20000000000 */
[-C--:B------:R-:W-:Y:S02]  /*0ab0*/  ISETP.GE.AND P0, PT, R2, R17.reuse, PT ;  /* 0x000000110200720c */ /* 0x080fe40003f06270 */
[-C--:B------:R-:W-:Y:S02]  /*0ac0*/  ISETP.GE.AND P1, PT, R8, R17.reuse, PT ;  /* 0x000000110800720c */ /* 0x080fe40003f26270 */
[-C--:B------:R-:W-:Y:S02]  /*0ad0*/  ISETP.GE.AND P2, PT, R10, R17.reuse, PT ;  /* 0x000000110a00720c */ /* 0x080fe40003f46270 */
[----:B------:R-:W-:-:S07]  /*0ae0*/  ISETP.GE.AND P3, PT, R14, R17, PT ;  /* 0x000000110e00720c */ /* 0x000fce0003f66270 */
[----:B------:R-:W2:Y:S04]  /*0af0*/  @!P0 LDG.E.CONSTANT R21, desc[UR6][R12.64+0x10] ;  /* 0x000010060c158981 */ /* 0x000ea8000c1e9900 */
[----:B------:R-:W3:Y:S04]  /*0b00*/  @!P1 LDG.E.CONSTANT R15, desc[UR6][R12.64+0x14] ;  /* 0x000014060c0f9981 */ /* 0x000ee8000c1e9900 */
[----:B------:R-:W4:Y:S04]  /*0b10*/  @!P2 LDG.E.CONSTANT R11, desc[UR6][R12.64+0x18] ;  /* 0x000018060c0ba981 */ /* 0x000f28000c1e9900 */
[----:B------:R-:W5:Y:S01]  /*0b20*/  @!P3 LDG.E.CONSTANT R9, desc[UR6][R12.64+0x1c] ;  /* 0x00001c060c09b981 */ /* 0x000f62000c1e9900 */
[----:B------:R-:W-:-:S02]  /*0b30*/  @!P0 LEA R14, R20, 0x14, 0x2 ;  /* 0x00000014140e8811 */ /* 0x000fc400078e10ff */
        /* <DEDUP_REMOVED lines=18> */
[C---:B-1----:R-:W-:Y:S01]  /*0c60*/  IADD3 R2, PT, PT, R16.reuse, 0x8, RZ ;  /* 0x0000000810027810 */ /* 0x042fe20007ffe0ff */
        /* <DEDUP_REMOVED lines=30> */
[C---:B--2---:R-:W-:Y:S01]  /*0e50*/  IADD3 R2, PT, PT, R16.reuse, 0xc, RZ ;  /* 0x0000000c10027810 */ /* 0x044fe20007ffe0ff */
        /* <DEDUP_REMOVED lines=11> */
[C---:B------:R-:W-:Y:S01]  /*0f10*/  @!P3 IMAD.SHL.U32 R2, R20.reuse, 0x4, RZ ;  /* 0x000000041402b824 */ /* 0x040fe200078e00ff */
[----:B------:R-:W-:-:S02]  /*0f20*/  @!P0 LEA R14, R20, 0x34, 0x2 ;  /* 0x00000034140e8811 */ /* 0x000fc400078e10ff */
[C---:B------:R-:W-:Y:S02]  /*0f30*/  @!P1 LEA R10, R20.reuse, 0x38, 0x2 ;  /* 0x00000038140a9811 */ /* 0x040fe400078e10ff */
[----:B------:R-:W-:Y:S02]  /*0f40*/  @!P2 LEA R8, R20, 0x3c, 0x2 ;  /* 0x0000003c1408a811 */ /* 0x000fe400078e10ff */
[----:B------:R-:W-:Y:S02]  /*0f50*/  @!P3 LOP3.LUT R2, R2, 0x7c, RZ, 0xc0, !PT ;  /* 0x0000007c0202b812 */ /* 0x000fe400078ec0ff */
[----:B------:R-:W-:Y:S02]  /*0f60*/  @!P0 LOP3.LUT R14, R14, 0x7c, RZ, 0xc0, !PT ;  /* 0x0000007c0e0e8812 */ /* 0x000fe400078ec0ff */
[----:B------:R-:W-:Y:S02]  /*0f70*/  @!P1 LOP3.LUT R10, R10, 0x7c, RZ, 0xc0, !PT ;  /* 0x0000007c0a0a9812 */ /* 0x000fe400078ec0ff */
[----:B------:R-:W-:Y:S01]  /*0f80*/  @!P2 LOP3.LUT R8, R8, 0x7c, RZ, 0xc0, !PT ;  /* 0x0000007c0808a812 */ /* 0x000fe200078ec0ff */
[----:B------:R-:W-:Y:S01]  /*0f90*/  @!P0 IMAD.IADD R22, R1, 0x1, R14 ;  /* 0x0000000101168824 */ /* 0x000fe200078e020e */
[----:B------:R-:W-:-:S02]  /*0fa0*/  @!P3 LOP3.LUT R2, R2, 0x40, RZ, 0x3c, !PT ;  /* 0x000000400202b812 */ /* 0x000fc400078e3cff */
[C---:B------:R-:W-:Y:S01]  /*0fb0*/  @!P1 IADD3 R14, PT, PT, R1.reuse, R10, RZ ;  /* 0x0000000a010e9210 */ /* 0x040fe20007ffe0ff */
[C---:B------:R-:W-:Y:S02]  /*0fc0*/  @!P2 IMAD.IADD R10, R1.reuse, 0x1, R8 ;  /* 0x00000001010aa824 */ /* 0x040fe400078e0208 */
[----:B------:R-:W-:Y:S02]  /*0fd0*/  HFMA2 R8, -RZ, RZ, 0, 9.5367431640625e-07 ;  /* 0x00000010ff087431 */ /* 0x000fe400000001ff */
[----:B------:R-:W-:Y:S01]  /*0fe0*/  @!P3 IMAD.IADD R2, R1, 0x1, R2 ;  /* 0x000000010102b824 */ /* 0x000fe200078e0202 */
[----:B--2---:R0:W-:Y:S01]  /*0ff0*/  @!P0 STL [R22], R21 ;  /* 0x0000001516008387 */ /* 0x0041e20000100800 */
[----:B------:R-:W-:-:S03]  /*1000*/  ISETP.NE.AND P0, PT, R18, 0x10, PT ;  /* 0x000000101200780c */ /* 0x000fc60003f05270 */
[----:B---3--:R0:W-:Y:S04]  /*1010*/  @!P1 STL [R14], R15 ;  /* 0x0000000f0e009387 */ /* 0x0081e80000100800 */
[----:B----4-:R0:W-:Y:S04]  /*1020*/  @!P2 STL [R10], R11 ;  /* 0x0000000b0a00a387 */ /* 0x0101e80000100800 */
[----:B-----5:R0:W-:Y:S02]  /*1030*/  @!P3 STL [R2], R9 ;  /* 0x000000090200b387 */ /* 0x0201e40000100800 */
[----:B------:R-:W-:Y:S05]  /*1040*/  @!P0 BRA `(.L_x_25) ;  /* 0x0000000400e88947 */ /* 0x000fea0003800000 */
[C---:B0-----:R-:W-:Y:S01]  /*1050*/  VIADD R2, R16.reuse, 0x10 ;  /* 0x0000001010027836 */ /* 0x041fe20000000000 */
[C---:B------:R-:W-:Y:S01]  /*1060*/  IADD3 R10, PT, PT, R16.reuse, 0x12, RZ ;  /* 0x00000012100a7810 */ /* 0x040fe20007ffe0ff */
[C---:B------:R-:W-:Y:S02]  /*1070*/  VIADD R8, R16.reuse, 0x11 ;  /* 0x0000001110087836 */ /* 0x040fe40000000000 */
        /* <DEDUP_REMOVED lines=16> */
[----:B------:R-:W-:Y:S01]  /*1180*/  @!P0 IMAD.IADD R22, R1, 0x1, R14 ;  /* 0x0000000101168824 */ /* 0x000fe200078e020e */
[----:B------:R-:W-:-:S02]  /*1190*/  @!P3 LOP3.LUT R2, R2, 0x7c, RZ, 0xc0, !PT ;  /* 0x0000007c0202b812 */ /* 0x000fc400078ec0ff */
[C---:B------:R-:W-:Y:S01]  /*11a0*/  @!P1 IADD3 R14, PT, PT, R1.reuse, R10, RZ ;  /* 0x0000000a010e9210 */ /* 0x040fe20007ffe0ff */
[C---:B------:R-:W-:Y:S01]  /*11b0*/  @!P2 IMAD.IADD R10, R1.reuse, 0x1, R8 ;  /* 0x00000001010aa824 */ /* 0x040fe200078e0208 */
[----:B------:R-:W-:Y:S01]  /*11c0*/  MOV R8, 0x14 ;  /* 0x0000001400087802 */ /* 0x000fe20000000f00 */
        /* <DEDUP_REMOVED lines=60> */
[C---:B------:R-:W-:Y:S02]  /*1590*/  @!P2 IMAD.IADD R10, R1.reuse, 0x1, R8 ;  /* 0x00000001010aa824 */ /* 0x040fe400078e0208 */
[----:B------:R-:W-:Y:S02]  /*15a0*/  HFMA2 R8, -RZ, RZ, 0, 1.6689300537109375e-06 ;  /* 0x0000001cff087431 */ /* 0x000fe400000001ff */
        /* <DEDUP_REMOVED lines=19> */
[C---:B------:R-:W-:Y:S01]  /*16e0*/  @!P0 LEA R10, R20.reuse, 0x74, 0x2 ;  /* 0x00000074140a8811 */ /* 0x040fe200078e10ff */
[C---:B------:R-:W-:Y:S01]  /*16f0*/  @!P3 IMAD.SHL.U32 R14, R20.reuse, 0x4, RZ ;  /* 0x00000004140eb824 */ /* 0x040fe200078e00ff */
[----:B------:R-:W-:-:S02]  /*1700*/  @!P1 LEA R8, R20, 0x78, 0x2 ;  /* 0x0000007814089811 */ /* 0x000fc400078e10ff */
[----:B------:R-:W-:Y:S02]  /*1710*/  @!P2 LEA R2, R20, 0xfffffffc, 0x2 ;  /* 0xfffffffc1402a811 */ /* 0x000fe400078e10ff */
[----:B------:R-:W-:Y:S02]  /*1720*/  @!P0 LOP3.LUT R10, R10, 0x7c, RZ, 0xc0, !PT ;  /* 0x0000007c0a0a8812 */ /* 0x000fe400078ec0ff */
[----:B------:R-:W-:Y:S02]  /*1730*/  @!P1 LOP3.LUT R8, R8, 0x7c, RZ, 0xc0, !PT ;  /* 0x0000007c08089812 */ /* 0x000fe400078ec0ff */
[----:B------:R-:W-:Y:S02]  /*1740*/  @!P2 LOP3.LUT R2, R2, 0x7c, RZ, 0xc0, !PT ;  /* 0x0000007c0202a812 */ /* 0x000fe400078ec0ff */
[----:B------:R-:W-:Y:S02]  /*1750*/  @!P3 LOP3.LUT R14, R14, 0x7c, RZ, 0xc0, !PT ;  /* 0x0000007c0e0eb812 */ /* 0x000fe400078ec0ff */
[C---:B------:R-:W-:Y:S01]  /*1760*/  @!P0 IADD3 R22, PT, PT, R1.reuse, R10, RZ ;  /* 0x0000000a01168210 */ /* 0x040fe20007ffe0ff */
[C---:B------:R-:W-:Y:S01]  /*1770*/  @!P1 IMAD.IADD R10, R1.reuse, 0x1, R8 ;  /* 0x00000001010a9824 */ /* 0x040fe200078e0208 */
[C---:B------:R-:W-:Y:S01]  /*1780*/  @!P3 IADD3 R14, PT, PT, R1.reuse, R14, RZ ;  /* 0x0000000e010eb210 */ /* 0x040fe20007ffe0ff */
[----:B------:R-:W-:-:S02]  /*1790*/  @!P2 IMAD.IADD R2, R1, 0x1, R2 ;  /* 0x000000010102a824 */ /* 0x000fc400078e0202 */
[----:B------:R-:W-:Y:S01]  /*17a0*/  IMAD.MOV.U32 R8, RZ, RZ, 0x20 ;  /* 0x00000020ff087424 */ /* 0x000fe200078e00ff */
[----:B--2---:R0:W-:Y:S04]  /*17b0*/  @!P0 STL [R22], R15 ;  /* 0x0000000f16008387 */ /* 0x0041e80000100800 */
[----:B---3--:R0:W-:Y:S04]  /*17c0*/  @!P1 STL [R10], R11 ;  /* 0x0000000b0a009387 */ /* 0x0081e80000100800 */
[----:B----4-:R0:W-:Y:S04]  /*17d0*/  @!P2 STL [R2], R9 ;  /* 0x000000090200a387 */ /* 0x0101e80000100800 */
[----:B-----5:R0:W-:Y:S02]  /*17e0*/  @!P3 STL [R14], R21 ;  /* 0x000000150e00b387 */ /* 0x0201e40000100800 */
.L_x_25:
[----:B------:R-:W-:-:S13]  /*17f0*/  ISETP.NE.AND P0, PT, R6, RZ, PT ;  /* 0x000000ff0600720c */ /* 0x000fda0003f05270 */
[----:B------:R-:W-:Y:S05]  /*1800*/  @!P0 BRA `(.L_x_24) ;  /* 0x0000000000808947 */ /* 0x000fea0003800000 */
[----:B------:R-:W-:Y:S01]  /*1810*/  IMAD.IADD R13, R16, 0x1, R8 ;  /* 0x00000001100d7824 */ /* 0x000fe200078e0208 */
[----:B------:R-:W-:-:S04]  /*1820*/  ISETP.NE.AND P1, PT, R6, 0x1, PT ;  /* 0x000000010600780c */ /* 0x000fc80003f25270 */
[----:B------:R-:W-:-:S13]  /*1830*/  ISETP.GE.AND P0, PT, R13, R17, PT ;  /* 0x000000110d00720c */ /* 0x000fda0003f06270 */
[----:B------:R-:W-:Y:S05]  /*1840*/  @P0 BRA `(.L_x_26) ;  /* 0x0000000000200947 */ /* 0x000fea0003800000 */
[----:B012---:R-:W0:Y:S02]  /*1850*/  LDC.64 R10, c[0x0][0x388] ;  /* 0x0000e200ff0a7b82 */ /* 0x007e240000000a00 */
[----:B0-----:R-:W-:-:S06]  /*1860*/  IMAD.WIDE.U32 R10, R13, 0x4, R10 ;  /* 0x000000040d0a7825 */ /* 0x001fcc00078e000a */
[----:B------:R-:W2:Y:S01]  /*1870*/  LDG.E.CONSTANT R10, desc[UR6][R10.64] ;  /* 0x000000060a0a7981 */ /* 0x000ea2000c1e9900 */
[----:B------:R-:W-:-:S05]  /*1880*/  IADD3 R2, PT, PT, R7, R8, RZ ;  /* 0x0000000807027210 */ /* 0x000fca0007ffe0ff */
[----:B------:R-:W-:-:S05]  /*1890*/  IMAD.SHL.U32 R2, R2, 0x4, RZ ;  /* 0x0000000402027824 */ /* 0x000fca00078e00ff */
[----:B------:R-:W-:-:S05]  /*18a0*/  LOP3.LUT R2, R2, 0x7c, RZ, 0xc0, !PT ;  /* 0x0000007c02027812 */ /* 0x000fca00078ec0ff */
[----:B------:R-:W-:-:S05]  /*18b0*/  IMAD.IADD R9, R1, 0x1, R2 ;  /* 0x0000000101097824 */ /* 0x000fca00078e0202 */
[----:B--2---:R3:W-:Y:S02]  /*18c0*/  STL [R9], R10 ;  /* 0x0000000a09007387 */ /* 0x0047e40000100800 */
.L_x_26:
[----:B------:R-:W-:Y:S05]  /*18d0*/  @!P1 BRA `(.L_x_24) ;  /* 0x00000000004c9947 */ /* 0x000fea0003800000 */
[----:B0123--:R-:W0:Y:S01]  /*18e0*/  LDC.64 R10, c[0x0][0x388] ;  /* 0x0000e200ff0a7b82 */ /* 0x00fe220000000a00 */
[C---:B------:R-:W-:Y:S01]  /*18f0*/  IADD3 R12, PT, PT, R13.reuse, 0x2, RZ ;  /* 0x000000020d0c7810 */ /* 0x040fe20007ffe0ff */
[----:B------:R-:W-:-:S03]  /*1900*/  VIADD R2, R13, 0x1 ;  /* 0x000000010d027836 */ /* 0x000fc60000000000 */
[-C--:B------:R-:W-:Y:S02]  /*1910*/  ISETP.GE.AND P0, PT, R12, R17.reuse, PT ;  /* 0x000000110c00720c */ /* 0x080fe40003f06270 */
[----:B------:R-:W-:Y:S02]  /*1920*/  ISETP.GE.AND P1, PT, R2, R17, PT ;  /* 0x000000110200720c */ /* 0x000fe40003f26270 */
[----:B------:R-:W-:Y:S01]  /*1930*/  ISETP.EQ.OR P0, PT, R6, 0x2, P0 ;  /* 0x000000020600780c */ /* 0x000fe20000702670 */
[----:B0-----:R-:W-:-:S10]  /*1940*/  IMAD.WIDE.U32 R10, R13, 0x4, R10 ;  /* 0x000000040d0a7825 */ /* 0x001fd400078e000a */
[----:B------:R-:W2:Y:S04]  /*1950*/  @!P1 LDG.E.CONSTANT R9, desc[UR6][R10.64+0x4] ;  /* 0x000004060a099981 */ /* 0x000ea8000c1e9900 */
[----:B------:R-:W3:Y:S01]  /*1960*/  @!P0 LDG.E.CONSTANT R12, desc[UR6][R10.64+0x8] ;  /* 0x000008060a0c8981 */ /* 0x000ee2000c1e9900 */
[C---:B------:R-:W-:Y:S01]  /*1970*/  @!P1 IMAD.IADD R2, R7.reuse, 0x1, R8 ;  /* 0x0000000107029824 */ /* 0x040fe200078e0208 */
[----:B------:R-:W-:-:S04]  /*1980*/  @!P0 IADD3 R13, PT, PT, R7, R8, RZ ;  /* 0x00000008070d8210 */ /* 0x000fc80007ffe0ff */
[----:B------:R-:W-:Y:S02]  /*1990*/  @!P1 LEA R8, R2, 0x4, 0x2 ;  /* 0x0000000402089811 */ /* 0x000fe400078e10ff */
[----:B------:R-:W-:Y:S02]  /*19a0*/  @!P0 LEA R2, R13, 0x8, 0x2 ;  /* 0x000000080d028811 */ /* 0x000fe400078e10ff */
[----:B------:R-:W-:Y:S02]  /*19b0*/  @!P1 LOP3.LUT R8, R8, 0x7c, RZ, 0xc0, !PT ;  /* 0x0000007c08089812 */ /* 0x000fe400078ec0ff */
[----:B------:R-:W-:-:S03]  /*19c0*/  @!P0 LOP3.LUT R2, R2, 0x7c, RZ, 0xc0, !PT ;  /* 0x0000007c02028812 */ /* 0x000fc600078ec0ff */
[C---:B------:R-:W-:Y:S02]  /*19d0*/  @!P1 IMAD.IADD R8, R1.reuse, 0x1, R8 ;  /* 0x0000000101089824 */ /* 0x040fe400078e0208 */
[----:B------:R-:W-:-:S03]  /*19e0*/  @!P0 IMAD.IADD R13, R1, 0x1, R2 ;  /* 0x00000001010d8824 */ /* 0x000fc600078e0202 */
[----:B--2---:R4:W-:Y:S04]  /*19f0*/  @!P1 STL [R8], R9 ;  /* 0x0000000908009387 */ /* 0x0049e80000100800 */
[----:B---3--:R4:W-:Y:S02]  /*1a00*/  @!P0 STL [R13], R12 ;  /* 0x0000000c0d008387 */ /* 0x0089e40000100800 */
.L_x_24:
[----:B012---:R-:W0:Y:S01]  /*1a10*/  LDC R2, c[0x0][0x3b8] ;  /* 0x0000ee00ff027b82 */ /* 0x007e220000000800 */
[----:B------:R-:W-:Y:S01]  /*1a20*/  MOV R21, RZ ;  /* 0x000000ff00157202 */ /* 0x000fe20000000f00 */
[----:B----4-:R-:W-:Y:S01]  /*1a30*/  IMAD.MOV.U32 R13, RZ, RZ, RZ ;  /* 0x000000ffff0d7224 */ /* 0x010fe200078e00ff */
[----:B0-----:R-:W-:Y:S01]  /*1a40*/  ISETP.GE.U32.AND P0, PT, R2, 0x8, PT ;  /* 0x000000080200780c */ /* 0x001fe20003f06070 */
[----:B------:R-:W-:-:S12]  /*1a50*/  IMAD R16, R20, R2, RZ ;  /* 0x0000000214107224 */ /* 0x000fd800078e02ff */
[----:B------:R-:W-:Y:S05]  /*1a60*/  @!P0 BRA `(.L_x_27) ;  /* 0x0000000400508947 */ /* 0x000fea0003800000 */
[----:B------:R-:W0:Y:S01]  /*1a70*/  LDC R2, c[0x0][0x3b8] ;  /* 0x0000ee00ff027b82 */ /* 0x000e220000000800 */
[----:B------:R-:W-:Y:S01]  /*1a80*/  IMAD.MOV.U32 R21, RZ, RZ, RZ ;  /* 0x000000ffff157224 */ /* 0x000fe200078e00ff */
[----:B------:R-:W-:-:S06]  /*1a90*/  UMOV UR4, URZ ;  /* 0x000000ff00047c82 */ /* 0x000fcc0008000000 */
[----:B---3--:R-:W1:Y:S08]  /*1aa0*/  LDC.64 R8, c[0x0][0x388] ;  /* 0x0000e200ff087b82 */ /* 0x008e700000000a00 */
[----:B------:R-:W2:Y:S02]  /*1ab0*/  LDC.64 R10, c[0x0][0x380] ;  /* 0x0000e000ff0a7b82 */ /* 0x000ea40000000a00 */
.L_x_28:
[----:B------:R-:W-:-:S04]  /*1ac0*/  IADD3 R23, PT, PT, R16, UR4, RZ ;  /* 0x0000000410177c10 */ /* 0x000fc8000fffe0ff */
[C---:B------:R-:W-:Y:S01]  /*1ad0*/  ISETP.GE.AND P0, PT, R23.reuse, 0x20, PT ;  /* 0x000000201700780c */ /* 0x040fe20003f06270 */
[----:B-1----:R-:W-:-:S12]  /*1ae0*/  IMAD.WIDE.U32 R12, R23, 0x4, R8 ;  /* 0x00000004170c7825 */ /* 0x002fd800078e0008 */
[----:B------:R-:W3:Y:S01]  /*1af0*/  @P0 LDG.E.CONSTANT R22, desc[UR6][R12.64] ;  /* 0x000000060c160981 */ /* 0x000ee2000c1e9900 */
[----:B------:R-:W-:Y:S02]  /*1b00*/  @!P0 IMAD.SHL.U32 R14, R23, 0x4, RZ ;  /* 0x00000004170e8824 */ /* 0x000fe400078e00ff */
[----:B0-----:R-:W-:-:S03]  /*1b10*/  IMAD R15, R19, R2, UR4 ;  /* 0x00000004130f7e24 */ /* 0x001fc6000f8e0202 */
[----:B------:R-:W-:-:S05]  /*1b20*/  @!P0 LOP3.LUT R14, R14, 0x7c, RZ, 0xc0, !PT ;  /* 0x0000007c0e0e8812 */ /* 0x000fca00078ec0ff */
[----:B------:R-:W-:Y:S02]  /*1b30*/  @!P0 IMAD.IADD R26, R1, 0x1, R14 ;  /* 0x00000001011a8824 */ /* 0x000fe400078e020e */
[----:B--2---:R-:W-:-:S05]  /*1b40*/  IMAD.WIDE R14, R15, 0x4, R10 ;  /* 0x000000040f0e7825 */ /* 0x004fca00078e020a */
[----:B------:R-:W3:Y:S04]  /*1b50*/  LDG.E.CONSTANT R24, desc[UR6][R14.64] ;  /* 0x000000060e187981 */ /* 0x000ee8000c1e9900 */
[----:B------:R-:W3:Y:S02]  /*1b60*/  @!P0 LDL R22, [R26] ;  /* 0x000000001a168983 */ /* 0x000ee40000100800 */
[----:B---3--:R-:W-:Y:S01]  /*1b70*/  FFMA R21, R24, R22, R21 ;  /* 0x0000001618157223 */ /* 0x008fe20000000015 */
[----:B------:R-:W-:-:S04]  /*1b80*/  IADD3 R22, PT, PT, R23, 0x1, RZ ;  /* 0x0000000117167810 */ /* 0x000fc80007ffe0ff */
[----:B------:R-:W-:-:S13]  /*1b90*/  ISETP.GE.AND P0, PT, R22, 0x20, PT ;  /* 0x000000201600780c */ /* 0x000fda0003f06270 */
[----:B------:R-:W2:Y:S01]  /*1ba0*/  @P0 LDG.E.CONSTANT R24, desc[UR6][R12.64+0x4] ;  /* 0x000004060c180981 */ /* 0x000ea2000c1e9900 */
[----:B------:R-:W-:-:S05]  /*1bb0*/  @!P0 IMAD.SHL.U32 R22, R22, 0x4, RZ ;  /* 0x0000000416168824 */ /* 0x000fca00078e00ff */
[----:B------:R-:W-:-:S05]  /*1bc0*/  @!P0 LOP3.LUT R22, R22, 0x7c, RZ, 0xc0, !PT ;  /* 0x0000007c16168812 */ /* 0x000fca00078ec0ff */
[----:B------:R-:W-:Y:S02]  /*1bd0*/  @!P0 IMAD.IADD R25, R1, 0x1, R22 ;  /* 0x0000000101198824 */ /* 0x000fe400078e0216 */
[----:B------:R-:W2:Y:S04]  /*1be0*/  LDG.E.CONSTANT R22, desc[UR6][R14.64+0x4] ;  /* 0x000004060e167981 */ /* 0x000ea8000c1e9900 */
[----:B------:R-:W2:Y:S02]  /*1bf0*/  @!P0 LDL R24, [R25] ;  /* 0x0000000019188983 */ /* 0x000ea40000100800 */
[----:B--2---:R-:W-:Y:S01]  /*1c00*/  FFMA R21, R22, R24, R21 ;  /* 0x0000001816157223 */ /* 0x004fe20000000015 */
        /* <DEDUP_REMOVED lines=34> */
[----:B------:R-:W2:Y:S01]  /*1e30*/  @!P0 LDL R24, [R25] ;  /* 0x0000000019188983 */ /* 0x000ea20000100800 */
[----:B------:R-:W-:-:S05]  /*1e40*/  VIADD R26, R23, 0x7 ;  /* 0x00000007171a7836 */ /* 0x000fca0000000000 */
[----:B------:R-:W-:Y:S01]  /*1e50*/  ISETP.GE.AND P1, PT, R26, 0x20, PT ;  /* 0x000000201a00780c */ /* 0x000fe20003f26270 */
[----:B--2---:R-:W-:Y:S01]  /*1e60*/  FFMA R21, R22, R24, R21 ;  /* 0x0000001816157223 */ /* 0x004fe20000000015 */
[----:B------:R-:W-:-:S11]  /*1e70*/  IADD3 R22, PT, PT, R23, 0x6, RZ ;  /* 0x0000000617167810 */ /* 0x000fd60007ffe0ff */
[----:B------:R-:W2:Y:S01]  /*1e80*/  @P1 LDG.E.CONSTANT R23, desc[UR6][R12.64+0x1c] ;  /* 0x00001c060c171981 */ /* 0x000ea2000c1e9900 */
[----:B------:R-:W-:-:S13]  /*1e90*/  ISETP.GE.AND P0, PT, R22, 0x20, PT ;  /* 0x000000201600780c */ /* 0x000fda0003f06270 */
[----:B------:R-:W3:Y:S01]  /*1ea0*/  @P0 LDG.E.CONSTANT R24, desc[UR6][R12.64+0x18] ;  /* 0x000018060c180981 */ /* 0x000ee2000c1e9900 */
[----:B------:R-:W-:Y:S01]  /*1eb0*/  @!P0 IMAD.SHL.U32 R22, R22, 0x4, RZ ;  /* 0x0000000416168824 */ /* 0x000fe200078e00ff */
[----:B------:R-:W-:Y:S02]  /*1ec0*/  @!P1 SHF.L.U32 R25, R26, 0x2, RZ ;  /* 0x000000021a199819 */ /* 0x000fe400000006ff */
[----:B------:R-:W2:Y:S02]  /*1ed0*/  LDG.E.CONSTANT R26, desc[UR6][R14.64+0x1c] ;  /* 0x00001c060e1a7981 */ /* 0x000ea4000c1e9900 */
[----:B------:R-:W-:-:S05]  /*1ee0*/  @!P0 LOP3.LUT R22, R22, 0x7c, RZ, 0xc0, !PT ;  /* 0x0000007c16168812 */ /* 0x000fca00078ec0ff */
[----:B------:R-:W-:Y:S01]  /*1ef0*/  @!P0 IMAD.IADD R27, R1, 0x1, R22 ;  /* 0x00000001011b8824 */ /* 0x000fe200078e0216 */
[----:B------:R-:W-:-:S05]  /*1f00*/  @!P1 LOP3.LUT R22, R25, 0x7c, RZ, 0xc0, !PT ;  /* 0x0000007c19169812 */ /* 0x000fca00078ec0ff */
[----:B------:R-:W-:Y:S02]  /*1f10*/  @!P1 IMAD.IADD R25, R1, 0x1, R22 ;  /* 0x0000000101199824 */ /* 0x000fe400078e0216 */
[----:B------:R-:W3:Y:S04]  /*1f20*/  LDG.E.CONSTANT R22, desc[UR6][R14.64+0x18] ;  /* 0x000018060e167981 */ /* 0x000ee8000c1e9900 */
[----:B------:R-:W2:Y:S04]  /*1f30*/  @!P1 LDL R23, [R25] ;  /* 0x0000000019179983 */ /* 0x000ea80000100800 */
[----:B------:R-:W3:Y:S01]  /*1f40*/  @!P0 LDL R24, [R27] ;  /* 0x000000001b188983 */ /* 0x000ee20000100800 */
[----:B------:R-:W-:-:S06]  /*1f50*/  UIADD3 UR4, UPT, UPT, UR4, 0x8, URZ ;  /* 0x0000000804047890 */ /* 0x000fcc000fffe0ff */
[----:B------:R-:W-:Y:S01]  /*1f60*/  ISETP.NE.AND P0, PT, R5, UR4, PT ;  /* 0x0000000405007c0c */ /* 0x000fe2000bf05270 */
[----:B---3--:R-:W-:-:S04]  /*1f70*/  FFMA R21, R22, R24, R21 ;  /* 0x0000001816157223 */ /* 0x008fc80000000015 */
[----:B--2---:R-:W-:-:S08]  /*1f80*/  FFMA R21, R26, R23, R21 ;  /* 0x000000171a157223 */ /* 0x004fd00000000015 */
[----:B------:R-:W-:Y:S05]  /*1f90*/  @P0 BRA `(.L_x_28) ;  /* 0xfffffff800c80947 */ /* 0x000fea000383ffff */
[----:B------:R-:W-:-:S07]  /*1fa0*/  MOV R13, R5 ;  /* 0x00000005000d7202 */ /* 0x000fce0000000f00 */
.L_x_27:
[----:B------:R-:W-:-:S13]  /*1fb0*/  ISETP.NE.AND P0, PT, R3, RZ, PT ;  /* 0x000000ff0300720c */ /* 0x000fda0003f05270 */
[----:B------:R-:W-:Y:S05]  /*1fc0*/  @!P0 BRA `(.L_x_29) ;  /* 0x0000000400908947 */ /* 0x000fea0003800000 */
[----:B------:R-:W-:Y:S01]  /*1fd0*/  VIADD R8, R3, 0xffffffff ;  /* 0xffffffff03087836 */ /* 0x000fe20000000000 */
[----:B------:R-:W-:-:S04]  /*1fe0*/  ISETP.NE.AND P0, PT, R4, RZ, PT ;  /* 0x000000ff0400720c */ /* 0x000fc80003f05270 */
[----:B------:R-:W-:-:S13]  /*1ff0*/  ISETP.GE.U32.AND P1, PT, R8, 0x3, PT ;  /* 0x000000030800780c */ /* 0x000fda0003f26070 */
[----:B------:R-:W-:Y:S05]  /*2000*/  @!P1 BRA `(.L_x_30) ;  /* 0x0000000000bc9947 */ /* 0x000fea0003800000 */
[----:B------:R-:W-:Y:S01]  /*2010*/  IMAD.IADD R23, R16, 0x1, R13 ;  /* 0x0000000110177824 */ /* 0x000fe200078e020d */
[----:B---3--:R-:W0:Y:S04]  /*2020*/  LDC.64 R8, c[0x0][0x388] ;  /* 0x0000e200ff087b82 */ /* 0x008e280000000a00 */
[----:B------:R-:W-:-:S13]  /*2030*/  ISETP.GE.AND P1, PT, R23, 0x20, PT ;  /* 0x000000201700780c */ /* 0x000fda0003f26270 */
[----:B------:R-:W1:Y:S02]  /*2040*/  @P1 LDC.64 R10, c[0x0][0x388] ;  /* 0x0000e200ff0a1b82 */ /* 0x000e640000000a00 */
[----:B-1----:R-:W-:-:S06]  /*2050*/  @P1 IMAD.WIDE.U32 R14, R23, 0x4, R10 ;  /* 0x00000004170e1825 */ /* 0x002fcc00078e000a */
[----:B------:R1:W2:Y:S01]  /*2060*/  @P1 LDG.E.CONSTANT R14, desc[UR6][R14.64] ;  /* 0x000000060e0e1981 */ /* 0x0002a2000c1e9900 */
[C---:B------:R-:W-:Y:S01]  /*2070*/  IADD3 R24, PT, PT, R23.reuse, 0x1, RZ ;  /* 0x0000000117187810 */ /* 0x040fe20007ffe0ff */
[C---:B------:R-:W-:Y:S01]  /*2080*/  @!P1 IMAD.SHL.U32 R12, R23.reuse, 0x4, RZ ;  /* 0x00000004170c9824 */ /* 0x040fe200078e00ff */
[----:B------:R-:W-:Y:S02]  /*2090*/  IADD3 R10, P3, PT, R16, R13, RZ ;  /* 0x0000000d100a7210 */ /* 0x000fe40007f7e0ff */
[----:B------:R-:W-:Y:S02]  /*20a0*/  ISETP.GE.AND P2, PT, R24, 0x20, PT ;  /* 0x000000201800780c */ /* 0x000fe40003f46270 */
[----:B------:R-:W-:Y:S01]  /*20b0*/  @!P1 LOP3.LUT R12, R12, 0x7c, RZ, 0xc0, !PT ;  /* 0x0000007c0c0c9812 */ /* 0x000fe200078ec0ff */
[----:B------:R-:W-:Y:S02]  /*20c0*/  VIADD R28, R23, 0x2 ;  /* 0x00000002171c7836 */ /* 0x000fe40000000000 */
[----:B------:R-:W-:Y:S01]  /*20d0*/  IMAD.X R11, RZ, RZ, RZ, P3 ;  /* 0x000000ffff0b7224 */ /* 0x000fe200018e06ff */
[----:B------:R-:W-:-:S02]  /*20e0*/  @!P1 IADD3 R29, PT, PT, R1, R12, RZ ;  /* 0x0000000c011d9210 */ /* 0x000fc40007ffe0ff */
[C---:B0-----:R-:W-:Y:S02]  /*20f0*/  LEA R8, P3, R10.reuse, R8, 0x2 ;  /* 0x000000080a087211 */ /* 0x041fe400078610ff */
[----:B------:R-:W-:Y:S02]  /*2100*/  IADD3 R23, PT, PT, R23, 0x3, RZ ;  /* 0x0000000317177810 */ /* 0x000fe40007ffe0ff */
[----:B------:R-:W-:Y:S01]  /*2110*/  LEA.HI.X R9, R10, R9, R11, 0x2, P3 ;  /* 0x000000090a097211 */ /* 0x000fe200018f140b */
[----:B------:R-:W-:Y:S01]  /*2120*/  @!P2 IMAD.SHL.U32 R12, R24, 0x4, RZ ;  /* 0x00000004180ca824 */ /* 0x000fe200078e00ff */
[----:B------:R-:W-:Y:S01]  /*2130*/  ISETP.GE.AND P3, PT, R23, 0x20, PT ;  /* 0x000000201700780c */ /* 0x000fe20003f66270 */
[----:B------:R-:W0:Y:S02]  /*2140*/  LDC.64 R10, c[0x0][0x380] ;  /* 0x0000e000ff0a7b82 */ /* 0x000e240000000a00 */
[----:B------:R-:W3:Y:S01]  /*2150*/  @P2 LDG.E.CONSTANT R22, desc[UR6][R8.64+0x4] ;  /* 0x0000040608162981 */ /* 0x000ee2000c1e9900 */
[----:B------:R-:W-:Y:S01]  /*2160*/  @!P2 LOP3.LUT R12, R12, 0x7c, RZ, 0xc0, !PT ;  /* 0x0000007c0c0ca812 */ /* 0x000fe200078ec0ff */
[----:B-1----:R-:W-:-:S08]  /*2170*/  IMAD R15, R19, R2, R13 ;  /* 0x00000002130f7224 */ /* 0x002fd000078e020d */
[----:B------:R-:W4:Y:S01]  /*2180*/  @P3 LDG.E.CONSTANT R24, desc[UR6][R8.64+0xc] ;  /* 0x00000c0608183981 */ /* 0x000f22000c1e9900 */
[----:B0-----:R-:W-:-:S05]  /*2190*/  IMAD.WIDE R10, R15, 0x4, R10 ;  /* 0x000000040f0a7825 */ /* 0x001fca00078e020a */
[----:B------:R-:W2:Y:S04]  /*21a0*/  LDG.E.CONSTANT R26, desc[UR6][R10.64] ;  /* 0x000000060a1a7981 */ /* 0x000ea8000c1e9900 */
[----:B------:R-:W3:Y:S04]  /*21b0*/  LDG.E.CONSTANT R25, desc[UR6][R10.64+0x4] ;  /* 0x000004060a197981 */ /* 0x000ee8000c1e9900 */
[----:B------:R-:W5:Y:S04]  /*21c0*/  LDG.E.CONSTANT R15, desc[UR6][R10.64+0x8] ;  /* 0x000008060a0f7981 */ /* 0x000f68000c1e9900 */
[----:B------:R-:W4:Y:S04]  /*21d0*/  LDG.E.CONSTANT R27, desc[UR6][R10.64+0xc] ;  /* 0x00000c060a1b7981 */ /* 0x000f28000c1e9900 */
[----:B------:R0:W2:Y:S01]  /*21e0*/  @!P1 LDL R14, [R29] ;  /* 0x000000001d0e9983 */ /* 0x0000a20000100800 */
[----:B------:R-:W-:Y:S01]  /*21f0*/  ISETP.GE.AND P1, PT, R28, 0x20, PT ;  /* 0x000000201c00780c */ /* 0x000fe20003f26270 */
[----:B0-----:R-:W-:-:S12]  /*2200*/  @!P2 IMAD.IADD R29, R1, 0x1, R12 ;  /* 0x00000001011da824 */ /* 0x001fd800078e020c */
[----:B------:R-:W5:Y:S01]  /*2210*/  @P1 LDG.E.CONSTANT R12, desc[UR6][R8.64+0x8] ;  /* 0x00000806080c1981 */ /* 0x000f62000c1e9900 */
[----:B------:R-:W-:Y:S01]  /*2220*/  @!P1 IMAD.SHL.U32 R10, R28, 0x4, RZ ;  /* 0x000000041c0a9824 */ /* 0x000fe200078e00ff */
[----:B------:R-:W-:-:S04]  /*2230*/  @!P3 SHF.L.U32 R23, R23, 0x2, RZ ;  /* 0x000000021717b819 */ /* 0x000fc800000006ff */
[----:B------:R-:W-:Y:S01]  /*2240*/  @!P1 LOP3.LUT R10, R10, 0x7c, RZ, 0xc0, !PT ;  /* 0x0000007c0a0a9812 */ /* 0x000fe200078ec0ff */
[----:B------:R-:W3:Y:S04]  /*2250*/  @!P2 LDL R22, [R29] ;  /* 0x000000001d16a983 */ /* 0x000ee80000100800 */
[----:B------:R-:W-:Y:S01]  /*2260*/  @!P1 IMAD.IADD R11, R1, 0x1, R10 ;  /* 0x00000001010b9824 */ /* 0x000fe200078e020a */
[----:B------:R-:W-:-:S05]  /*2270*/  @!P3 LOP3.LUT R10, R23, 0x7c, RZ, 0xc0, !PT ;  /* 0x0000007c170ab812 */ /* 0x000fca00078ec0ff */
[----:B------:R-:W-:-:S05]  /*2280*/  @!P3 IMAD.IADD R10, R1, 0x1, R10 ;  /* 0x00000001010ab824 */ /* 0x000fca00078e020a */
[----:B------:R-:W4:Y:S04]  /*2290*/  @!P3 LDL R24, [R10] ;  /* 0x000000000a18b983 */ /* 0x000f280000100800 */
[----:B------:R-:W5:Y:S01]  /*22a0*/  @!P1 LDL R12, [R11] ;  /* 0x000000000b0c9983 */ /* 0x000f620000100800 */
[----:B--2---:R-:W-:-:S04]  /*22b0*/  FFMA R14, R26, R14, R21 ;  /* 0x0000000e1a0e7223 */ /* 0x004fc80000000015 */
[----:B---3--:R-:W-:Y:S01]  /*22c0*/  FFMA R14, R25, R22, R14 ;  /* 0x00000016190e7223 */ /* 0x008fe2000000000e */
[----:B------:R-:W-:-:S03]  /*22d0*/  IADD3 R13, PT, PT, R13, 0x4, RZ ;  /* 0x000000040d0d7810 */ /* 0x000fc60007ffe0ff */
[----:B-----5:R-:W-:-:S04]  /*22e0*/  FFMA R12, R15, R12, R14 ;  /* 0x0000000c0f0c7223 */ /* 0x020fc8000000000e */
[----:B----4-:R-:W-:-:S07]  /*22f0*/  FFMA R21, R27, R24, R12 ;  /* 0x000000181b157223 */ /* 0x010fce000000000c */
.L_x_30:
[----:B------:R-:W-:Y:S05]  /*2300*/  @!P0 BRA `(.L_x_29) ;  /* 0x0000000000c08947 */ /* 0x000fea0003800000 */
[----:B------:R-:W-:Y:S02]  /*2310*/  ISETP.NE.AND P0, PT, R4, 0x1, PT ;  /* 0x000000010400780c */ /* 0x000fe40003f05270 */
[----:B------:R-:W-:-:S04]  /*2320*/  LOP3.LUT R8, R2, 0x1, RZ, 0xc0, !PT ;  /* 0x0000000102087812 */ /* 0x000fc800078ec0ff */
[----:B------:R-:W-:-:S07]  /*2330*/  ISETP.NE.U32.AND P2, PT, R8, 0x1, PT ;  /* 0x000000010800780c */ /* 0x000fce0003f45070 */
[----:B------:R-:W-:Y:S06]  /*2340*/  @!P0 BRA `(.L_x_31) ;  /* 0x0000000000748947 */ /* 0x000fec0003800000 */
[----:B------:R-:W-:-:S05]  /*2350*/  IMAD.IADD R23, R16, 0x1, R13 ;  /* 0x0000000110177824 */ /* 0x000fca00078e020d */
[C---:B------:R-:W-:Y:S02]  /*2360*/  IADD3 R22, PT, PT, R23.reuse, 0x1, RZ ;  /* 0x0000000117167810 */ /* 0x040fe40007ffe0ff */
[----:B------:R-:W-:Y:S02]  /*2370*/  ISETP.GE.AND P0, PT, R23, 0x20, PT ;  /* 0x000000201700780c */ /* 0x000fe40003f06270 */
[----:B------:R-:W-:-:S11]  /*2380*/  ISETP.GE.AND P1, PT, R22, 0x20, PT ;  /* 0x000000201600780c */ /* 0x000fd60003f26270 */
[----:B---3--:R-:W0:Y:S02]  /*2390*/  @P0 LDC.64 R10, c[0x0][0x388] ;  /* 0x0000e200ff0a0b82 */ /* 0x008e240000000a00 */
[----:B------:R-:W-:-:S05]  /*23a0*/  @P1 IADD3 R12, P3, PT, R16, R13, RZ ;  /* 0x0000000d100c1210 */ /* 0x000fca0007f7e0ff */
[----:B------:R-:W-:Y:S01]  /*23b0*/  @P1 IMAD.X R14, RZ, RZ, RZ, P3 ;  /* 0x000000ffff0e1224 */ /* 0x000fe200018e06ff */
[----:B------:R-:W1:Y:S01]  /*23c0*/  @P1 LDC.64 R8, c[0x0][0x388] ;  /* 0x0000e200ff081b82 */ /* 0x000e620000000a00 */
[----:B0-----:R-:W-:-:S06]  /*23d0*/  @P0 IMAD.WIDE.U32 R10, R23, 0x4, R10 ;  /* 0x00000004170a0825 */ /* 0x001fcc00078e000a */
[----:B------:R0:W2:Y:S01]  /*23e0*/  @P0 LDG.E.CONSTANT R10, desc[UR6][R10.64] ;  /* 0x000000060a0a0981 */ /* 0x0000a2000c1e9900 */
[----:B-1----:R-:W-:-:S04]  /*23f0*/  @P1 LEA R8, P3, R12, R8, 0x2 ;  /* 0x000000080c081211 */ /* 0x002fc800078610ff */
[----:B------:R-:W-:Y:S02]  /*2400*/  @P1 LEA.HI.X R9, R12, R9, R14, 0x2, P3 ;  /* 0x000000090c091211 */ /* 0x000fe400018f140e */
[----:B------:R-:W1:Y:S03]  /*2410*/  LDC.64 R14, c[0x0][0x380] ;  /* 0x0000e000ff0e7b82 */ /* 0x000e660000000a00 */
[----:B------:R-:W3:Y:S01]  /*2420*/  @P1 LDG.E.CONSTANT R8, desc[UR6][R8.64+0x4] ;  /* 0x0000040608081981 */ /* 0x000ee2000c1e9900 */
[----:B------:R-:W-:Y:S01]  /*2430*/  @!P0 SHF.L.U32 R12, R23, 0x2, RZ ;  /* 0x00000002170c8819 */ /* 0x000fe200000006ff */
[----:B------:R-:W-:-:S03]  /*2440*/  @!P1 IMAD.SHL.U32 R22, R22, 0x4, RZ ;  /* 0x0000000416169824 */ /* 0x000fc600078e00ff */
[----:B------:R-:W-:Y:S01]  /*2450*/  @!P0 LOP3.LUT R12, R12, 0x7c, RZ, 0xc0, !PT ;  /* 0x0000007c0c0c8812 */ /* 0x000fe200078ec0ff */
[----:B------:R-:W-:-:S03]  /*2460*/  IMAD R25, R19, R2, R13 ;  /* 0x0000000213197224 */ /* 0x000fc600078e020d */
[----:B------:R-:W-:Y:S02]  /*2470*/  @!P0 IADD3 R23, PT, PT, R1, R12, RZ ;  /* 0x0000000c01178210 */ /* 0x000fe40007ffe0ff */
[----:B------:R-:W-:-:S05]  /*2480*/  @!P1 LOP3.LUT R12, R22, 0x7c, RZ, 0xc0, !PT ;  /* 0x0000007c160c9812 */ /* 0x000fca00078ec0ff */
[----:B0-----:R-:W-:Y:S02]  /*2490*/  @!P1 IMAD.IADD R11, R1, 0x1, R12 ;  /* 0x00000001010b9824 */ /* 0x001fe400078e020c */
[----:B-1----:R-:W-:-:S05]  /*24a0*/  IMAD.WIDE R14, R25, 0x4, R14 ;  /* 0x00000004190e7825 */ /* 0x002fca00078e020e */
[----:B------:R-:W2:Y:S04]  /*24b0*/  LDG.E.CONSTANT R12, desc[UR6][R14.64] ;  /* 0x000000060e0c7981 */ /* 0x000ea8000c1e9900 */
[----:B------:R-:W3:Y:S04]  /*24c0*/  LDG.E.CONSTANT R9, desc[UR6][R14.64+0x4] ;  /* 0x000004060e097981 */ /* 0x000ee8000c1e9900 */
[----:B------:R-:W2:Y:S04]  /*24d0*/  @!P0 LDL R10, [R23] ;  /* 0x00000000170a8983 */ /* 0x000ea80000100800 */
[----:B------:R-:W3:Y:S01]  /*24e0*/  @!P1 LDL R8, [R11] ;  /* 0x000000000b089983 */ /* 0x000ee20000100800 */
[----:B------:R-:W-:Y:S01]  /*24f0*/  IADD3 R13, PT, PT, R13, 0x2, RZ ;  /* 0x000000020d0d7810 */ /* 0x000fe20007ffe0ff */
[----:B--2---:R-:W-:-:S04]  /*2500*/  FFMA R10, R12, R10, R21 ;  /* 0x0000000a0c0a7223 */ /* 0x004fc80000000015 */
[----:B---3--:R-:W-:-:S07]  /*2510*/  FFMA R21, R9, R8, R10 ;  /* 0x0000000809157223 */ /* 0x008fce000000000a */
.L_x_31:
[----:B------:R-:W-:Y:S05]  /*2520*/  @P2 BRA `(.L_x_29) ;  /* 0x0000000000382947 */ /* 0x000fea0003800000 */
[----:B------:R-:W-:-:S05]  /*2530*/  IMAD.IADD R15, R16, 0x1, R13 ;  /* 0x00000001100f7824 */ /* 0x000fca00078e020d */
[----:B------:R-:W-:-:S13]  /*2540*/  ISETP.GE.AND P0, PT, R15, 0x20, PT ;  /* 0x000000200f00780c */ /* 0x000fda0003f06270 */
[----:B---3--:R-:W0:Y:S02]  /*2550*/  @P0 LDC.64 R8, c[0x0][0x388] ;  /* 0x0000e200ff080b82 */ /* 0x008e240000000a00 */
[----:B0-----:R-:W-:-:S06]  /*2560*/  @P0 IMAD.WIDE.U32 R10, R15, 0x4, R8 ;  /* 0x000000040f0a0825 */ /* 0x001fcc00078e0008 */
[----:B------:R-:W0:Y:S01]  /*2570*/  LDC.64 R8, c[0x0][0x380] ;  /* 0x0000e000ff087b82 */ /* 0x000e220000000a00 */
[----:B------:R-:W2:Y:S01]  /*2580*/  @P0 LDG.E.CONSTANT R14, desc[UR6][R10.64] ;  /* 0x000000060a0e0981 */ /* 0x000ea2000c1e9900 */
[----:B------:R-:W-:Y:S01]  /*2590*/  @!P0 SHF.L.U32 R12, R15, 0x2, RZ ;  /* 0x000000020f0c8819 */ /* 0x000fe200000006ff */
[----:B------:R-:W-:-:S03]  /*25a0*/  IMAD R13, R19, R2, R13 ;  /* 0x00000002130d7224 */ /* 0x000fc600078e020d */
[----:B------:R-:W-:-:S05]  /*25b0*/  @!P0 LOP3.LUT R12, R12, 0x7c, RZ, 0xc0, !PT ;  /* 0x0000007c0c0c8812 */ /* 0x000fca00078ec0ff */
[----:B------:R-:W-:Y:S02]  /*25c0*/  @!P0 IMAD.IADD R12, R1, 0x1, R12 ;  /* 0x00000001010c8824 */ /* 0x000fe400078e020c */
[----:B0-----:R-:W-:-:S06]  /*25d0*/  IMAD.WIDE R8, R13, 0x4, R8 ;  /* 0x000000040d087825 */ /* 0x001fcc00078e0208 */
[----:B------:R-:W2:Y:S04]  /*25e0*/  LDG.E.CONSTANT R8, desc[UR6][R8.64] ;  /* 0x0000000608087981 */ /* 0x000ea8000c1e9900 */
[----:B------:R-:W2:Y:S02]  /*25f0*/  @!P0 LDL R14, [R12] ;  /* 0x000000000c0e8983 */ /* 0x000ea40000100800 */
[----:B--2---:R-:W-:-:S07]  /*2600*/  FFMA R21, R8, R14, R21 ;  /* 0x0000000e08157223 */ /* 0x004fce0000000015 */
.L_x_29:
[----:B---3--:R-:W0:Y:S08]  /*2610*/  LDC.64 R8, c[0x0][0x398] ;  /* 0x0000e600ff087b82 */ /* 0x008e300000000a00 */
[----:B------:R-:W1:Y:S01]  /*2620*/  LDC R16, c[0x0][0x3bc] ;  /* 0x0000ef00ff107b82 */ /* 0x000e620000000800 */
[----:B0-----:R-:W-:-:S06]  /*2630*/  IMAD.WIDE.U32 R8, R20, 0x4, R8 ;  /* 0x0000000414087825 */ /* 0x001fcc00078e0008 */
[----:B------:R-:W2:Y:S01]  /*2640*/  LDG.E.CONSTANT R8, desc[UR6][R8.64] ;  /* 0x0000000608087981 */ /* 0x000ea2000c1e9900 */
[----:B------:R-:W-:Y:S02]  /*2650*/  LEA R10, R20, R1, 0x2 ;  /* 0x00000001140a7211 */ /* 0x000fe400078e10ff */
[----:B-1----:R-:W-:Y:S01]  /*2660*/  ISETP.NE.AND P0, PT, R7, R16, PT ;  /* 0x000000100700720c */ /* 0x002fe20003f05270 */
[----:B--2---:R-:W-:-:S05]  /*2670*/  FADD R21, R8, R21 ;  /* 0x0000001508157221 */ /* 0x004fca0000000000 */
[----:B------:R0:W-:Y:S07]  /*2680*/  STL [R10+0x80], R21 ;  /* 0x000080150a007387 */ /* 0x0001ee0000100800 */
[----:B------:R-:W-:Y:S05]  /*2690*/  @!P0 BRA `(.L_x_32) ;  /* 0x0000000400d08947 */ /* 0x000fea0003800000 */
[----:B------:R-:W-:Y:S05]  /*26a0*/  BRA `(.L_x_33) ;  /* 0xffffffe000487947 */ /* 0x000fea000383ffff */
.L_x_23:
[C---:B------:R-:W-:Y:S01]  /*26b0*/  ISETP.GE.U32.AND P0, PT, R16.reuse, 0x10, PT ;  /* 0x000000101000780c */ /* 0x040fe20003f06070 */
[----:B------:R-:W-:Y:S01]  /*26c0*/  IMAD.MOV.U32 R18, RZ, RZ, RZ ;  /* 0x000000ffff127224 */ /* 0x000fe200078e00ff */
[----:B------:R-:W-:-:S04]  /*26d0*/  LOP3.LUT R22, R16, 0xf, RZ, 0xc0, !PT ;  /* 0x0000000f10167812 */ /* 0x000fc800078ec0ff */
[----:B------:R-:W-:-:S07]  /*26e0*/  ISETP.NE.AND P1, PT, R22, RZ, PT ;  /* 0x000000ff1600720c */ /* 0x000fce0003f25270 */
[----:B------:R-:W-:Y:S06]  /*26f0*/  @!P0 BRA `(.L_x_34) ;  /* 0x0000000000b08947 */ /* 0x000fec0003800000 */
[----:B------:R-:W-:Y:S01]  /*2700*/  HFMA2 R3, -RZ, RZ, 0, 0 ;  /* 0x00000000ff037431 */ /* 0x000fe200000001ff */
[----:B------:R-:W-:-:S07]  /*2710*/  LOP3.LUT R18, R16, 0x7ffffff0, RZ, 0xc0, !PT ;  /* 0x7ffffff010127812 */ /* 0x000fce00078ec0ff */
.L_x_35:
[----:B---3--:R-:W3:Y:S02]  /*2720*/  LDC.64 R14, c[0x0][0x398] ;  /* 0x0000e600ff0e7b82 */ /* 0x008ee40000000a00 */
[----:B---3--:R-:W-:-:S05]  /*2730*/  IMAD.WIDE.U32 R14, R3, 0x4, R14 ;  /* 0x00000004030e7825 */ /* 0x008fca00078e000e */
[----:B012---:R-:W2:Y:S04]  /*2740*/  LDG.E.CONSTANT R4, desc[UR6][R14.64] ;  /* 0x000000060e047981 */ /* 0x007ea8000c1e9900 */
[----:B------:R-:W3:Y:S04]  /*2750*/  LDG.E.CONSTANT R5, desc[UR6][R14.64+0x4] ;  /* 0x000004060e057981 */ /* 0x000ee8000c1e9900 */
[----:B------:R-:W4:Y:S04]  /*2760*/  LDG.E.CONSTANT R6, desc[UR6][R14.64+0x8] ;  /* 0x000008060e067981 */ /* 0x000f28000c1e9900 */
[----:B------:R-:W5:Y:S01]  /*2770*/  LDG.E.CONSTANT R7, desc[UR6][R14.64+0xc] ;  /* 0x00000c060e077981 */ /* 0x000f62000c1e9900 */
[----:B------:R-:W-:-:S03]  /*2780*/  IMAD R20, R3, 0x4, R1 ;  /* 0x0000000403147824 */ /* 0x000fc600078e0201 */
[----:B------:R-:W5:Y:S04]  /*2790*/  LDG.E.CONSTANT R8, desc[UR6][R14.64+0x10] ;  /* 0x000010060e087981 */ /* 0x000f68000c1e9900 */
        /* <DEDUP_REMOVED lines=10> */
[----:B------:R0:W5:Y:S01]  /*2840*/  LDG.E.CONSTANT R23, desc[UR6][R14.64+0x3c] ;  /* 0x00003c060e177981 */ /* 0x000162000c1e9900 */
[----:B------:R-:W-:-:S04]  /*2850*/  IADD3 R3, PT, PT, R3, 0x10, RZ ;  /* 0x0000001003037810 */ /* 0x000fc80007ffe0ff */
[----:B------:R-:W-:Y:S01]  /*2860*/  ISETP.NE.AND P0, PT, R3, R18, PT ;  /* 0x000000120300720c */ /* 0x000fe20003f05270 */
[----:B--2---:R-:W-:Y:S01]  /*2870*/  FADD R4, RZ, R4 ;  /* 0x00000004ff047221 */ /* 0x004fe20000000000 */
[----:B---3--:R-:W-:Y:S01]  /*2880*/  FADD R5, RZ, R5 ;  /* 0x00000005ff057221 */ /* 0x008fe20000000000 */
[----:B----4-:R-:W-:Y:S01]  /*2890*/  FADD R6, RZ, R6 ;  /* 0x00000006ff067221 */ /* 0x010fe20000000000 */
[----:B-----5:R-:W-:-:S05]  /*28a0*/  FADD R7, RZ, R7 ;  /* 0x00000007ff077221 */ /* 0x020fca0000000000 */
[----:B------:R1:W-:Y:S02]  /*28b0*/  STL.128 [R20+0x80], R4 ;  /* 0x0000800414007387 */ /* 0x0003e40000100c00 */
[----:B-1----:R-:W-:Y:S01]  /*28c0*/  FADD R4, RZ, R8 ;  /* 0x00000008ff047221 */ /* 0x002fe20000000000 */
[----:B------:R-:W-:Y:S01]  /*28d0*/  FADD R5, RZ, R9 ;  /* 0x00000009ff057221 */ /* 0x000fe20000000000 */
        /* <DEDUP_REMOVED lines=8> */
[----:B0-----:R-:W-:Y:S01]  /*2960*/  FADD R14, RZ, R21 ;  /* 0x00000015ff0e7221 */ /* 0x001fe20000000000 */
[----:B------:R-:W-:Y:S01]  /*2970*/  FADD R15, RZ, R23 ;  /* 0x00000017ff0f7221 */ /* 0x000fe20000000000 */
[----:B------:R3:W-:Y:S04]  /*2980*/  STL.128 [R20+0x90], R4 ;  /* 0x0000900414007387 */ /* 0x0007e80000100c00 */
[----:B------:R3:W-:Y:S04]  /*2990*/  STL.128 [R20+0xa0], R8 ;  /* 0x0000a00814007387 */ /* 0x0007e80000100c00 */
[----:B------:R3:W-:Y:S01]  /*29a0*/  STL.128 [R20+0xb0], R12 ;  /* 0x0000b00c14007387 */ /* 0x0007e20000100c00 */
[----:B------:R-:W-:Y:S05]  /*29b0*/  @P0 BRA `(.L_x_35) ;  /* 0xfffffffc00580947 */ /* 0x000fea000383ffff */
.L_x_34:
[----:B------:R-:W-:Y:S05]  /*29c0*/  @!P1 BRA `(.L_x_32) ;  /* 0x0000000400049947 */ /* 0x000fea0003800000 */
[----:B------:R-:W-:Y:S02]  /*29d0*/  ISETP.GE.U32.AND P0, PT, R22, 0x8, PT ;  /* 0x000000081600780c */ /* 0x000fe40003f06070 */
[----:B---3--:R-:W-:-:S04]  /*29e0*/  LOP3.LUT R13, R16, 0x7, RZ, 0xc0, !PT ;  /* 0x00000007100d7812 */ /* 0x008fc800078ec0ff */
[----:B------:R-:W-:-:S07]  /*29f0*/  ISETP.NE.AND P1, PT, R13, RZ, PT ;  /* 0x000000ff0d00720c */ /* 0x000fce0003f25270 */
[----:B------:R-:W-:Y:S06]  /*2a00*/  @!P0 BRA `(.L_x_36) ;  /* 0x0000000000708947 */ /* 0x000fec0003800000 */
[----:B012---:R-:W0:Y:S02]  /*2a10*/  LDC.64 R4, c[0x0][0x398] ;  /* 0x0000e600ff047b82 */ /* 0x007e240000000a00 */
[----:B0-----:R-:W-:-:S05]  /*2a20*/  IMAD.WIDE.U32 R4, R18, 0x4, R4 ;  /* 0x0000000412047825 */ /* 0x001fca00078e0004 */
[----:B------:R-:W2:Y:S04]  /*2a30*/  LDG.E.CONSTANT R3, desc[UR6][R4.64] ;  /* 0x0000000604037981 */ /* 0x000ea8000c1e9900 */
[----:B------:R-:W3:Y:S04]  /*2a40*/  LDG.E.CONSTANT R6, desc[UR6][R4.64+0x4] ;  /* 0x0000040604067981 */ /* 0x000ee8000c1e9900 */
[----:B------:R-:W4:Y:S04]  /*2a50*/  LDG.E.CONSTANT R7, desc[UR6][R4.64+0x8] ;  /* 0x0000080604077981 */ /* 0x000f28000c1e9900 */
[----:B------:R-:W5:Y:S04]  /*2a60*/  LDG.E.CONSTANT R8, desc[UR6][R4.64+0xc] ;  /* 0x00000c0604087981 */ /* 0x000f68000c1e9900 */
[----:B------:R-:W5:Y:S04]  /*2a70*/  LDG.E.CONSTANT R9, desc[UR6][R4.64+0x10] ;  /* 0x0000100604097981 */ /* 0x000f68000c1e9900 */
[----:B------:R-:W5:Y:S04]  /*2a80*/  LDG.E.CONSTANT R10, desc[UR6][R4.64+0x14] ;  /* 0x00001406040a7981 */ /* 0x000f68000c1e9900 */
[----:B------:R-:W5:Y:S04]  /*2a90*/  LDG.E.CONSTANT R11, desc[UR6][R4.64+0x18] ;  /* 0x00001806040b7981 */ /* 0x000f68000c1e9900 */
[----:B------:R-:W5:Y:S01]  /*2aa0*/  LDG.E.CONSTANT R12, desc[UR6][R4.64+0x1c] ;  /* 0x00001c06040c7981 */ /* 0x000f62000c1e9900 */
[C---:B------:R-:W-:Y:S01]  /*2ab0*/  IMAD R14, R18.reuse, 0x4, R1 ;  /* 0x00000004120e7824 */ /* 0x040fe200078e0201 */
[----:B------:R-:W-:Y:S01]  /*2ac0*/  IADD3 R18, PT, PT, R18, 0x8, RZ ;  /* 0x0000000812127810 */ /* 0x000fe20007ffe0ff */
[----:B--2---:R-:W-:Y:S01]  /*2ad0*/  FADD R3, RZ, R3 ;  /* 0x00000003ff037221 */ /* 0x004fe20000000000 */
[----:B---3--:R-:W-:-:S04]  /*2ae0*/  FADD R6, RZ, R6 ;  /* 0x00000006ff067221 */ /* 0x008fc80000000000 */
[----:B------:R3:W-:Y:S01]  /*2af0*/  STL [R14+0x80], R3 ;  /* 0x000080030e007387 */ /* 0x0007e20000100800 */
[----:B----4-:R-:W-:-:S03]  /*2b00*/  FADD R7, RZ, R7 ;  /* 0x00000007ff077221 */ /* 0x010fc60000000000 */
[----:B------:R3:W-:Y:S01]  /*2b10*/  STL [R14+0x84], R6 ;  /* 0x000084060e007387 */ /* 0x0007e20000100800 */
[----:B-----5:R-:W-:-:S03]  /*2b20*/  FADD R8, RZ, R8 ;  /* 0x00000008ff087221 */ /* 0x020fc60000000000 */
[----:B------:R3:W-:Y:S01]  /*2b30*/  STL [R14+0x88], R7 ;  /* 0x000088070e007387 */ /* 0x0007e20000100800 */
[----:B------:R-:W-:-:S03]  /*2b40*/  FADD R9, RZ, R9 ;  /* 0x00000009ff097221 */ /* 0x000fc60000000000 */
[----:B------:R3:W-:Y:S01]  /*2b50*/  STL [R14+0x8c], R8 ;  /* 0x00008c080e007387 */ /* 0x0007e20000100800 */
[----:B------:R-:W-:-:S03]  /*2b60*/  FADD R10, RZ, R10 ;  /* 0x0000000aff0a7221 */ /* 0x000fc60000000000 */
[----:B------:R3:W-:Y:S01]  /*2b70*/  STL [R14+0x90], R9 ;  /* 0x000090090e007387 */ /* 0x0007e20000100800 */
[----:B------:R-:W-:-:S03]  /*2b80*/  FADD R11, RZ, R11 ;  /* 0x0000000bff0b7221 */ /* 0x000fc60000000000 */
[----:B------:R3:W-:Y:S01]  /*2b90*/  STL [R14+0x94], R10 ;  /* 0x0000940a0e007387 */ /* 0x0007e20000100800 */
[----:B------:R-:W-:-:S03]  /*2ba0*/  FADD R12, RZ, R12 ;  /* 0x0000000cff0c7221 */ /* 0x000fc60000000000 */
[----:B------:R3:W-:Y:S04]  /*2bb0*/  STL [R14+0x98], R11 ;  /* 0x0000980b0e007387 */ /* 0x0007e80000100800 */
[----:B------:R3:W-:Y:S02]  /*2bc0*/  STL [R14+0x9c], R12 ;  /* 0x00009c0c0e007387 */ /* 0x0007e40000100800 */
.L_x_36:
[----:B------:R-:W-:Y:S05]  /*2bd0*/  @!P1 BRA `(.L_x_32) ;  /* 0x0000000000809947 */ /* 0x000fea0003800000 */
[----:B------:R-:W-:Y:S02]  /*2be0*/  ISETP.GE.U32.AND P0, PT, R13, 0x4, PT ;  /* 0x000000040d00780c */ /* 0x000fe40003f06070 */
[----:B0--3--:R-:W-:-:S04]  /*2bf0*/  LOP3.LUT R11, R16, 0x3, RZ, 0xc0, !PT ;  /* 0x00000003100b7812 */ /* 0x009fc800078ec0ff */
[----:B------:R-:W-:-:S07]  /*2c00*/  ISETP.NE.AND P1, PT, R11, RZ, PT ;  /* 0x000000ff0b00720c */ /* 0x000fce0003f25270 */
[----:B------:R-:W-:Y:S06]  /*2c10*/  @!P0 BRA `(.L_x_37) ;  /* 0x0000000000408947 */ /* 0x000fec0003800000 */
[----:B-12---:R-:W0:Y:S02]  /*2c20*/  LDC.64 R4, c[0x0][0x398] ;  /* 0x0000e600ff047b82 */ /* 0x006e240000000a00 */
[----:B0-----:R-:W-:-:S05]  /*2c30*/  IMAD.WIDE.U32 R4, R18, 0x4, R4 ;  /* 0x0000000412047825 */ /* 0x001fca00078e0004 */
[----:B------:R-:W2:Y:S04]  /*2c40*/  LDG.E.CONSTANT R3, desc[UR6][R4.64] ;  /* 0x0000000604037981 */ /* 0x000ea8000c1e9900 */
[----:B------:R-:W3:Y:S04]  /*2c50*/  LDG.E.CONSTANT R7, desc[UR6][R4.64+0x4] ;  /* 0x0000040604077981 */ /* 0x000ee8000c1e9900 */
[----:B------:R-:W4:Y:S04]  /*2c60*/  LDG.E.CONSTANT R8, desc[UR6][R4.64+0x8] ;  /* 0x0000080604087981 */ /* 0x000f28000c1e9900 */
        /* <DEDUP_REMOVED lines=9> */
[----:B------:R0:W-:Y:S04]  /*2d00*/  STL [R6+0x88], R9 ;  /* 0x0000880906007387 */ /* 0x0001e80000100800 */
[----:B------:R0:W-:Y:S02]  /*2d10*/  STL [R6+0x8c], R13 ;  /* 0x00008c0d06007387 */ /* 0x0001e40000100800 */
.L_x_37:
[----:B------:R-:W-:Y:S05]  /*2d20*/  @!P1 BRA `(.L_x_32) ;  /* 0x00000000002c9947 */ /* 0x000fea0003800000 */
[----:B01----:R-:W0:Y:S01]  /*2d30*/  LDC.64 R6, c[0x0][0x398] ;  /* 0x0000e600ff067b82 */ /* 0x003e220000000a00 */
[----:B------:R-:W-:-:S05]  /*2d40*/  UMOV UR4, URZ ;  /* 0x000000ff00047c82 */ /* 0x000fca0008000000 */
.L_x_38:
[----:B0-2---:R-:W-:-:S06]  /*2d50*/  IMAD.WIDE.U32 R4, R18, 0x4, R6 ;  /* 0x0000000412047825 */ /* 0x005fcc00078e0006 */
[----:B------:R-:W2:Y:S01]  /*2d60*/  LDG.E.CONSTANT R4, desc[UR6][R4.64] ;  /* 0x0000000604047981 */ /* 0x000ea2000c1e9900 */
[C---:B----4-:R-:W-:Y:S01]  /*2d70*/  IMAD R8, R18.reuse, 0x4, R1 ;  /* 0x0000000412087824 */ /* 0x050fe200078e0201 */
[----:B------:R-:W-:Y:S01]  /*2d80*/  UIADD3 UR4, UPT, UPT, UR4, 0x1, URZ ;  /* 0x0000000104047890 */ /* 0x000fe2000fffe0ff */
[----:B------:R-:W-:-:S05]  /*2d90*/  IADD3 R18, PT, PT, R18, 0x1, RZ ;  /* 0x0000000112127810 */ /* 0x000fca0007ffe0ff */
[----:B------:R-:W-:Y:S01]  /*2da0*/  ISETP.NE.AND P0, PT, R11, UR4, PT ;  /* 0x000000040b007c0c */ /* 0x000fe2000bf05270 */
[----:B--2---:R-:W-:-:S05]  /*2db0*/  FADD R3, RZ, R4 ;  /* 0x00000004ff037221 */ /* 0x004fca0000000000 */
[----:B------:R4:W-:Y:S07]  /*2dc0*/  STL [R8+0x80], R3 ;  /* 0x0000800308007387 */ /* 0x0009ee0000100800 */
[----:B------:R-:W-:Y:S05]  /*2dd0*/  @P0 BRA `(.L_x_38) ;  /* 0xfffffffc00dc0947 */ /* 0x000fea000383ffff */
.L_x_32:
[C---:B------:R-:W-:Y:S01]  /*2de0*/  ISETP.GE.U32.AND P1, PT, R16.reuse, 0x4, PT ;  /* 0x000000041000780c */ /* 0x040fe20003f26070 */
[----:B0-23--:R-:W-:Y:S01]  /*2df0*/  IMAD.MOV.U32 R9, RZ, RZ, RZ ;  /* 0x000000ffff097224 */ /* 0x00dfe200078e00ff */
[----:B------:R-:W-:-:S04]  /*2e00*/  LOP3.LUT R20, R16, 0x3, RZ, 0xc0, !PT ;  /* 0x0000000310147812 */ /* 0x000fc800078ec0ff */
[----:B------:R-:W-:-:S07]  /*2e10*/  ISETP.NE.AND P0, PT, R20, RZ, PT ;  /* 0x000000ff1400720c */ /* 0x000fce0003f05270 */
[----:B------:R-:W-:Y:S06]  /*2e20*/  @!P1 BRA `(.L_x_39) ;  /* 0x0000000400889947 */ /* 0x000fec0003800000 */
[----:B-1----:R-:W-:Y:S01]  /*2e30*/  HFMA2 R10, -RZ, RZ, 0, 0 ;  /* 0x00000000ff0a7431 */ /* 0x002fe200000001ff */
[----:B------:R-:W-:-:S07]  /*2e40*/  LOP3.LUT R9, R16, 0x7ffffffc, RZ, 0xc0, !PT ;  /* 0x7ffffffc10097812 */ /* 0x000fce00078ec0ff */
.L_x_40:
[----:B0-----:R-:W-:-:S05]  /*2e50*/  IMAD R11, R10, 0x4, R0 ;  /* 0x000000040a0b7824 */ /* 0x001fca00078e0200 */
[----:B------:R-:W4:Y:S01]  /*2e60*/  LDL.128 R4, [R11] ;  /* 0x000000000b047983 */ /* 0x000f220000100c00 */
[----:B------:R-:W-:Y:S01]  /*2e70*/  IADD3 R10, PT, PT, R10, 0x4, RZ ;  /* 0x000000040a0a7810 */ /* 0x000fe20007ffe0ff */
[----:B----4-:R-:W-:Y:S01]  /*2e80*/  FMUL R3, R4, 0.044714998453855514526 ;  /* 0x3d37271304037820 */ /* 0x010fe20000400000 */
[C---:B------:R-:W-:Y:S01]  /*2e90*/  FMUL R12, R5.reuse, 0.044714998453855514526 ;  /* 0x3d372713050c7820 */ /* 0x040fe20000400000 */
[----:B------:R-:W-:Y:S02]  /*2ea0*/  FMUL R13, R6, 0.044714998453855514526 ;  /* 0x3d372713060d7820 */ /* 0x000fe40000400000 */
[----:B------:R-:W-:Y:S01]  /*2eb0*/  FMUL R3, R4, R3 ;  /* 0x0000000304037220 */ /* 0x000fe20000400000 */
[C---:B------:R-:W-:Y:S01]  /*2ec0*/  FMUL R12, R5.reuse, R12 ;  /* 0x0000000c050c7220 */ /* 0x040fe20000400000 */
[----:B------:R-:W-:Y:S02]  /*2ed0*/  FMUL R13, R6, R13 ;  /* 0x0000000d060d7220 */ /* 0x000fe40000400000 */
[----:B------:R-:W-:Y:S01]  /*2ee0*/  FFMA R3, R4, R3, R4 ;  /* 0x0000000304037223 */ /* 0x000fe20000000004 */
[----:B------:R-:W-:Y:S01]  /*2ef0*/  FFMA R12, R5, R12, R5 ;  /* 0x0000000c050c7223 */ /* 0x000fe20000000005 */
[----:B------:R-:W-:Y:S01]  /*2f00*/  FFMA R13, R6, R13, R6 ;  /* 0x0000000d060d7223 */ /* 0x000fe20000000006 */
[----:B------:R-:W-:Y:S01]  /*2f10*/  FMUL R4, R4, 0.5 ;  /* 0x3f00000004047820 */ /* 0x000fe20000400000 */
[----:B------:R-:W-:Y:S01]  /*2f20*/  FMUL R21, R3, 0.79788458347320556641 ;  /* 0x3f4c422a03157820 */ /* 0x000fe20000400000 */
[----:B------:R-:W-:Y:S01]  /*2f30*/  FMUL R15, R12, 0.79788458347320556641 ;  /* 0x3f4c422a0c0f7820 */ /* 0x000fe20000400000 */
[----:B------:R-:W-:Y:S01]  /*2f40*/  FMUL R12, R7, 0.044714998453855514526 ;  /* 0x3d372713070c7820 */ /* 0x000fe20000400000 */
[----:B------:R-:W-:Y:S01]  /*2f50*/  FMUL R14, R13, 0.79788458347320556641 ;  /* 0x3f4c422a0d0e7820 */ /* 0x000fe20000400000 */
[----:B------:R-:W-:Y:S01]  /*2f60*/  FMUL R8, |R21|, 2.8853900432586669922 ;  /* 0x4038aa3b15087820 */ /* 0x000fe20000400200 */
[----:B------:R-:W-:Y:S01]  /*2f70*/  FMUL R23, |R15|, 2.8853900432586669922 ;  /* 0x4038aa3b0f177820 */ /* 0x000fe20000400200 */
[----:B------:R-:W-:Y:S01]  /*2f80*/  FMUL R12, R7, R12 ;  /* 0x0000000c070c7220 */ /* 0x000fe20000400000 */
[C---:B------:R-:W-:Y:S01]  /*2f90*/  FMUL R22, |R14|.reuse, 2.8853900432586669922 ;  /* 0x4038aa3b0e167820 */ /* 0x040fe20000400200 */
[C---:B------:R-:W-:Y:S01]  /*2fa0*/  FSETP.GE.AND P1, PT, |R21|.reuse, 9.010913848876953125, PT ;  /* 0x41102cb41500780b */ /* 0x040fe20003f26200 */
[----:B------:R-:W-:Y:S01]  /*2fb0*/  FMUL R18, R21, R21 ;  /* 0x0000001515127220 */ /* 0x000fe20000400000 */
[----:B------:R-:W0:Y:S01]  /*2fc0*/  MUFU.EX2 R8, R8 ;  /* 0x0000000800087308 */ /* 0x000e220000000800 */
[----:B------:R-:W-:Y:S01]  /*2fd0*/  FFMA R13, R7, R12, R7 ;  /* 0x0000000c070d7223 */ /* 0x000fe20000000007 */
[----:B------:R-:W-:Y:S01]  /*2fe0*/  IMAD.MOV.U32 R12, RZ, RZ, 0x3f800000 ;  /* 0x3f800000ff0c7424 */ /* 0x000fe200078e00ff */
[----:B------:R-:W-:Y:S01]  /*2ff0*/  FSETP.GE.AND P2, PT, |R21|, 0.60000002384185791016, PT ;  /* 0x3f19999a1500780b */ /* 0x000fe20003f46200 */
[C---:B------:R-:W-:Y:S01]  /*3000*/  FMUL R29, R14.reuse, R14 ;  /* 0x0000000e0e1d7220 */ /* 0x040fe20000400000 */
[----:B------:R-:W-:Y:S01]  /*3010*/  FMUL R13, R13, 0.79788458347320556641 ;  /* 0x3f4c422a0d0d7820 */ /* 0x000fe20000400000 */
[----:B------:R-:W-:Y:S01]  /*3020*/  FSETP.GE.AND P4, PT, |R14|, 0.60000002384185791016, PT ;  /* 0x3f19999a0e00780b */ /* 0x000fe20003f86200 */
[----:B------:R-:W-:Y:S01]  /*3030*/  FMUL R5, R5, 0.5 ;  /* 0x3f00000005057820 */ /* 0x000fe20000400000 */
[----:B------:R-:W-:Y:S01]  /*3040*/  MUFU.EX2 R23, R23 ;  /* 0x0000001700177308 */ /* 0x000fe20000000800 */
[C---:B------:R-:W-:Y:S01]  /*3050*/  FMUL R27, |R13|.reuse, 2.8853900432586669922 ;  /* 0x4038aa3b0d1b7820 */ /* 0x040fe20000400200 */
[----:B------:R-:W-:Y:S01]  /*3060*/  FSETP.GE.AND P6, PT, |R13|, 0.60000002384185791016, PT ;  /* 0x3f19999a0d00780b */ /* 0x000fe20003fc6200 */
[----:B------:R-:W-:Y:S01]  /*3070*/  FMUL R6, R6, 0.5 ;  /* 0x3f00000006067820 */ /* 0x000fe20000400000 */
[----:B------:R-:W-:Y:S01]  /*3080*/  FSETP.GE.AND P3, PT, |R14|, 9.010913848876953125, PT ;  /* 0x41102cb40e00780b */ /* 0x000fe20003f66200 */
[----:B------:R-:W-:Y:S01]  /*3090*/  FMUL R7, R7, 0.5 ;  /* 0x3f00000007077820 */ /* 0x000fe20000400000 */
[----:B------:R-:W-:-:S02]  /*30a0*/  FSETP.GE.AND P5, PT, |R13|, 9.010913848876953125, PT ;  /* 0x41102cb40d00780b */ /* 0x000fc40003fa6200 */
[----:B------:R-:W-:Y:S01]  /*30b0*/  MUFU.EX2 R22, R22 ;  /* 0x0000001600167308 */ /* 0x000fe20000000800 */
[----:B0-----:R-:W-:Y:S01]  /*30c0*/  FADD R3, R8, 1 ;  /* 0x3f80000008037421 */ /* 0x001fe20000000000 */
[----:B------:R-:W-:-:S05]  /*30d0*/  MOV R8, 0x3c80f082 ;  /* 0x3c80f08200087802 */ /* 0x000fca0000000f00 */
[C---:B------:R-:W-:Y:S01]  /*30e0*/  FFMA R25, R18.reuse, R8, -0.052303962409496307373 ;  /* 0xbd563cae12197423 */ /* 0x040fe20000000008 */
[----:B------:R-:W0:Y:S03]  /*30f0*/  MUFU.RCP R3, R3 ;  /* 0x0000000300037308 */ /* 0x000e260000001000 */
[----:B------:R-:W-:Y:S01]  /*3100*/  FFMA R25, R18, R25, 0.1331529766321182251 ;  /* 0x3e08594112197423 */ /* 0x000fe20000000019 */
[----:B0-----:R-:W-:-:S03]  /*3110*/  FFMA R24, R3, -2, R12 ;  /* 0xc000000003187823 */ /* 0x001fc6000000000c */
[----:B------:R-:W-:Y:S01]  /*3120*/  FFMA R3, R18, R25, -0.33332768082618713379 ;  /* 0xbeaaa9ed12037423 */ /* 0x000fe20000000019 */
[C---:B------:R-:W-:Y:S01]  /*3130*/  FMUL R25, R15.reuse, R15 ;  /* 0x0000000f0f197220 */ /* 0x040fe20000400000 */
[----:B------:R-:W-:Y:S02]  /*3140*/  FSEL R26, R24, 1, !P1 ;  /* 0x3f800000181a7808 */ /* 0x000fe40004800000 */
[----:B------:R-:W-:Y:S01]  /*3150*/  FFMA R28, R18, R3, RZ ;  /* 0x00000003121c7223 */ /* 0x000fe200000000ff */
[----:B------:R-:W0:Y:S01]  /*3160*/  MUFU.EX2 R24, R27 ;  /* 0x0000001b00187308 */ /* 0x000e220000000800 */
[----:B------:R-:W-:Y:S02]  /*3170*/  FSETP.GE.AND P1, PT, |R15|, 9.010913848876953125, PT ;  /* 0x41102cb40f00780b */ /* 0x000fe40003f26200 */
[--C-:B------:R-:W-:Y:S01]  /*3180*/  LOP3.LUT R18, R26, 0x80000000, R21.reuse, 0xb8, !PT ;  /* 0x800000001a127812 */ /* 0x100fe200078eb815 */
[----:B------:R-:W-:Y:S01]  /*3190*/  FADD R26, R23, 1 ;  /* 0x3f800000171a7421 */ /* 0x000fe20000000000 */
[----:B------:R-:W-:Y:S01]  /*31a0*/  @!P2 FFMA R18, R21, R28, R21 ;  /* 0x0000001c1512a223 */ /* 0x000fe20000000015 */
[----:B------:R-:W-:Y:S01]  /*31b0*/  FFMA R28, R25, R8, -0.052303962409496307373 ;  /* 0xbd563cae191c7423 */ /* 0x000fe20000000008 */
[----:B------:R-:W-:Y:S01]  /*31c0*/  FADD R23, R22, 1 ;  /* 0x3f80000016177421 */ /* 0x000fe20000000000 */
[----:B------:R1:W2:Y:S01]  /*31d0*/  MUFU.RCP R21, R26 ;  /* 0x0000001a00157308 */ /* 0x0002a20000001000 */
[----:B------:R-:W-:Y:S01]  /*31e0*/  FSETP.GE.AND P2, PT, |R15|, 0.60000002384185791016, PT ;  /* 0x3f19999a0f00780b */ /* 0x000fe20003f46200 */
[----:B------:R-:W-:-:S04]  /*31f0*/  FFMA R28, R25, R28, 0.1331529766321182251 ;  /* 0x3e085941191c7423 */ /* 0x000fc8000000001c */
[C---:B------:R-:W-:Y:S02]  /*3200*/  FFMA R3, R25.reuse, R28, -0.33332768082618713379 ;  /* 0xbeaaa9ed19037423 */ /* 0x040fe4000000001c */
[----:B------:R-:W3:Y:S01]  /*3210*/  MUFU.RCP R23, R23 ;  /* 0x0000001700177308 */ /* 0x000ee20000001000 */
[----:B0-----:R-:W-:Y:S01]  /*3220*/  FADD R27, R24, 1 ;  /* 0x3f800000181b7421 */ /* 0x001fe20000000000 */
[----:B------:R-:W-:Y:S01]  /*3230*/  FFMA R22, R25, R3, RZ ;  /* 0x0000000319167223 */ /* 0x000fe200000000ff */
[----:B------:R-:W-:Y:S01]  /*3240*/  FFMA R24, R29, R8, -0.052303962409496307373 ;  /* 0xbd563cae1d187423 */ /* 0x000fe20000000008 */
[----:B------:R-:W-:-:S03]  /*3250*/  FMUL R3, R13, R13 ;  /* 0x0000000d0d037220 */ /* 0x000fc60000400000 */
[----:B------:R-:W-:Y:S01]  /*3260*/  FFMA R24, R29, R24, 0.1331529766321182251 ;  /* 0x3e0859411d187423 */ /* 0x000fe20000000018 */
[----:B------:R-:W0:Y:S01]  /*3270*/  MUFU.RCP R27, R27 ;  /* 0x0000001b001b7308 */ /* 0x000e220000001000 */
[----:B-1----:R-:W-:Y:S01]  /*3280*/  FFMA R26, R3, R8, -0.052303962409496307373 ;  /* 0xbd563cae031a7423 */ /* 0x002fe20000000008 */
[--C-:B--2---:R-:W-:Y:S01]  /*3290*/  FFMA R21, R21, -2, R12.reuse ;  /* 0xc000000015157823 */ /* 0x104fe2000000000c */
[----:B------:R-:W-:Y:S02]  /*32a0*/  FFMA R8, R29, R24, -0.33332768082618713379 ;  /* 0xbeaaa9ed1d087423 */ /* 0x000fe40000000018 */
[----:B------:R-:W-:Y:S02]  /*32b0*/  FFMA R26, R3, R26, 0.1331529766321182251 ;  /* 0x3e085941031a7423 */ /* 0x000fe4000000001a */
[----:B------:R-:W-:Y:S01]  /*32c0*/  FFMA R25, R29, R8, RZ ;  /* 0x000000081d197223 */ /* 0x000fe200000000ff */
[----:B---3--:R-:W-:Y:S01]  /*32d0*/  FFMA R23, R23, -2, R12 ;  /* 0xc000000017177823 */ /* 0x008fe2000000000c */
[----:B------:R-:W-:-:S04]  /*32e0*/  FFMA R8, R3, R26, -0.33332768082618713379 ;  /* 0xbeaaa9ed03087423 */ /* 0x000fc8000000001a */
[----:B------:R-:W-:Y:S01]  /*32f0*/  FSEL R23, R23, 1, !P3 ;  /* 0x3f80000017177808 */ /* 0x000fe20005800000 */
[----:B------:R-:W-:Y:S01]  /*3300*/  FFMA R8, R3, R8, RZ ;  /* 0x0000000803087223 */ /* 0x000fe200000000ff */
[----:B------:R-:W-:Y:S01]  /*3310*/  FADD R3, R18, 1 ;  /* 0x3f80000012037421 */ /* 0x000fe20000000000 */
[----:B0-----:R-:W-:Y:S01]  /*3320*/  FFMA R27, R27, -2, R12 ;  /* 0xc00000001b1b7823 */ /* 0x001fe2000000000c */
[----:B------:R-:W-:Y:S02]  /*3330*/  FSEL R12, R21, 1, !P1 ;  /* 0x3f800000150c7808 */ /* 0x000fe40004800000 */
[--C-:B------:R-:W-:Y:S01]  /*3340*/  LOP3.LUT R23, R23, 0x80000000, R14.reuse, 0xb8, !PT ;  /* 0x8000000017177812 */ /* 0x100fe200078eb80e */
[----:B------:R-:W-:Y:S01]  /*3350*/  @!P4 FFMA R23, R14, R25, R14 ;  /* 0x000000190e17c223 */ /* 0x000fe2000000000e */
[----:B------:R-:W-:Y:S01]  /*3360*/  FSEL R24, R27, 1, !P5 ;  /* 0x3f8000001b187808 */ /* 0x000fe20006800000 */
[----:B------:R-:W-:Y:S01]  /*3370*/  FMUL R4, R4, R3 ;  /* 0x0000000304047220 */ /* 0x000fe20000400000 */
[--C-:B------:R-:W-:Y:S01]  /*3380*/  LOP3.LUT R12, R12, 0x80000000, R15.reuse, 0xb8, !PT ;  /* 0x800000000c0c7812 */ /* 0x100fe200078eb80f */
[----:B------:R-:W-:Y:S01]  /*3390*/  @!P2 FFMA R12, R15, R22, R15 ;  /* 0x000000160f0ca223 */ /* 0x000fe2000000000f */
[--C-:B------:R-:W-:Y:S01]  /*33a0*/  LOP3.LUT R24, R24, 0x80000000, R13.reuse, 0xb8, !PT ;  /* 0x8000000018187812 */ /* 0x100fe200078eb80d */
[----:B------:R-:W-:Y:S01]  /*33b0*/  @!P6 FFMA R24, R13, R8, R13 ;  /* 0x000000080d18e223 */ /* 0x000fe2000000000d */
[----:B------:R-:W-:Y:S01]  /*33c0*/  FADD R23, R23, 1 ;  /* 0x3f80000017177421 */ /* 0x000fe20000000000 */
[----:B------:R-:W-:Y:S01]  /*33d0*/  FADD R12, R12, 1 ;  /* 0x3f8000000c0c7421 */ /* 0x000fe20000000000 */
[----:B------:R-:W-:Y:S01]  /*33e0*/  ISETP.NE.AND P1, PT, R10, R9, PT ;  /* 0x000000090a00720c */ /* 0x000fe20003f25270 */
[----:B------:R-:W-:Y:S01]  /*33f0*/  FADD R24, R24, 1 ;  /* 0x3f80000018187421 */ /* 0x000fe20000000000 */
[----:B------:R-:W-:Y:S01]  /*3400*/  FMUL R6, R6, R23 ;  /* 0x0000001706067220 */ /* 0x000fe20000400000 */
[----:B------:R-:W-:-:S02]  /*3410*/  FMUL R5, R5, R12 ;  /* 0x0000000c05057220 */ /* 0x000fc40000400000 */
[----:B------:R-:W-:-:S05]  /*3420*/  FMUL R7, R7, R24 ;  /* 0x0000001807077220 */ /* 0x000fca0000400000 */
[----:B------:R0:W-:Y:S03]  /*3430*/  STL.128 [R11], R4 ;  /* 0x000000040b007387 */ /* 0x0001e60000100c00 */
[----:B------:R-:W-:Y:S05]  /*3440*/  @P1 BRA `(.L_x_40) ;  /* 0xfffffff800801947 */ /* 0x000fea000383ffff */
.L_x_39:
[----:B------:R-:W-:Y:S05]  /*3450*/  @!P0 BRA `(.L_x_22) ;  /* 0x0000000400508947 */ /* 0x000fea0003800000 */
[----:B------:R-:W-:Y:S02]  /*3460*/  ISETP.NE.AND P0, PT, R20, 0x1, PT ;  /* 0x000000011400780c */ /* 0x000fe40003f05270 */
[----:B----4-:R-:W-:-:S04]  /*3470*/  LOP3.LUT R3, R16, 0x1, RZ, 0xc0, !PT ;  /* 0x0000000110037812 */ /* 0x010fc800078ec0ff */
[----:B------:R-:W-:-:S07]  /*3480*/  ISETP.NE.U32.AND P4, PT, R3, 0x1, PT ;  /* 0x000000010300780c */ /* 0x000fce0003f85070 */
[----:B------:R-:W-:Y:S06]  /*3490*/  @!P0 BRA `(.L_x_41) ;  /* 0x0000000000d08947 */ /* 0x000fec0003800000 */
[----:B01----:R-:W-:-:S05]  /*34a0*/  IMAD R5, R9, 0x4, R0 ;  /* 0x0000000409057824 */ /* 0x003fca00078e0200 */
[----:B------:R-:W2:Y:S04]  /*34b0*/  LDL R7, [R5] ;  /* 0x0000000005077983 */ /* 0x000ea80000100800 */
[----:B------:R-:W3:Y:S01]  /*34c0*/  LDL R6, [R5+0x4] ;  /* 0x0000040005067983 */ /* 0x000ee20000100800 */
[----:B------:R-:W-:Y:S01]  /*34d0*/  MOV R18, 0x3f800000 ;  /* 0x3f80000000127802 */ /* 0x000fe20000000f00 */
[----:B------:R-:W-:Y:S01]  /*34e0*/  IMAD.MOV.U32 R20, RZ, RZ, 0x3c80f082 ;  /* 0x3c80f082ff147424 */ /* 0x000fe200078e00ff */
[----:B------:R-:W-:Y:S01]  /*34f0*/  IADD3 R9, PT, PT, R9, 0x2, RZ ;  /* 0x0000000209097810 */ /* 0x000fe20007ffe0ff */
[----:B--2---:R-:W-:-:S04]  /*3500*/  FMUL R4, R7, 0.044714998453855514526 ;  /* 0x3d37271307047820 */ /* 0x004fc80000400000 */
[----:B------:R-:W-:Y:S01]  /*3510*/  FMUL R4, R7, R4 ;  /* 0x0000000407047220 */ /* 0x000fe20000400000 */
[----:B---3--:R-:W-:-:S03]  /*3520*/  FMUL R3, R6, 0.044714998453855514526 ;  /* 0x3d37271306037820 */ /* 0x008fc60000400000 */
[----:B------:R-:W-:Y:S01]  /*3530*/  FFMA R4, R7, R4, R7 ;  /* 0x0000000407047223 */ /* 0x000fe20000000007 */
[-C--:B------:R-:W-:Y:S01]  /*3540*/  FMUL R3, R3, R6.reuse ;  /* 0x0000000603037220 */ /* 0x080fe20000400000 */
[----:B------:R-:W-:Y:S02]  /*3550*/  FMUL R7, R7, 0.5 ;  /* 0x3f00000007077820 */ /* 0x000fe40000400000 */
[----:B------:R-:W-:Y:S01]  /*3560*/  FMUL R8, R4, 0.79788458347320556641 ;  /* 0x3f4c422a04087820 */ /* 0x000fe20000400000 */
[----:B------:R-:W-:Y:S01]  /*3570*/  FFMA R3, R3, R6, R6 ;  /* 0x0000000603037223 */ /* 0x000fe20000000006 */
[----:B------:R-:W-:Y:S02]  /*3580*/  FMUL R6, R6, 0.5 ;  /* 0x3f00000006067820 */ /* 0x000fe40000400000 */
[C---:B------:R-:W-:Y:S01]  /*3590*/  FMUL R4, |R8|.reuse, 2.8853900432586669922 ;  /* 0x4038aa3b08047820 */ /* 0x040fe20000400200 */
[----:B------:R-:W-:Y:S01]  /*35a0*/  FMUL R10, R3, 0.79788458347320556641 ;  /* 0x3f4c422a030a7820 */ /* 0x000fe20000400000 */
[C---:B------:R-:W-:Y:S01]  /*35b0*/  FMUL R3, R8.reuse, R8 ;  /* 0x0000000808037220 */ /* 0x040fe20000400000 */
[----:B------:R-:W-:-:S02]  /*35c0*/  FSETP.GE.AND P1, PT, |R8|, 0.60000002384185791016, PT ;  /* 0x3f19999a0800780b */ /* 0x000fc40003f26200 */
[C---:B------:R-:W-:Y:S01]  /*35d0*/  FMUL R13, |R10|.reuse, 2.8853900432586669922 ;  /* 0x4038aa3b0a0d7820 */ /* 0x040fe20000400200 */
[----:B------:R-:W0:Y:S01]  /*35e0*/  MUFU.EX2 R4, R4 ;  /* 0x0000000400047308 */ /* 0x000e220000000800 */
[C---:B------:R-:W-:Y:S01]  /*35f0*/  FFMA R14, R3.reuse, R20, -0.052303962409496307373 ;  /* 0xbd563cae030e7423 */ /* 0x040fe20000000014 */
[----:B------:R-:W-:Y:S02]  /*3600*/  FSETP.GE.AND P3, PT, |R10|, 0.60000002384185791016, PT ;  /* 0x3f19999a0a00780b */ /* 0x000fe40003f66200 */
[----:B------:R-:W-:Y:S01]  /*3610*/  FSETP.GE.AND P0, PT, |R8|, 9.010913848876953125, PT ;  /* 0x41102cb40800780b */ /* 0x000fe20003f06200 */
[C---:B------:R-:W-:Y:S01]  /*3620*/  FFMA R14, R3.reuse, R14, 0.1331529766321182251 ;  /* 0x3e085941030e7423 */ /* 0x040fe2000000000e */
[----:B------:R-:W-:Y:S02]  /*3630*/  FSETP.GE.AND P2, PT, |R10|, 9.010913848876953125, PT ;  /* 0x41102cb40a00780b */ /* 0x000fe40003f46200 */
[----:B------:R-:W1:Y:S01]  /*3640*/  MUFU.EX2 R13, R13 ;  /* 0x0000000d000d7308 */ /* 0x000e620000000800 */
[----:B------:R-:W-:-:S04]  /*3650*/  FFMA R14, R3, R14, -0.33332768082618713379 ;  /* 0xbeaaa9ed030e7423 */ /* 0x000fc8000000000e */
[----:B------:R-:W-:Y:S01]  /*3660*/  FFMA R3, R3, R14, RZ ;  /* 0x0000000e03037223 */ /* 0x000fe200000000ff */
[----:B0-----:R-:W-:Y:S01]  /*3670*/  FADD R11, R4, 1 ;  /* 0x3f800000040b7421 */ /* 0x001fe20000000000 */
[----:B------:R-:W-:-:S05]  /*3680*/  FMUL R4, R10, R10 ;  /* 0x0000000a0a047220 */ /* 0x000fca0000400000 */
[----:B------:R-:W0:Y:S01]  /*3690*/  MUFU.RCP R11, R11 ;  /* 0x0000000b000b7308 */ /* 0x000e220000001000 */
[----:B-1----:R-:W-:-:S07]  /*36a0*/  FADD R15, R13, 1 ;  /* 0x3f8000000d0f7421 */ /* 0x002fce0000000000 */
[----:B------:R-:W1:Y:S01]  /*36b0*/  MUFU.RCP R15, R15 ;  /* 0x0000000f000f7308 */ /* 0x000e620000001000 */
[--C-:B0-----:R-:W-:Y:S01]  /*36c0*/  FFMA R12, R11, -2, R18.reuse ;  /* 0xc00000000b0c7823 */ /* 0x101fe20000000012 */
[----:B------:R-:W-:Y:S01]  /*36d0*/  FFMA R11, R4, R20, -0.052303962409496307373 ;  /* 0xbd563cae040b7423 */ /* 0x000fe20000000014 */
[----:B-1----:R-:W-:-:S03]  /*36e0*/  FFMA R18, R15, -2, R18 ;  /* 0xc00000000f127823 */ /* 0x002fc60000000012 */
[----:B------:R-:W-:Y:S01]  /*36f0*/  FFMA R15, R4, R11, 0.1331529766321182251 ;  /* 0x3e085941040f7423 */ /* 0x000fe2000000000b */
[----:B------:R-:W-:-:S03]  /*3700*/  FSEL R11, R12, 1, !P0 ;  /* 0x3f8000000c0b7808 */ /* 0x000fc60004000000 */
[----:B------:R-:W-:Y:S01]  /*3710*/  FFMA R15, R4, R15, -0.33332768082618713379 ;  /* 0xbeaaa9ed040f7423 */ /* 0x000fe2000000000f */
[----:B------:R-:W-:Y:S02]  /*3720*/  FSEL R13, R18, 1, !P2 ;  /* 0x3f800000120d7808 */ /* 0x000fe40005000000 */
[----:B------:R-:W-:Y:S01]  /*3730*/  LOP3.LUT R11, R11, 0x80000000, R8, 0xb8, !PT ;  /* 0x800000000b0b7812 */ /* 0x000fe200078eb808 */
[----:B------:R-:W-:Y:S01]  /*3740*/  FFMA R15, R4, R15, RZ ;  /* 0x0000000f040f7223 */ /* 0x000fe200000000ff */
[----:B------:R-:W-:Y:S01]  /*3750*/  LOP3.LUT R13, R13, 0x80000000, R10, 0xb8, !PT ;  /* 0x800000000d0d7812 */ /* 0x000fe200078eb80a */
[----:B------:R-:W-:Y:S02]  /*3760*/  @!P1 FFMA R11, R8, R3, R8 ;  /* 0x00000003080b9223 */ /* 0x000fe40000000008 */
[----:B------:R-:W-:Y:S02]  /*3770*/  @!P3 FFMA R13, R10, R15, R10 ;  /* 0x0000000f0a0db223 */ /* 0x000fe4000000000a */
[----:B------:R-:W-:-:S02]  /*3780*/  FADD R4, R11, 1 ;  /* 0x3f8000000b047421 */ /* 0x000fc40000000000 */
[----:B------:R-:W-:Y:S02]  /*3790*/  FADD R13, R13, 1 ;  /* 0x3f8000000d0d7421 */ /* 0x000fe40000000000 */
[----:B------:R-:W-:Y:S02]  /*37a0*/  FMUL R4, R7, R4 ;  /* 0x0000000407047220 */ /* 0x000fe40000400000 */
[----:B------:R-:W-:-:S03]  /*37b0*/  FMUL R6, R6, R13 ;  /* 0x0000000d06067220 */ /* 0x000fc60000400000 */
[----:B------:R2:W-:Y:S04]  /*37c0*/  STL [R5], R4 ;  /* 0x0000000405007387 */ /* 0x0005e80000100800 */
[----:B------:R2:W-:Y:S02]  /*37d0*/  STL [R5+0x4], R6 ;  /* 0x0000040605007387 */ /* 0x0005e40000100800 */
.L_x_41:
[----:B------:R-:W-:Y:S05]  /*37e0*/  @P4 BRA `(.L_x_22) ;  /* 0x00000000006c4947 */ /* 0x000fea0003800000 */
[----:B------:R-:W-:-:S05]  /*37f0*/  IMAD R9, R9, 0x4, R0 ;  /* 0x0000000409097824 */ /* 0x000fca00078e0200 */
[----:B012---:R-:W2:Y:S01]  /*3800*/  LDL R4, [R9] ;  /* 0x0000000009047983 */ /* 0x007ea20000100800 */
[----:B------:R-:W-:Y:S02]  /*3810*/  HFMA2 R11, -RZ, RZ, 1.125, -9232 ;  /* 0x3c80f082ff0b7431 */ /* 0x000fe400000001ff */
[----:B------:R-:W-:Y:S02]  /*3820*/  IMAD.MOV.U32 R7, RZ, RZ, 0x3f800000 ;  /* 0x3f800000ff077424 */ /* 0x000fe400078e00ff */
[----:B--2---:R-:W-:-:S04]  /*3830*/  FMUL R3, R4, 0.044714998453855514526 ;  /* 0x3d37271304037820 */ /* 0x004fc80000400000 */
[----:B------:R-:W-:-:S04]  /*3840*/  FMUL R3, R4, R3 ;  /* 0x0000000304037220 */ /* 0x000fc80000400000 */
[C---:B------:R-:W-:Y:S01]  /*3850*/  FFMA R3, R4.reuse, R3, R4 ;  /* 0x0000000304037223 */ /* 0x040fe20000000004 */
[----:B------:R-:W-:-:S03]  /*3860*/  FMUL R4, R4, 0.5 ;  /* 0x3f00000004047820 */ /* 0x000fc60000400000 */
[----:B------:R-:W-:-:S04]  /*3870*/  FMUL R5, R3, 0.79788458347320556641 ;  /* 0x3f4c422a03057820 */ /* 0x000fc80000400000 */
[C---:B------:R-:W-:Y:S01]  /*3880*/  FMUL R3, |R5|.reuse, 2.8853900432586669922 ;  /* 0x4038aa3b05037820 */ /* 0x040fe20000400200 */
[C---:B------:R-:W-:Y:S01]  /*3890*/  FMUL R10, R5.reuse, R5 ;  /* 0x00000005050a7220 */ /* 0x040fe20000400000 */
[C---:B------:R-:W-:Y:S02]  /*38a0*/  FSETP.GE.AND P1, PT, |R5|.reuse, 0.60000002384185791016, PT ;  /* 0x3f19999a0500780b */ /* 0x040fe40003f26200 */
[----:B------:R-:W-:Y:S01]  /*38b0*/  FSETP.GE.AND P0, PT, |R5|, 9.010913848876953125, PT ;  /* 0x41102cb40500780b */ /* 0x000fe20003f06200 */
[C---:B------:R-:W-:Y:S01]  /*38c0*/  FFMA R11, R10.reuse, R11, -0.052303962409496307373 ;  /* 0xbd563cae0a0b7423 */ /* 0x040fe2000000000b */
[----:B------:R-:W0:Y:S03]  /*38d0*/  MUFU.EX2 R3, R3 ;  /* 0x0000000300037308 */ /* 0x000e260000000800 */
[----:B------:R-:W-:Y:S01]  /*38e0*/  FFMA R11, R10, R11, 0.1331529766321182251 ;  /* 0x3e0859410a0b7423 */ /* 0x000fe2000000000b */
[----:B0-----:R-:W-:-:S03]  /*38f0*/  FADD R6, R3, 1 ;  /* 0x3f80000003067421 */ /* 0x001fc60000000000 */
[----:B------:R-:W-:-:S04]  /*3900*/  FFMA R3, R10, R11, -0.33332768082618713379 ;  /* 0xbeaaa9ed0a037423 */ /* 0x000fc8000000000b */
[----:B------:R-:W-:Y:S01]  /*3910*/  FFMA R10, R10, R3, RZ ;  /* 0x000000030a0a7223 */ /* 0x000fe200000000ff */
[----:B------:R-:W0:Y:S02]  /*3920*/  MUFU.RCP R6, R6 ;  /* 0x0000000600067308 */ /* 0x000e240000001000 */
[----:B0-----:R-:W-:-:S05]  /*3930*/  FFMA R7, R6, -2, R7 ;  /* 0xc000000006077823 */ /* 0x001fca0000000007 */
[----:B------:R-:W-:-:S04]  /*3940*/  FSEL R8, R7, 1, !P0 ;  /* 0x3f80000007087808 */ /* 0x000fc80004000000 */
[--C-:B------:R-:W-:Y:S01]  /*3950*/  LOP3.LUT R8, R8, 0x80000000, R5.reuse, 0xb8, !PT ;  /* 0x8000000008087812 */ /* 0x100fe200078eb805 */
[----:B------:R-:W-:-:S04]  /*3960*/  @!P1 FFMA R8, R5, R10, R5 ;  /* 0x0000000a05089223 */ /* 0x000fc80000000005 */
[----:B------:R-:W-:-:S04]  /*3970*/  FADD R3, R8, 1 ;  /* 0x3f80000008037421 */ /* 0x000fc80000000000 */
[----:B------:R-:W-:-:S05]  /*3980*/  FMUL R4, R4, R3 ;  /* 0x0000000304047220 */ /* 0x000fca0000400000 */
[----:B------:R3:W-:Y:S02]  /*3990*/  STL [R9], R4 ;  /* 0x0000000409007387 */ /* 0x0007e40000100800 */
.L_x_22:
[----:B------:R-:W-:-:S13]  /*39a0*/  ISETP.GE.AND P0, PT, R2, 0x1, PT ;  /* 0x000000010200780c */ /* 0x000fda0003f06270 */
[----:B------:R-:W-:Y:S05]  /*39b0*/  @!P0 EXIT ;  /* 0x000000000000894d */ /* 0x000fea0003800000 */
[----:B------:R-:W-:-:S13]  /*39c0*/  ISETP.GE.AND P0, PT, R16, 0x1, PT ;  /* 0x000000011000780c */ /* 0x000fda0003f06270 */
[----:B------:R-:W-:Y:S05]  /*39d0*/  @!P0 BRA `(.L_x_42) ;  /* 0x0000001400d48947 */ /* 0x000fea0003800000 */
[C---:B01----:R-:W-:Y:S02]  /*39e0*/  VIMNMX.U32 R7, PT, PT, R16.reuse, 0x20, PT ;  /* 0x0000002010077848 */ /* 0x043fe40003fe0000 */
[C---:B------:R-:W-:Y:S02]  /*39f0*/  LOP3.LUT R2, R16.reuse, 0xf, RZ, 0xc0, !PT ;  /* 0x0000000f10027812 */ /* 0x040fe400078ec0ff */
[C---:B----4-:R-:W-:Y:S02]  /*3a00*/  LOP3.LUT R3, R16.reuse, 0x7, RZ, 0xc0, !PT ;  /* 0x0000000710037812 */ /* 0x050fe400078ec0ff */
[C---:B--23--:R-:W-:Y:S02]  /*3a10*/  LOP3.LUT R4, R16.reuse, 0x7ffffff0, RZ, 0xc0, !PT ;  /* 0x7ffffff010047812 */ /* 0x04cfe400078ec0ff */
[----:B------:R-:W-:Y:S02]  /*3a20*/  LOP3.LUT R5, R16, 0x3, RZ, 0xc0, !PT ;  /* 0x0000000310057812 */ /* 0x000fe400078ec0ff */
[----:B------:R-:W-:-:S02]  /*3a30*/  LOP3.LUT R16, R7, 0x3, RZ, 0xc0, !PT ;  /* 0x0000000307107812 */ /* 0x000fc400078ec0ff */
[----:B------:R-:W-:Y:S02]  /*3a40*/  MOV R6, RZ ;  /* 0x000000ff00067202 */ /* 0x000fe40000000f00 */
[----:B------:R-:W-:-:S07]  /*3a50*/  LOP3.LUT R7, R7, 0x3c, RZ, 0xc0, !PT ;  /* 0x0000003c07077812 */ /* 0x000fce00078ec0ff */
.L_x_55:
[----:B0-----:R-:W0:Y:S01]  /*3a60*/  LDC R9, c[0x0][0x3bc] ;  /* 0x0000ef00ff097b82 */ /* 0x001e220000000800 */
[----:B------:R-:W-:Y:S01]  /*3a70*/  IMAD.MOV.U32 R13, RZ, RZ, RZ ;  /* 0x000000ffff0d7224 */ /* 0x000fe200078e00ff */
[----:B0-----:R-:W-:Y:S01]  /*3a80*/  ISETP.GE.U32.AND P0, PT, R9, 0x4, PT ;  /* 0x000000040900780c */ /* 0x001fe20003f06070 */
[----:B------:R-:W-:-:S12]  /*3a90*/  IMAD R18, R6, R9, RZ ;  /* 0x0000000906127224 */ /* 0x000fd800078e02ff */
[----:B------:R-:W-:Y:S05]  /*3aa0*/  @!P0 BRA `(.L_x_43) ;  /* 0x0000000800788947 */ /* 0x000fea0003800000 */
[----:B------:R-:W0:Y:S01]  /*3ab0*/  LDC.64 R8, c[0x0][0x390] ;  /* 0x0000e400ff087b82 */ /* 0x000e220000000a00 */
[----:B------:R-:W-:Y:S01]  /*3ac0*/  ISETP.GT.AND P0, PT, R7, RZ, PT ;  /* 0x000000ff0700720c */ /* 0x000fe20003f04270 */
[----:B------:R-:W-:-:S12]  /*3ad0*/  HFMA2 R20, -RZ, RZ, 0, 0 ;  /* 0x00000000ff147431 */ /* 0x000fd800000001ff */
[----:B------:R-:W-:Y:S05]  /*3ae0*/  @!P0 BRA `(.L_x_44) ;  /* 0x0000000800108947 */ /* 0x000fea0003800000 */
[----:B------:R-:W-:Y:S01]  /*3af0*/  IMAD.IADD R10, R7, 0x1, -R20 ;  /* 0x00000001070a7824 */ /* 0x000fe200078e0a14 */
[----:B------:R-:W-:-:S04]  /*3b00*/  PLOP3.LUT P0, PT, PT, PT, PT, 0x80, 0x8 ;  /* 0x000000000008781c */ /* 0x000fc80003f0f070 */
[----:B------:R-:W-:-:S13]  /*3b10*/  ISETP.GT.AND P1, PT, R10, 0xc, PT ;  /* 0x0000000c0a00780c */ /* 0x000fda0003f24270 */
[----:B------:R-:W-:Y:S05]  /*3b20*/  @!P1 BRA `(.L_x_45) ;  /* 0x0000000400489947 */ /* 0x000fea0003800000 */
[----:B------:R-:W1:Y:S01]  /*3b30*/  LDC.64 R10, c[0x0][0x390] ;  /* 0x0000e400ff0a7b82 */ /* 0x000e620000000a00 */
[----:B------:R-:W-:Y:S02]  /*3b40*/  PLOP3.LUT P0, PT, PT, PT, PT, 0x8, 0x80 ;  /* 0x000000000080781c */ /* 0x000fe40003f0e170 */
[----:B------:R-:W-:-:S11]  /*3b50*/  IADD3 R21, PT, PT, R7, -0xc, RZ ;  /* 0xfffffff407157810 */ /* 0x000fd60007ffe0ff */
.L_x_46:
[----:B------:R-:W-:-:S04]  /*3b60*/  IMAD.IADD R22, R18, 0x1, R20 ;  /* 0x0000000112167824 */ /* 0x000fc800078e0214 */
[C---:B------:R-:W-:Y:S01]  /*3b70*/  VIADD R14, R22.reuse, 0x2 ;  /* 0x00000002160e7836 */ /* 0x040fe20000000000 */
[C---:B------:R-:W-:Y:S02]  /*3b80*/  IADD3 R12, PT, PT, R22.reuse, 0x1, RZ ;  /* 0x00000001160c7810 */ /* 0x040fe40007ffe0ff */
[-C--:B------:R-:W-:Y:S02]  /*3b90*/  ISETP.GE.AND P2, PT, R22, R17.reuse, PT ;  /* 0x000000111600720c */ /* 0x080fe40003f46270 */
[-C--:B------:R-:W-:Y:S01]  /*3ba0*/  ISETP.GE.AND P3, PT, R12, R17.reuse, PT ;  /* 0x000000110c00720c */ /* 0x080fe20003f66270 */
[----:B-1----:R-:W-:Y:S01]  /*3bb0*/  IMAD.WIDE.U32 R12, R22, 0x4, R10 ;  /* 0x00000004160c7825 */ /* 0x002fe200078e000a */
[----:B------:R-:W-:-:S09]  /*3bc0*/  ISETP.GE.AND P5, PT, R14, R17, PT ;  /* 0x000000110e00720c */ /* 0x000fd20003fa6270 */
[----:B------:R-:W2:Y:S04]  /*3bd0*/  @!P2 LDG.E.CONSTANT R28, desc[UR6][R12.64] ;  /* 0x000000060c1ca981 */ /* 0x000ea8000c1e9900 */
[----:B------:R-:W3:Y:S01]  /*3be0*/  @!P3 LDG.E.CONSTANT R15, desc[UR6][R12.64+0x4] ;  /* 0x000004060c0fb981 */ /* 0x000ee2000c1e9900 */
[----:B------:R-:W-:Y:S01]  /*3bf0*/  IADD3 R14, PT, PT, R22, 0x3, RZ ;  /* 0x00000003160e7810 */ /* 0x000fe20007ffe0ff */
[C---:B------:R-:W-:Y:S02]  /*3c00*/  VIADD R27, R20.reuse, 0x4 ;  /* 0x00000004141b7836 */ /* 0x040fe40000000000 */
[----:B------:R-:W-:Y:S01]  /*3c10*/  IMAD R26, R20, 0x4, R1 ;  /* 0x00000004141a7824 */ /* 0x000fe200078e0201 */
[----:B------:R-:W-:Y:S01]  /*3c20*/  ISETP.GE.AND P1, PT, R14, R17, PT ;  /* 0x000000110e00720c */ /* 0x000fe20003f26270 */
[----:B------:R-:W4:Y:S01]  /*3c30*/  @!P5 LDG.E.CONSTANT R23, desc[UR6][R12.64+0x8] ;  /* 0x000008060c17d981 */ /* 0x000f22000c1e9900 */
[----:B------:R-:W-:-:S04]  /*3c40*/  IADD3 R14, PT, PT, R18, R27, RZ ;  /* 0x0000001b120e7210 */ /* 0x000fc80007ffe0ff */
[----:B------:R-:W-:Y:S02]  /*3c50*/  ISETP.GE.AND P4, PT, R14, R17, PT ;  /* 0x000000110e00720c */ /* 0x000fe40003f86270 */
[----:B------:R-:W-:-:S05]  /*3c60*/  IADD3 R24, PT, PT, R22, 0x5, RZ ;  /* 0x0000000516187810 */ /* 0x000fca0007ffe0ff */
[----:B------:R1:W5:Y:S04]  /*3c70*/  @!P1 LDG.E.CONSTANT R29, desc[UR6][R12.64+0xc] ;  /* 0x00000c060c1d9981 */ /* 0x000368000c1e9900 */
[----:B--2---:R-:W-:Y:S01]  /*3c80*/  @!P2 STL [R26], R28 ;  /* 0x0000001c1a00a387 */ /* 0x004fe20000100800 */
[----:B------:R-:W-:-:S03]  /*3c90*/  ISETP.GE.AND P2, PT, R24, R17, PT ;  /* 0x000000111800720c */ /* 0x000fc60003f46270 */
[----:B---3--:R2:W-:Y:S04]  /*3ca0*/  @!P3 STL [R26+0x4], R15 ;  /* 0x0000040f1a00b387 */ /* 0x0085e80000100800 */
[----:B----4-:R3:W-:Y:S01]  /*3cb0*/  @!P5 STL [R26+0x8], R23 ;  /* 0x000008171a00d387 */ /* 0x0107e20000100800 */
[----:B--2---:R-:W-:-:S05]  /*3cc0*/  IMAD.WIDE.U32 R14, R14, 0x4, R10 ;  /* 0x000000040e0e7825 */ /* 0x004fca00078e000a */
[----:B------:R-:W2:Y:S01]  /*3cd0*/  @!P4 LDG.E.CONSTANT R24, desc[UR6][R14.64] ;  /* 0x000000060e18c981 */ /* 0x000ea2000c1e9900 */
[----:B-1----:R-:W-:Y:S01]  /*3ce0*/  VIADD R12, R22, 0x6 ;  /* 0x00000006160c7836 */ /* 0x002fe20000000000 */
[----:B------:R-:W-:Y:S02]  /*3cf0*/  IADD3 R28, PT, PT, R20, 0x8, RZ ;  /* 0x00000008141c7810 */ /* 0x000fe40007ffe0ff */
[----:B------:R-:W4:Y:S02]  /*3d00*/  @!P2 LDG.E.CONSTANT R25, desc[UR6][R14.64+0x4] ;  /* 0x000004060e19a981 */ /* 0x000f24000c1e9900 */
[----:B------:R-:W-:Y:S02]  /*3d10*/  ISETP.GE.AND P3, PT, R12, R17, PT ;  /* 0x000000110c00720c */ /* 0x000fe40003f66270 */
[----:B------:R-:W-:Y:S01]  /*3d20*/  IADD3 R12, PT, PT, R22, 0x7, RZ ;  /* 0x00000007160c7810 */ /* 0x000fe20007ffe0ff */
[----:B-----5:R1:W-:Y:S01]  /*3d30*/  @!P1 STL [R26+0xc], R29 ;  /* 0x00000c1d1a009387 */ /* 0x0203e20000100800 */
[----:B------:R-:W-:-:S02]  /*3d40*/  IMAD R27, R27, 0x4, R1 ;  /* 0x000000041b1b7824 */ /* 0x000fc400078e0201 */
[----:B------:R-:W-:Y:S01]  /*3d50*/  ISETP.GE.AND P1, PT, R12, R17, PT ;  /* 0x000000110c00720c */ /* 0x000fe20003f26270 */
[----:B------:R-:W-:Y:S01]  /*3d60*/  IMAD.IADD R12, R18, 0x1, R28 ;  /* 0x00000001120c7824 */ /* 0x000fe200078e021c */
[----:B------:R-:W-:-:S04]  /*3d70*/  IADD3 R13, PT, PT, R22, 0x9, RZ ;  /* 0x00000009160d7810 */ /* 0x000fc80007ffe0ff */
[CC--:B------:R-:W-:Y:S01]  /*3d80*/  ISETP.GE.AND P5, PT, R12.reuse, R17.reuse, PT ;  /* 0x000000110c00720c */ /* 0x0c0fe20003fa6270 */
[----:B---3--:R-:W3:Y:S06]  /*3d90*/  @!P3 LDG.E.CONSTANT R23, desc[UR6][R14.64+0x8] ;  /* 0x000008060e17b981 */ /* 0x008eec000c1e9900 */
[----:B-1----:R1:W5:Y:S04]  /*3da0*/  @!P1 LDG.E.CONSTANT R26, desc[UR6][R14.64+0xc] ;  /* 0x00000c060e1a9981 */ /* 0x002368000c1e9900 */
[----:B--2---:R2:W-:Y:S01]  /*3db0*/  @!P4 STL [R27], R24 ;  /* 0x000000181b00c387 */ /* 0x0045e20000100800 */
[----:B------:R-:W-:Y:S01]  /*3dc0*/  ISETP.GE.AND P4, PT, R13, R17, PT ;  /* 0x000000110d00720c */ /* 0x000fe20003f86270 */
[----:B------:R-:W-:-:S05]  /*3dd0*/  IMAD.WIDE.U32 R12, R12, 0x4, R10 ;  /* 0x000000040c0c7825 */ /* 0x000fca00078e000a */
[----:B------:R-:W2:Y:S07]  /*3de0*/  @!P5 LDG.E.CONSTANT R29, desc[UR6][R12.64] ;  /* 0x000000060c1dd981 */ /* 0x000eae000c1e9900 */
[----:B------:R-:W2:Y:S01]  /*3df0*/  @!P4 LDG.E.CONSTANT R14, desc[UR6][R12.64+0x4] ;  /* 0x000004060c0ec981 */ /* 0x000ea2000c1e9900 */
[----:B-1----:R-:W-:-:S03]  /*3e00*/  VIADD R15, R22, 0xa ;  /* 0x0000000a160f7836 */ /* 0x002fc60000000000 */
[----:B----4-:R-:W-:Y:S02]  /*3e10*/  @!P2 STL [R27+0x4], R25 ;  /* 0x000004191b00a387 */ /* 0x010fe40000100800 */
[----:B------:R-:W-:Y:S02]  /*3e20*/  ISETP.GE.AND P2, PT, R15, R17, PT ;  /* 0x000000110f00720c */ /* 0x000fe40003f46270 */
[----:B------:R-:W-:-:S04]  /*3e30*/  IADD3 R15, PT, PT, R22, 0xb, RZ ;  /* 0x0000000b160f7810 */ /* 0x000fc80007ffe0ff */
[-C--:B------:R-:W-:Y:S01]  /*3e40*/  ISETP.GE.AND P6, PT, R15, R17.reuse, PT ;  /* 0x000000110f00720c */ /* 0x080fe20003fc6270 */
[----:B------:R-:W-:Y:S01]  /*3e50*/  VIADD R15, R22, 0xd ;  /* 0x0000000d160f7836 */ /* 0x000fe20000000000 */
[----:B---3--:R1:W-:Y:S04]  /*3e60*/  @!P3 STL [R27+0x8], R23 ;  /* 0x000008171b00b387 */ /* 0x0083e80000100800 */
[----:B------:R-:W-:Y:S01]  /*3e70*/  ISETP.GE.AND P3, PT, R15, R17, PT ;  /* 0x000000110f00720c */ /* 0x000fe20003f66270 */
[----:B-----5:R-:W-:Y:S01]  /*3e80*/  @!P1 STL [R27+0xc], R26 ;  /* 0x00000c1a1b009387 */ /* 0x020fe20000100800 */
[----:B------:R-:W-:-:S03]  /*3e90*/  IADD3 R15, PT, PT, R20, 0xc, RZ ;  /* 0x0000000c140f7810 */ /* 0x000fc60007ffe0ff */
[----:B--2---:R-:W2:Y:S01]  /*3ea0*/  @!P2 LDG.E.CONSTANT R24, desc[UR6][R12.64+0x8] ;  /* 0x000008060c18a981 */ /* 0x004ea2000c1e9900 */
[----:B-1----:R-:W-:Y:S01]  /*3eb0*/  LEA R23, R28, R1, 0x2 ;  /* 0x000000011c177211 */ /* 0x002fe200078e10ff */
[C---:B------:R-:W-:Y:S01]  /*3ec0*/  VIADD R28, R22.reuse, 0xe ;  /* 0x0000000e161c7836 */ /* 0x040fe20000000000 */
[----:B------:R-:W-:Y:S01]  /*3ed0*/  IADD3 R22, PT, PT, R22, 0xf, RZ ;  /* 0x0000000f16167810 */ /* 0x000fe20007ffe0ff */
[----:B------:R-:W-:-:S03]  /*3ee0*/  IMAD.IADD R25, R18, 0x1, R15 ;  /* 0x0000000112197824 */ /* 0x000fc600078e020f */
[-C--:B------:R-:W-:Y:S01]  /*3ef0*/  ISETP.GE.AND P1, PT, R28, R17.reuse, PT ;  /* 0x000000111c00720c */ /* 0x080fe20003f26270 */
[----:B------:R-:W3:Y:S04]  /*3f00*/  @!P6 LDG.E.CONSTANT R12, desc[UR6][R12.64+0xc] ;  /* 0x00000c060c0ce981 */ /* 0x000ee8000c1e9900 */
[----:B------:R-:W-:Y:S01]  /*3f10*/  @!P5 STL [R23], R29 ;  /* 0x0000001d1700d387 */ /* 0x000fe20000100800 */
[----:B------:R-:W-:-:S03]  /*3f20*/  ISETP.GE.AND P5, PT, R22, R17, PT ;  /* 0x000000111600720c */ /* 0x000fc60003fa6270 */
[----:B------:R1:W-:Y:S01]  /*3f30*/  @!P4 STL [R23+0x4], R14 ;  /* 0x0000040e1700c387 */ /* 0x0003e20000100800 */
[----:B------:R-:W-:Y:S01]  /*3f40*/  ISETP.GE.AND P4, PT, R25, R17, PT ;  /* 0x000000111900720c */ /* 0x000fe20003f86270 */
[----:B------:R-:W-:Y:S02]  /*3f50*/  IMAD R22, R15, 0x4, R1 ;  /* 0x000000040f167824 */ /* 0x000fe400078e0201 */
[----:B-1----:R-:W-:-:S10]  /*3f60*/  IMAD.WIDE.U32 R14, R25, 0x4, R10 ;  /* 0x00000004190e7825 */ /* 0x002fd400078e000a */
[----:B------:R-:W4:Y:S04]  /*3f70*/  @!P4 LDG.E.CONSTANT R25, desc[UR6][R14.64] ;  /* 0x000000060e19c981 */ /* 0x000f28000c1e9900 */
[----:B------:R-:W5:Y:S04]  /*3f80*/  @!P3 LDG.E.CONSTANT R27, desc[UR6][R14.64+0x4] ;  /* 0x000004060e1bb981 */ /* 0x000f68000c1e9900 */
[----:B------:R-:W5:Y:S04]  /*3f90*/  @!P5 LDG.E.CONSTANT R26, desc[UR6][R14.64+0xc] ;  /* 0x00000c060e1ad981 */ /* 0x000f68000c1e9900 */
[----:B------:R-:W5:Y:S01]  /*3fa0*/  @!P1 LDG.E.CONSTANT R29, desc[UR6][R14.64+0x8] ;  /* 0x000008060e1d9981 */ /* 0x000f62000c1e9900 */
[----:B------:R-:W-:-:S03]  /*3fb0*/  IADD3 R20, PT, PT, R20, 0x10, RZ ;  /* 0x0000001014147810 */ /* 0x000fc60007ffe0ff */
[----:B--2---:R2:W-:Y:S04]  /*3fc0*/  @!P2 STL [R23+0x8], R24 ;  /* 0x000008181700a387 */ /* 0x0045e80000100800 */
[----:B---3--:R2:W-:Y:S04]  /*3fd0*/  @!P6 STL [R23+0xc], R12 ;  /* 0x00000c0c1700e387 */ /* 0x0085e80000100800 */
[----:B----4-:R2:W-:Y:S04]  /*3fe0*/  @!P4 STL [R22], R25 ;  /* 0x000000191600c387 */ /* 0x0105e80000100800 */
[----:B-----5:R2:W-:Y:S04]  /*3ff0*/  @!P3 STL [R22+0x4], R27 ;  /* 0x0000041b1600b387 */ /* 0x0205e80000100800 */
[----:B------:R2:W-:Y:S04]  /*4000*/  @!P5 STL [R22+0xc], R26 ;  /* 0x00000c1a1600d387 */ /* 0x0005e80000100800 */
[----:B------:R2:W-:Y:S01]  /*4010*/  @!P1 STL [R22+0x8], R29 ;  /* 0x0000081d16009387 */ /* 0x0005e20000100800 */
[----:B------:R-:W-:-:S13]  /*4020*/  ISETP.GE.AND P1, PT, R20, R21, PT ;  /* 0x000000151400720c */ /* 0x000fda0003f26270 */
[----:B--2---:R-:W-:Y:S05]  /*4030*/  @!P1 BRA `(.L_x_46) ;  /* 0xfffffff800c89947 */ /* 0x004fea000383ffff */
[----:B------:R-:W-:-:S07]  /*4040*/  IMAD.MOV.U32 R13, RZ, RZ, R7 ;  /* 0x000000ffff0d7224 */ /* 0x000fce00078e0007 */
.L_x_45:
[----:B------:R-:W-:-:S04]  /*4050*/  IADD3 R10, PT, PT, R7, -R20, RZ ;  /* 0x80000014070a7210 */ /* 0x000fc80007ffe0ff */
[----:B------:R-:W-:-:S13]  /*4060*/  ISETP.GT.AND P1, PT, R10, 0x4, PT ;  /* 0x000000040a00780c */ /* 0x000fda0003f24270 */
[----:B------:R-:W-:Y:S05]  /*4070*/  @!P1 BRA `(.L_x_47) ;  /* 0x0000000000a49947 */ /* 0x000fea0003800000 */
[----:B------:R-:W1:Y:S01]  /*4080*/  LDC.64 R10, c[0x0][0x390] ;  /* 0x0000e400ff0a7b82 */ /* 0x000e620000000a00 */
[----:B------:R-:W-:-:S05]  /*4090*/  IMAD.IADD R26, R18, 0x1, R20 ;  /* 0x00000001121a7824 */ /* 0x000fca00078e0214 */
[C---:B------:R-:W-:Y:S01]  /*40a0*/  ISETP.GE.AND P6, PT, R26.reuse, R17, PT ;  /* 0x000000111a00720c */ /* 0x040fe20003fc6270 */
[----:B-1----:R-:W-:-:S12]  /*40b0*/  IMAD.WIDE.U32 R12, R26, 0x4, R10 ;  /* 0x000000041a0c7825 */ /* 0x002fd800078e000a */
[----:B------:R-:W2:Y:S01]  /*40c0*/  @!P6 LDG.E.CONSTANT R22, desc[UR6][R12.64] ;  /* 0x000000060c16e981 */ /* 0x000ea2000c1e9900 */
[----:B------:R-:W-:Y:S01]  /*40d0*/  IADD3 R24, PT, PT, R26, 0x1, RZ ;  /* 0x000000011a187810 */ /* 0x000fe20007ffe0ff */
[C---:B------:R-:W-:Y:S01]  /*40e0*/  VIADD R14, R20.reuse, 0x4 ;  /* 0x00000004140e7836 */ /* 0x040fe20000000000 */
[----:B------:R-:W-:Y:S02]  /*40f0*/  LEA R15, R20, R1, 0x2 ;  /* 0x00000001140f7211 */ /* 0x000fe400078e10ff */
[-C--:B------:R-:W-:Y:S01]  /*4100*/  ISETP.GE.AND P5, PT, R24, R17.reuse, PT ;  /* 0x000000111800720c */ /* 0x080fe20003fa6270 */
[----:B------:R-:W-:Y:S01]  /*4110*/  IMAD.IADD R21, R18, 0x1, R14 ;  /* 0x0000000112157824 */ /* 0x000fe200078e020e */
[C---:B------:R-:W-:Y:S02]  /*4120*/  IADD3 R24, PT, PT, R26.reuse, 0x2, RZ ;  /* 0x000000021a187810 */ /* 0x040fe40007ffe0ff */
[----:B------:R-:W-:Y:S01]  /*4130*/  IADD3 R26, PT, PT, R26, 0x3, RZ ;  /* 0x000000031a1a7810 */ /* 0x000fe20007ffe0ff */
[----:B------:R-:W-:Y:S01]  /*4140*/  IMAD.WIDE.U32 R10, R21, 0x4, R10 ;  /* 0x00000004150a7825 */ /* 0x000fe200078e000a */
[----:B------:R-:W-:-:S02]  /*4150*/  ISETP.GE.AND P4, PT, R24, R17, PT ;  /* 0x000000111800720c */ /* 0x000fc40003f86270 */
[-C--:B------:R-:W-:Y:S01]  /*4160*/  ISETP.GE.AND P3, PT, R26, R17.reuse, PT ;  /* 0x000000111a00720c */ /* 0x080fe20003f66270 */
[C---:B------:R-:W-:Y:S01]  /*4170*/  VIADD R24, R21.reuse, 0x1 ;  /* 0x0000000115187836 */ /* 0x040fe20000000000 */
[C---:B------:R-:W-:Y:S01]  /*4180*/  ISETP.GE.AND P2, PT, R21.reuse, R17, PT ;  /* 0x000000111500720c */ /* 0x040fe20003f46270 */
[----:B------:R-:W-:-:S03]  /*4190*/  VIADD R20, R21, 0x2 ;  /* 0x0000000215147836 */ /* 0x000fc60000000000 */
[-C--:B------:R-:W-:Y:S02]  /*41a0*/  ISETP.GE.AND P1, PT, R24, R17.reuse, PT ;  /* 0x000000111800720c */ /* 0x080fe40003f26270 */
[----:B------:R-:W-:Y:S02]  /*41b0*/  IADD3 R24, PT, PT, R21, 0x3, RZ ;  /* 0x0000000315187810 */ /* 0x000fe40007ffe0ff */
[-C--:B------:R-:W-:Y:S01]  /*41c0*/  ISETP.GE.AND P0, PT, R20, R17.reuse, PT ;  /* 0x000000111400720c */ /* 0x080fe20003f06270 */
[----:B------:R-:W3:Y:S04]  /*41d0*/  @!P4 LDG.E.CONSTANT R26, desc[UR6][R12.64+0x8] ;  /* 0x000008060c1ac981 */ /* 0x000ee8000c1e9900 */
[----:B------:R-:W4:Y:S04]  /*41e0*/  @!P3 LDG.E.CONSTANT R28, desc[UR6][R12.64+0xc] ;  /* 0x00000c060c1cb981 */ /* 0x000f28000c1e9900 */
[----:B------:R-:W5:Y:S04]  /*41f0*/  @!P2 LDG.E.CONSTANT R23, desc[UR6][R10.64] ;  /* 0x000000060a17a981 */ /* 0x000f68000c1e9900 */
[----:B------:R-:W5:Y:S04]  /*4200*/  @!P1 LDG.E.CONSTANT R25, desc[UR6][R10.64+0x4] ;  /* 0x000004060a199981 */ /* 0x000f68000c1e9900 */
[----:B------:R-:W5:Y:S04]  /*4210*/  @!P0 LDG.E.CONSTANT R27, desc[UR6][R10.64+0x8] ;  /* 0x000008060a1b8981 */ /* 0x000f68000c1e9900 */
[----:B--2---:R1:W-:Y:S01]  /*4220*/  @!P6 STL [R15], R22 ;  /* 0x000000160f00e387 */ /* 0x0043e20000100800 */
[----:B------:R-:W-:-:S03]  /*4230*/  ISETP.GE.AND P6, PT, R24, R17, PT ;  /* 0x000000111800720c */ /* 0x000fc60003fc6270 */
[----:B------:R2:W5:Y:S10]  /*4240*/  @!P5 LDG.E.CONSTANT R24, desc[UR6][R12.64+0x4] ;  /* 0x000004060c18d981 */ /* 0x000574000c1e9900 */
[----:B------:R-:W5:Y:S01]  /*4250*/  @!P6 LDG.E.CONSTANT R29, desc[UR6][R10.64+0xc] ;  /* 0x00000c060a1de981 */ /* 0x000f62000c1e9900 */
[----:B------:R-:W-:-:S03]  /*4260*/  IMAD R21, R14, 0x4, R1 ;  /* 0x000000040e157824 */ /* 0x000fc600078e0201 */
[----:B---3--:R1:W-:Y:S04]  /*4270*/  @!P4 STL [R15+0x8], R26 ;  /* 0x0000081a0f00c387 */ /* 0x0083e80000100800 */
[----:B----4-:R1:W-:Y:S01]  /*4280*/  @!P3 STL [R15+0xc], R28 ;  /* 0x00000c1c0f00b387 */ /* 0x0103e20000100800 */
[----:B--2---:R-:W-:Y:S01]  /*4290*/  MOV R13, R7 ;  /* 0x00000007000d7202 */ /* 0x004fe20000000f00 */
[----:B------:R-:W-:Y:S02]  /*42a0*/  VIADD R20, R14, 0x4 ;  /* 0x000000040e147836 */ /* 0x000fe40000000000 */
[----:B-----5:R1:W-:Y:S04]  /*42b0*/  @!P5 STL [R15+0x4], R24 ;  /* 0x000004180f00d387 */ /* 0x0203e80000100800 */
[----:B------:R1:W-:Y:S04]  /*42c0*/  @!P2 STL [R21], R23 ;  /* 0x000000171500a387 */ /* 0x0003e80000100800 */
[----:B------:R1:W-:Y:S04]  /*42d0*/  @!P1 STL [R21+0x4], R25 ;  /* 0x0000041915009387 */ /* 0x0003e80000100800 */
[----:B------:R1:W-:Y:S04]  /*42e0*/  @!P6 STL [R21+0xc], R29 ;  /* 0x00000c1d1500e387 */ /* 0x0003e80000100800 */
[----:B------:R1:W-:Y:S01]  /*42f0*/  @!P0 STL [R21+0x8], R27 ;  /* 0x0000081b15008387 */ /* 0x0003e20000100800 */
[----:B------:R-:W-:-:S13]  /*4300*/  PLOP3.LUT P0, PT, PT, PT, PT, 0x8, 0x80 ;  /* 0x000000000080781c */ /* 0x000fda0003f0e170 */
.L_x_47:
[----:B------:R-:W-:-:S13]  /*4310*/  ISETP.EQ.AND P1, PT, R20, R7, PT ;  /* 0x000000071400720c */ /* 0x000fda0003f22270 */
[----:B------:R-:W-:Y:S05]  /*4320*/  @!P0 BRA P1, `(.L_x_43) ;  /* 0x0000000000588947 */ /* 0x000fea0000800000 */
.L_x_44:
[----:B------:R-:W-:-:S04]  /*4330*/  IADD3 R11, PT, PT, R18, R20, RZ ;  /* 0x00000014120b7210 */ /* 0x000fc80007ffe0ff */
[C---:B--2---:R-:W-:Y:S01]  /*4340*/  IADD3 R12, PT, PT, R11.reuse, 0x2, RZ ;  /* 0x000000020b0c7810 */ /* 0x044fe20007ffe0ff */
[C---:B------:R-:W-:Y:S01]  /*4350*/  VIADD R10, R11.reuse, 0x1 ;  /* 0x000000010b0a7836 */ /* 0x040fe20000000000 */
[CC--:B------:R-:W-:Y:S01]  /*4360*/  ISETP.GE.AND P0, PT, R11.reuse, R17.reuse, PT ;  /* 0x000000110b00720c */ /* 0x0c0fe20003f06270 */
[C---:B------:R-:W-:Y:S01]  /*4370*/  VIADD R14, R11.reuse, 0x3 ;  /* 0x000000030b0e7836 */ /* 0x040fe20000000000 */
[-C--:B------:R-:W-:Y:S02]  /*4380*/  ISETP.GE.AND P2, PT, R12, R17.reuse, PT ;  /* 0x000000110c00720c */ /* 0x080fe40003f46270 */
[-C--:B------:R-:W-:Y:S01]  /*4390*/  ISETP.GE.AND P1, PT, R10, R17.reuse, PT ;  /* 0x000000110a00720c */ /* 0x080fe20003f26270 */
[----:B0-----:R-:W-:Y:S01]  /*43a0*/  IMAD.WIDE.U32 R10, R11, 0x4, R8 ;  /* 0x000000040b0a7825 */ /* 0x001fe200078e0008 */
[----:B------:R-:W-:-:S07]  /*43b0*/  ISETP.GE.AND P3, PT, R14, R17, PT ;  /* 0x000000110e00720c */ /* 0x000fce0003f66270 */
[----:B------:R-:W2:Y:S04]  /*43c0*/  @!P0 LDG.E.CONSTANT R12, desc[UR6][R10.64] ;  /* 0x000000060a0c8981 */ /* 0x000ea8000c1e9900 */
[----:B------:R-:W3:Y:S04]  /*43d0*/  @!P1 LDG.E.CONSTANT R13, desc[UR6][R10.64+0x4] ;  /* 0x000004060a0d9981 */ /* 0x000ee8000c1e9900 */
[----:B------:R-:W4:Y:S04]  /*43e0*/  @!P2 LDG.E.CONSTANT R14, desc[UR6][R10.64+0x8] ;  /* 0x000008060a0ea981 */ /* 0x000f28000c1e9900 */
[----:B-1----:R-:W5:Y:S01]  /*43f0*/  @!P3 LDG.E.CONSTANT R15, desc[UR6][R10.64+0xc] ;  /* 0x00000c060a0fb981 */ /* 0x002f62000c1e9900 */
[C---:B------:R-:W-:Y:S01]  /*4400*/  LEA R21, R20.reuse, R1, 0x2 ;  /* 0x0000000114157211 */ /* 0x040fe200078e10ff */
[----:B------:R-:W-:-:S04]  /*4410*/  VIADD R20, R20, 0x4 ;  /* 0x0000000414147836 */ /* 0x000fc80000000000 */
[----:B--2---:R2:W-:Y:S01]  /*4420*/  @!P0 STL [R21], R12 ;  /* 0x0000000c15008387 */ /* 0x0045e20000100800 */
[----:B------:R-:W-:-:S03]  /*4430*/  ISETP.NE.AND P0, PT, R20, R7, PT ;  /* 0x000000071400720c */ /* 0x000fc60003f05270 */
[----:B---3--:R2:W-:Y:S04]  /*4440*/  @!P1 STL [R21+0x4], R13 ;  /* 0x0000040d15009387 */ /* 0x0085e80000100800 */
[----:B----4-:R2:W-:Y:S04]  /*4450*/  @!P2 STL [R21+0x8], R14 ;  /* 0x0000080e1500a387 */ /* 0x0105e80000100800 */
[----:B-----5:R2:W-:Y:S02]  /*4460*/  @!P3 STL [R21+0xc], R15 ;  /* 0x00000c0f1500b387 */ /* 0x0205e40000100800 */
[----:B------:R-:W-:Y:S05]  /*4470*/  @P0 BRA `(.L_x_44) ;  /* 0xfffffffc00ac0947 */ /* 0x000fea000383ffff */
[----:B--2---:R-:W-:-:S07]  /*4480*/  MOV R13, R7 ;  /* 0x00000007000d7202 */ /* 0x004fce0000000f00 */
.L_x_43:
[----:B------:R-:W-:-:S13]  /*4490*/  ISETP.NE.AND P0, PT, R16, RZ, PT ;  /* 0x000000ff1000720c */ /* 0x000fda0003f05270 */
[----:B------:R-:W-:Y:S05]  /*44a0*/  @!P0 BRA `(.L_x_48) ;  /* 0x0000000000608947 */ /* 0x000fea0003800000 */
[----:B------:R-:W-:Y:S01]  /*44b0*/  IMAD.IADD R12, R18, 0x1, R13 ;  /* 0x00000001120c7824 */ /* 0x000fe200078e020d */
[----:B------:R-:W-:Y:S02]  /*44c0*/  ISETP.NE.AND P1, PT, R16, 0x1, PT ;  /* 0x000000011000780c */ /* 0x000fe40003f25270 */
[----:B------:R-:W-:Y:S02]  /*44d0*/  LEA R10, R13, R1, 0x2 ;  /* 0x000000010d0a7211 */ /* 0x000fe400078e10ff */
[----:B------:R-:W-:-:S13]  /*44e0*/  ISETP.GE.AND P0, PT, R12, R17, PT ;  /* 0x000000110c00720c */ /* 0x000fda0003f06270 */
[----:B------:R-:W-:Y:S05]  /*44f0*/  @P0 BRA `(.L_x_49) ;  /* 0x0000000000100947 */ /* 0x000fea0003800000 */
[----:B0-----:R-:W0:Y:S02]  /*4500*/  LDC.64 R8, c[0x0][0x390] ;  /* 0x0000e400ff087b82 */ /* 0x001e240000000a00 */
[----:B0-----:R-:W-:-:S06]  /*4510*/  IMAD.WIDE.U32 R8, R12, 0x4, R8 ;  /* 0x000000040c087825 */ /* 0x001fcc00078e0008 */
[----:B------:R-:W2:Y:S04]  /*4520*/  LDG.E.CONSTANT R9, desc[UR6][R8.64] ;  /* 0x0000000608097981 */ /* 0x000ea8000c1e9900 */
[----:B--2---:R2:W-:Y:S02]  /*4530*/  STL [R10], R9 ;  /* 0x000000090a007387 */ /* 0x0045e40000100800 */
.L_x_49:
[----:B------:R-:W-:Y:S05]  /*4540*/  @!P1 BRA `(.L_x_48) ;  /* 0x0000000000389947 */ /* 0x000fea0003800000 */
[----:B0-2---:R-:W0:Y:S01]  /*4550*/  LDC.64 R8, c[0x0][0x390] ;  /* 0x0000e400ff087b82 */ /* 0x005e220000000a00 */
[C---:B------:R-:W-:Y:S01]  /*4560*/  VIADD R14, R12.reuse, 0x2 ;  /* 0x000000020c0e7836 */ /* 0x040fe20000000000 */
[----:B------:R-:W-:Y:S02]  /*4570*/  IADD3 R12, PT, PT, R12, 0x1, RZ ;  /* 0x000000010c0c7810 */ /* 0x000fe40007ffe0ff */
[----:B------:R-:W-:Y:S02]  /*4580*/  IADD3 R18, P2, PT, R18, R13, RZ ;  /* 0x0000000d12127210 */ /* 0x000fe40007f5e0ff */
[-C--:B------:R-:W-:Y:S02]  /*4590*/  ISETP.GE.AND P0, PT, R14, R17.reuse, PT ;  /* 0x000000110e00720c */ /* 0x080fe40003f06270 */
[----:B------:R-:W-:Y:S01]  /*45a0*/  ISETP.GE.AND P1, PT, R12, R17, PT ;  /* 0x000000110c00720c */ /* 0x000fe20003f26270 */
[----:B------:R-:W-:Y:S01]  /*45b0*/  IMAD.X R11, RZ, RZ, RZ, P2 ;  /* 0x000000ffff0b7224 */ /* 0x000fe200010e06ff */
[----:B------:R-:W-:-:S02]  /*45c0*/  ISETP.EQ.OR P0, PT, R16, 0x2, P0 ;  /* 0x000000021000780c */ /* 0x000fc40000702670 */
[----:B0-----:R-:W-:-:S04]  /*45d0*/  LEA R8, P2, R18, R8, 0x2 ;  /* 0x0000000812087211 */ /* 0x001fc800078410ff */
[----:B------:R-:W-:-:S05]  /*45e0*/  LEA.HI.X R9, R18, R9, R11, 0x2, P2 ;  /* 0x0000000912097211 */ /* 0x000fca00010f140b */
[----:B------:R-:W2:Y:S04]  /*45f0*/  @!P1 LDG.E.CONSTANT R11, desc[UR6][R8.64+0x4] ;  /* 0x00000406080b9981 */ /* 0x000ea8000c1e9900 */
[----:B------:R-:W3:Y:S04]  /*4600*/  @!P0 LDG.E.CONSTANT R13, desc[UR6][R8.64+0x8] ;  /* 0x00000806080d8981 */ /* 0x000ee8000c1e9900 */
[----:B--2---:R4:W-:Y:S04]  /*4610*/  @!P1 STL [R10+0x4], R11 ;  /* 0x0000040b0a009387 */ /* 0x0049e80000100800 */
[----:B---3--:R4:W-:Y:S02]  /*4620*/  @!P0 STL [R10+0x8], R13 ;  /* 0x0000080d0a008387 */ /* 0x0089e40000100800 */
.L_x_48:
[----:B------:R-:W3:Y:S01]  /*4630*/  LDCU UR4, c[0x0][0x3bc] ;  /* 0x00007780ff0477ac */ /* 0x000ee20008000800 */
[----:B-1----:R-:W-:Y:S02]  /*4640*/  HFMA2 R23, -RZ, RZ, 0, 0 ;  /* 0x00000000ff177431 */ /* 0x002fe400000001ff */
[----:B------:R-:W-:Y:S01]  /*4650*/  IMAD.MOV.U32 R21, RZ, RZ, RZ ;  /* 0x000000ffff157224 */ /* 0x000fe200078e00ff */
[----:B---3--:R-:W-:-:S09]  /*4660*/  UISETP.GE.U32.AND UP0, UPT, UR4, 0x10, UPT ;  /* 0x000000100400788c */ /* 0x008fd2000bf06070 */
[----:B------:R-:W-:Y:S05]  /*4670*/  BRA.U !UP0, `(.L_x_50) ;  /* 0x0000000108e87547 */ /* 0x000fea000b800000 */
[----:B------:R-:W-:Y:S01]  /*4680*/  MOV R23, RZ ;  /* 0x000000ff00177202 */ /* 0x000fe20000000f00 */
[----:B------:R-:W-:-:S07]  /*4690*/  IMAD.MOV.U32 R21, RZ, RZ, RZ ;  /* 0x000000ffff157224 */ /* 0x000fce00078e00ff */
.L_x_51:
[C---:B------:R-:W-:Y:S02]  /*46a0*/  SHF.L.U32 R24, R21.reuse, 0x2, RZ ;  /* 0x0000000215187819 */ /* 0x040fe400000006ff */
[----:B------:R-:W-:Y:S02]  /*46b0*/  LEA R22, R21, R0, 0x2 ;  /* 0x0000000015167211 */ /* 0x000fe400078e10ff */
[C---:B0-----:R-:W-:Y:S01]  /*46c0*/  LOP3.LUT R8, R24.reuse, 0x40, RZ, 0xc0, !PT ;  /* 0x0000004018087812 */ /* 0x041fe200078ec0ff */
[C---:B------:R-:W-:Y:S01]  /*46d0*/  VIADD R18, R24.reuse, 0x4 ;  /* 0x0000000418127836 */ /* 0x040fe20000000000 */
[----:B------:R-:W-:Y:S01]  /*46e0*/  IADD3 R20, PT, PT, R24, 0x8, RZ ;  /* 0x0000000818147810 */ /* 0x000fe20007ffe0ff */
[----:B----4-:R-:W3:Y:S02]  /*46f0*/  LDL.128 R12, [R22] ;  /* 0x00000000160c7983 */ /* 0x010ee40000100c00 */
[----:B------:R-:W-:Y:S01]  /*4700*/  IMAD.IADD R11, R1, 0x1, R8 ;  /* 0x00000001010b7824 */ /* 0x000fe200078e0208 */
[----:B------:R-:W-:-:S02]  /*4710*/  LOP3.LUT R18, R18, 0x44, RZ, 0xc0, !PT ;  /* 0x0000004412127812 */ /* 0x000fc400078ec0ff */
[----:B------:R-:W-:Y:S02]  /*4720*/  LOP3.LUT R20, R20, 0x48, RZ, 0xc0, !PT ;  /* 0x0000004814147812 */ /* 0x000fe400078ec0ff */
[----:B--2---:R-:W3:Y:S01]  /*4730*/  LDL R10, [R11] ;  /* 0x000000000b0a7983 */ /* 0x004ee20000100800 */
[C---:B------:R-:W-:Y:S01]  /*4740*/  IMAD.IADD R18, R1.reuse, 0x1, R18 ;  /* 0x0000000101127824 */ /* 0x040fe200078e0212 */
[----:B------:R-:W-:-:S04]  /*4750*/  IADD3 R20, PT, PT, R1, R20, RZ ;  /* 0x0000001401147210 */ /* 0x000fc80007ffe0ff */
[----:B------:R-:W2:Y:S04]  /*4760*/  LDL R9, [R18] ;  /* 0x0000000012097983 */ /* 0x000ea80000100800 */
[----:B------:R-:W4:Y:S01]  /*4770*/  LDL R25, [R20] ;  /* 0x0000000014197983 */ /* 0x000f220000100800 */
[----:B------:R-:W-:-:S03]  /*4780*/  VIADD R8, R24, 0x10 ;  /* 0x0000001018087836 */ /* 0x000fc60000000000 */
[----:B------:R-:W5:Y:S02]  /*4790*/  LDL R29, [R20+0x30] ;  /* 0x00003000141d7983 */ /* 0x000f640000100800 */
[----:B------:R-:W-:Y:S01]  /*47a0*/  LOP3.LUT R8, R8, 0x50, RZ, 0xc0, !PT ;  /* 0x0000005008087812 */ /* 0x000fe200078ec0ff */
[----:B---3--:R-:W-:-:S03]  /*47b0*/  FFMA R10, R10, R12, R23 ;  /* 0x0000000c0a0a7223 */ /* 0x008fc60000000017 */
[----:B------:R-:W-:Y:S01]  /*47c0*/  IADD3 R23, PT, PT, R1, R8, RZ ;  /* 0x0000000801177210 */ /* 0x000fe20007ffe0ff */
[----:B------:R-:W3:Y:S01]  /*47d0*/  LDL R12, [R18+0x8] ;  /* 0x00000800120c7983 */ /* 0x000ee20000100800 */
[----:B--2---:R-:W-:-:S03]  /*47e0*/  FFMA R27, R13, R9, R10 ;  /* 0x000000090d1b7223 */ /* 0x004fc6000000000a */
[----:B------:R-:W2:Y:S04]  /*47f0*/  LDL R13, [R23] ;  /* 0x00000000170d7983 */ /* 0x000ea80000100800 */
[----:B------:R-:W2:Y:S01]  /*4800*/  LDL.128 R8, [R22+0x10] ;  /* 0x0000100016087983 */ /* 0x000ea20000100c00 */
[----:B----4-:R-:W-:-:S03]  /*4810*/  FFMA R26, R14, R25, R27 ;  /* 0x000000190e1a7223 */ /* 0x010fc6000000001b */
[----:B------:R-:W4:Y:S01]  /*4820*/  LDL R14, [R18+0x10] ;  /* 0x00001000120e7983 */ /* 0x000f220000100800 */
[----:B------:R-:W-:-:S03]  /*4830*/  VIADD R24, R24, 0x20 ;  /* 0x0000002018187836 */ /* 0x000fc60000000000 */
[----:B------:R-:W5:Y:S04]  /*4840*/  LDL R25, [R20+0x10] ;  /* 0x0000100014197983 */ /* 0x000f680000100800 */
[----:B------:R-:W5:Y:S01]  /*4850*/  LDL R23, [R23+0x20] ;  /* 0x0000200017177983 */ /* 0x000f620000100800 */
[----:B---3--:R-:W-:Y:S01]  /*4860*/  FFMA R26, R15, R12, R26 ;  /* 0x0000000c0f1a7223 */ /* 0x008fe2000000001a */
[----:B------:R-:W-:Y:S02]  /*4870*/  LOP3.LUT R12, R24, 0x60, RZ, 0xc0, !PT ;  /* 0x00000060180c7812 */ /* 0x000fe400078ec0ff */
[----:B------:R-:W3:Y:S02]  /*4880*/  LDL R24, [R18+0x20] ;  /* 0x0000200012187983 */ /* 0x000ee40000100800 */
[----:B------:R-:W-:Y:S01]  /*4890*/  IADD3 R28, PT, PT, R1, R12, RZ ;  /* 0x0000000c011c7210 */ /* 0x000fe20007ffe0ff */
[----:B--2---:R-:W-:-:S04]  /*48a0*/  FFMA R13, R13, R8, R26 ;  /* 0x000000080d0d7223 */ /* 0x004fc8000000001a */
[----:B------:R-:W2:Y:S04]  /*48b0*/  LDL R27, [R28] ;  /* 0x000000001c1b7983 */ /* 0x000ea80000100800 */
[----:B------:R-:W3:Y:S01]  /*48c0*/  LDL R8, [R18+0x18] ;  /* 0x0000180012087983 */ /* 0x000ee20000100800 */
[----:B----4-:R-:W-:-:S03]  /*48d0*/  FFMA R9, R14, R9, R13 ;  /* 0x000000090e097223 */ /* 0x010fc6000000000d */
[----:B------:R-:W2:Y:S01]  /*48e0*/  LDL.128 R12, [R22+0x20] ;  /* 0x00002000160c7983 */ /* 0x000ea20000100c00 */
[----:B-----5:R-:W-:-:S03]  /*48f0*/  FFMA R9, R10, R25, R9 ;  /* 0x000000190a097223 */ /* 0x020fc60000000009 */
[----:B------:R-:W4:Y:S04]  /*4900*/  LDL R25, [R20+0x20] ;  /* 0x0000200014197983 */ /* 0x000f280000100800 */
[----:B------:R-:W5:Y:S04]  /*4910*/  LDL R26, [R18+0x28] ;  /* 0x00002800121a7983 */ /* 0x000f680000100800 */
[----:B------:R-:W5:Y:S01]  /*4920*/  LDL R28, [R18+0x38] ;  /* 0x00003800121c7983 */ /* 0x000f620000100800 */
[----:B---3--:R-:W-:-:S04]  /*4930*/  FFMA R8, R8, R11, R9 ;  /* 0x0000000b08087223 */ /* 0x008fc80000000009 */
[----:B--2---:R-:W-:Y:S02]  /*4940*/  FFMA R27, R27, R12, R8 ;  /* 0x0000000c1b1b7223 */ /* 0x004fe40000000008 */
[----:B------:R-:W2:Y:S04]  /*4950*/  LDL.128 R8, [R22+0x30] ;  /* 0x0000300016087983 */ /* 0x000ea80000100c00 */
[----:B------:R-:W3:Y:S01]  /*4960*/  LDL R12, [R18+0x30] ;  /* 0x00003000120c7983 */ /* 0x000ee20000100800 */
[----:B------:R-:W-:Y:S01]  /*4970*/  FFMA R13, R24, R13, R27 ;  /* 0x0000000d180d7223 */ /* 0x000fe2000000001b */
[----:B------:R-:W-:-:S03]  /*4980*/  VIADD R21, R21, 0x10 ;  /* 0x0000001015157836 */ /* 0x000fc60000000000 */
[----:B----4-:R-:W-:Y:S02]  /*4990*/  FFMA R13, R14, R25, R13 ;  /* 0x000000190e0d7223 */ /* 0x010fe4000000000d */
[----:B------:R-:W-:Y:S02]  /*49a0*/  ISETP.NE.AND P0, PT, R21, R4, PT ;  /* 0x000000041500720c */ /* 0x000fe40003f05270 */
[----:B-----5:R-:W-:-:S04]  /*49b0*/  FFMA R26, R26, R15, R13 ;  /* 0x0000000f1a1a7223 */ /* 0x020fc8000000000d */
[----:B--2---:R-:W-:-:S04]  /*49c0*/  FFMA R13, R23, R8, R26 ;  /* 0x00000008170d7223 */ /* 0x004fc8000000001a */
[----:B---3--:R-:W-:-:S04]  /*49d0*/  FFMA R9, R12, R9, R13 ;  /* 0x000000090c097223 */ /* 0x008fc8000000000d */
[----:B------:R-:W-:-:S04]  /*49e0*/  FFMA R9, R10, R29, R9 ;  /* 0x0000001d0a097223 */ /* 0x000fc80000000009 */
[----:B------:R-:W-:Y:S01]  /*49f0*/  FFMA R23, R28, R11, R9 ;  /* 0x0000000b1c177223 */ /* 0x000fe20000000009 */
[----:B------:R-:W-:Y:S06]  /*4a00*/  @P0 BRA `(.L_x_51) ;  /* 0xfffffffc00240947 */ /* 0x000fec000383ffff */
[----:B------:R-:W-:-:S07]  /*4a10*/  MOV R21, R4 ;  /* 0x0000000400157202 */ /* 0x000fce0000000f00 */
.L_x_50:
[----:B------:R-:W-:-:S13]  /*4a20*/  ISETP.NE.AND P0, PT, R2, RZ, PT ;  /* 0x000000ff0200720c */ /* 0x000fda0003f05270 */
[----:B------:R-:W-:Y:S05]  /*4a30*/  @!P0 BRA `(.L_x_52) ;  /* 0x0000000400888947 */ /* 0x000fea0003800000 */
[----:B0-----:R-:W-:Y:S01]  /*4a40*/  VIADD R8, R2, 0xffffffff ;  /* 0xffffffff02087836 */ /* 0x001fe20000000000 */
[----:B------:R-:W-:-:S04]  /*4a50*/  ISETP.NE.AND P1, PT, R3, RZ, PT ;  /* 0x000000ff0300720c */ /* 0x000fc80003f25270 */
[----:B------:R-:W-:-:S13]  /*4a60*/  ISETP.GE.U32.AND P0, PT, R8, 0x7, PT ;  /* 0x000000070800780c */ /* 0x000fda0003f06070 */
[----:B------:R-:W-:Y:S05]  /*4a70*/  @!P0 BRA `(.L_x_53) ;  /* 0x0000000000b08947 */ /* 0x000fea0003800000 */
[C---:B------:R-:W-:Y:S01]  /*4a80*/  SHF.L.U32 R14, R21.reuse, 0x2, RZ ;  /* 0x00000002150e7819 */ /* 0x040fe200000006ff */
[----:B----4-:R-:W-:-:S03]  /*4a90*/  IMAD R13, R21, 0x4, R0 ;  /* 0x00000004150d7824 */ /* 0x010fc600078e0200 */
[----:B------:R-:W-:-:S04]  /*4aa0*/  LOP3.LUT R8, R14, 0x7c, RZ, 0xc0, !PT ;  /* 0x0000007c0e087812 */ /* 0x000fc800078ec0ff */
[----:B------:R-:W-:Y:S02]  /*4ab0*/  IADD3 R25, PT, PT, R1, R8, RZ ;  /* 0x0000000801197210 */ /* 0x000fe40007ffe0ff */
[----:B--2---:R-:W2:Y:S04]  /*4ac0*/  LDL.128 R8, [R13] ;  /* 0x000000000d087983 */ /* 0x004ea80000100c00 */
[----:B------:R-:W2:Y:S01]  /*4ad0*/  LDL R20, [R25] ;  /* 0x0000000019147983 */ /* 0x000ea20000100800 */
[C---:B------:R-:W-:Y:S01]  /*4ae0*/  VIADD R12, R14.reuse, 0x4 ;  /* 0x000000040e0c7836 */ /* 0x040fe20000000000 */
[C---:B------:R-:W-:Y:S01]  /*4af0*/  IADD3 R15, PT, PT, R14.reuse, 0x8, RZ ;  /* 0x000000080e0f7810 */ /* 0x040fe20007ffe0ff */
[C---:B------:R-:W-:Y:S01]  /*4b00*/  VIADD R22, R14.reuse, 0xc ;  /* 0x0000000c0e167836 */ /* 0x040fe20000000000 */
[C---:B------:R-:W-:Y:S01]  /*4b10*/  IADD3 R24, PT, PT, R14.reuse, 0x10, RZ ;  /* 0x000000100e187810 */ /* 0x040fe20007ffe0ff */
[----:B------:R-:W-:Y:S01]  /*4b20*/  VIADD R18, R14, 0x18 ;  /* 0x000000180e127836 */ /* 0x000fe20000000000 */
[----:B------:R-:W-:-:S04]  /*4b30*/  LOP3.LUT R12, R12, 0x7c, RZ, 0xc0, !PT ;  /* 0x0000007c0c0c7812 */ /* 0x000fc800078ec0ff */
[----:B------:R-:W-:Y:S01]  /*4b40*/  LOP3.LUT R18, R18, 0x7c, RZ, 0xc0, !PT ;  /* 0x0000007c12127812 */ /* 0x000fe200078ec0ff */
[----:B--2---:R-:W-:Y:S01]  /*4b50*/  FFMA R20, R20, R8, R23 ;  /* 0x0000000814147223 */ /* 0x004fe20000000017 */
[----:B------:R-:W-:Y:S01]  /*4b60*/  LOP3.LUT R8, R15, 0x7c, RZ, 0xc0, !PT ;  /* 0x0000007c0f087812 */ /* 0x000fe200078ec0ff */
[C---:B------:R-:W-:Y:S01]  /*4b70*/  IMAD.IADD R23, R1.reuse, 0x1, R12 ;  /* 0x0000000101177824 */ /* 0x040fe200078e020c */
[----:B------:R-:W-:Y:S02]  /*4b80*/  LOP3.LUT R12, R22, 0x7c, RZ, 0xc0, !PT ;  /* 0x0000007c160c7812 */ /* 0x000fe400078ec0ff */
[C---:B------:R-:W-:Y:S02]  /*4b90*/  IADD3 R25, PT, PT, R1.reuse, R8, RZ ;  /* 0x0000000801197210 */ /* 0x040fe40007ffe0ff */
[----:B------:R-:W-:Y:S01]  /*4ba0*/  IADD3 R15, PT, PT, R14, 0x14, RZ ;  /* 0x000000140e0f7810 */ /* 0x000fe20007ffe0ff */
[----:B------:R-:W2:Y:S01]  /*4bb0*/  LDL R23, [R23] ;  /* 0x0000000017177983 */ /* 0x000ea20000100800 */
[----:B------:R-:W-:Y:S01]  /*4bc0*/  LOP3.LUT R8, R24, 0x7c, RZ, 0xc0, !PT ;  /* 0x0000007c18087812 */ /* 0x000fe200078ec0ff */
[----:B------:R-:W-:Y:S01]  /*4bd0*/  VIADD R14, R14, 0x1c ;  /* 0x0000001c0e0e7836 */ /* 0x000fe20000000000 */
[----:B------:R-:W-:Y:S01]  /*4be0*/  IADD3 R22, PT, PT, R1, R12, RZ ;  /* 0x0000000c01167210 */ /* 0x000fe20007ffe0ff */
[----:B------:R-:W3:Y:S01]  /*4bf0*/  LDL R25, [R25] ;  /* 0x0000000019197983 */ /* 0x000ee20000100800 */
[----:B------:R-:W-:Y:S01]  /*4c00*/  LOP3.LUT R12, R15, 0x7c, RZ, 0xc0, !PT ;  /* 0x0000007c0f0c7812 */ /* 0x000fe200078ec0ff */
[----:B------:R-:W-:-:S03]  /*4c10*/  IMAD.IADD R28, R1, 0x1, R8 ;  /* 0x00000001011c7824 */ /* 0x000fc600078e0208 */
[----:B------:R-:W4:Y:S01]  /*4c20*/  LDL R22, [R22] ;  /* 0x0000000016167983 */ /* 0x000f220000100800 */
[----:B------:R-:W-:Y:S02]  /*4c30*/  LOP3.LUT R8, R14, 0x7c, RZ, 0xc0, !PT ;  /* 0x0000007c0e087812 */ /* 0x000fe400078ec0ff */
[C---:B------:R-:W-:Y:S01]  /*4c40*/  IADD3 R26, PT, PT, R1.reuse, R12, RZ ;  /* 0x0000000c011a7210 */ /* 0x040fe20007ffe0ff */
[----:B------:R-:W5:Y:S01]  /*4c50*/  LDL R27, [R28] ;  /* 0x000000001c1b7983 */ /* 0x000f620000100800 */
[----:B------:R-:W-:-:S03]  /*4c60*/  IMAD.IADD R24, R1, 0x1, R18 ;  /* 0x0000000101187824 */ /* 0x000fc600078e0212 */
[----:B------:R-:W5:Y:S01]  /*4c70*/  LDL.128 R12, [R13+0x10] ;  /* 0x000010000d0c7983 */ /* 0x000f620000100c00 */
[----:B------:R-:W-:-:S03]  /*4c80*/  IADD3 R8, PT, PT, R1, R8, RZ ;  /* 0x0000000801087210 */ /* 0x000fc60007ffe0ff */
[----:B------:R-:W5:Y:S04]  /*4c90*/  LDL R18, [R26] ;  /* 0x000000001a127983 */ /* 0x000f680000100800 */
[----:B------:R-:W5:Y:S04]  /*4ca0*/  LDL R29, [R24] ;  /* 0x00000000181d7983 */ /* 0x000f680000100800 */
[----:B------:R-:W5:Y:S01]  /*4cb0*/  LDL R8, [R8] ;  /* 0x0000000008087983 */ /* 0x000f620000100800 */
[----:B------:R-:W-:Y:S02]  /*4cc0*/  VIADD R21, R21, 0x8 ;  /* 0x0000000815157836 */ /* 0x000fe40000000000 */
[----:B--2---:R-:W-:-:S04]  /*4cd0*/  FFMA R20, R23, R9, R20 ;  /* 0x0000000917147223 */ /* 0x004fc80000000014 */
[----:B---3--:R-:W-:-:S04]  /*4ce0*/  FFMA R25, R25, R10, R20 ;  /* 0x0000000a19197223 */ /* 0x008fc80000000014 */
[----:B----4-:R-:W-:-:S04]  /*4cf0*/  FFMA R22, R22, R11, R25 ;  /* 0x0000000b16167223 */ /* 0x010fc80000000019 */
[----:B-----5:R-:W-:-:S04]  /*4d00*/  FFMA R27, R27, R12, R22 ;  /* 0x0000000c1b1b7223 */ /* 0x020fc80000000016 */
[----:B------:R-:W-:-:S04]  /*4d10*/  FFMA R18, R18, R13, R27 ;  /* 0x0000000d12127223 */ /* 0x000fc8000000001b */
[----:B------:R-:W-:-:S04]  /*4d20*/  FFMA R29, R29, R14, R18 ;  /* 0x0000000e1d1d7223 */ /* 0x000fc80000000012 */
[----:B------:R-:W-:-:S07]  /*4d30*/  FFMA R23, R8, R15, R29 ;  /* 0x0000000f08177223 */ /* 0x000fce000000001d */
.L_x_53:
[----:B------:R-:W-:Y:S05]  /*4d40*/  @!P1 BRA `(.L_x_52) ;  /* 0x0000000000c49947 */ /* 0x000fea0003800000 */
[----:B------:R-:W-:Y:S02]  /*4d50*/  IADD3 R8, PT, PT, R3, -0x1, RZ ;  /* 0xffffffff03087810 */ /* 0x000fe40007ffe0ff */
[----:B------:R-:W-:Y:S02]  /*4d60*/  ISETP.NE.AND P1, PT, R5, RZ, PT ;  /* 0x000000ff0500720c */ /* 0x000fe40003f25270 */
[----:B------:R-:W-:-:S13]  /*4d70*/  ISETP.GE.U32.AND P0, PT, R8, 0x3, PT ;  /* 0x000000030800780c */ /* 0x000fda0003f06070 */
[----:B------:R-:W-:Y:S05]  /*4d80*/  @!P0 BRA `(.L_x_54) ;  /* 0x00000000005c8947 */ /* 0x000fea0003800000 */
[C---:B--2---:R-:W-:Y:S02]  /*4d90*/  IMAD.SHL.U32 R9, R21.reuse, 0x4, RZ ;  /* 0x0000000415097824 */ /* 0x044fe400078e00ff */
[----:B----4-:R-:W-:-:S03]  /*4da0*/  IMAD R10, R21, 0x4, R0 ;  /* 0x00000004150a7824 */ /* 0x010fc600078e0200 */
[C---:B------:R-:W-:Y:S02]  /*4db0*/  IADD3 R12, PT, PT, R9.reuse, 0x4, RZ ;  /* 0x00000004090c7810 */ /* 0x040fe40007ffe0ff */
[C---:B------:R-:W-:Y:S02]  /*4dc0*/  LOP3.LUT R8, R9.reuse, 0x7c, RZ, 0xc0, !PT ;  /* 0x0000007c09087812 */ /* 0x040fe400078ec0ff */
[----:B------:R-:W-:Y:S02]  /*4dd0*/  LOP3.LUT R12, R12, 0x7c, RZ, 0xc0, !PT ;  /* 0x0000007c0c0c7812 */ /* 0x000fe400078ec0ff */
[----:B------:R-:W-:Y:S01]  /*4de0*/  IADD3 R14, PT, PT, R9, 0x8, RZ ;  /* 0x00000008090e7810 */ /* 0x000fe20007ffe0ff */
[----:B------:R-:W-:Y:S01]  /*4df0*/  IMAD.IADD R13, R1, 0x1, R8 ;  /* 0x00000001010d7824 */ /* 0x000fe200078e0208 */
[----:B------:R-:W-:Y:S01]  /*4e00*/  IADD3 R20, PT, PT, R9, 0xc, RZ ;  /* 0x0000000c09147810 */ /* 0x000fe20007ffe0ff */
[----:B------:R-:W-:Y:S01]  /*4e10*/  IMAD.IADD R15, R1, 0x1, R12 ;  /* 0x00000001010f7824 */ /* 0x000fe200078e020c */
[----:B------:R-:W-:Y:S01]  /*4e20*/  LOP3.LUT R14, R14, 0x7c, RZ, 0xc0, !PT ;  /* 0x0000007c0e0e7812 */ /* 0x000fe200078ec0ff */
[----:B------:R-:W2:Y:S01]  /*4e30*/  LDL.128 R8, [R10] ;  /* 0x000000000a087983 */ /* 0x000ea20000100c00 */
[----:B------:R-:W-:-:S03]  /*4e40*/  LOP3.LUT R12, R20, 0x7c, RZ, 0xc0, !PT ;  /* 0x0000007c140c7812 */ /* 0x000fc600078ec0ff */
[----:B------:R-:W2:Y:S01]  /*4e50*/  LDL R18, [R13] ;  /* 0x000000000d127983 */ /* 0x000ea20000100800 */
[----:B------:R-:W-:-:S03]  /*4e60*/  IADD3 R14, PT, PT, R1, R14, RZ ;  /* 0x0000000e010e7210 */ /* 0x000fc60007ffe0ff */
[----:B------:R-:W3:Y:S01]  /*4e70*/  LDL R15, [R15] ;  /* 0x000000000f0f7983 */ /* 0x000ee20000100800 */
[----:B------:R-:W-:-:S03]  /*4e80*/  IMAD.IADD R12, R1, 0x1, R12 ;  /* 0x00000001010c7824 */ /* 0x000fc600078e020c */
[----:B------:R-:W4:Y:S04]  /*4e90*/  LDL R14, [R14] ;  /* 0x000000000e0e7983 */ /* 0x000f280000100800 */
[----:B------:R-:W5:Y:S01]  /*4ea0*/  LDL R25, [R12] ;  /* 0x000000000c197983 */ /* 0x000f620000100800 */
[----:B------:R-:W-:Y:S01]  /*4eb0*/  IADD3 R21, PT, PT, R21, 0x4, RZ ;  /* 0x0000000415157810 */ /* 0x000fe20007ffe0ff */
[----:B--2---:R-:W-:-:S04]  /*4ec0*/  FFMA R8, R18, R8, R23 ;  /* 0x0000000812087223 */ /* 0x004fc80000000017 */
[----:B---3--:R-:W-:-:S04]  /*4ed0*/  FFMA R9, R15, R9, R8 ;  /* 0x000000090f097223 */ /* 0x008fc80000000008 */
[----:B----4-:R-:W-:-:S04]  /*4ee0*/  FFMA R10, R14, R10, R9 ;  /* 0x0000000a0e0a7223 */ /* 0x010fc80000000009 */
[----:B-----5:R-:W-:-:S07]  /*4ef0*/  FFMA R23, R25, R11, R10 ;  /* 0x0000000b19177223 */ /* 0x020fce000000000a */
.L_x_54:
[----:B------:R-:W-:Y:S05]  /*4f00*/  @!P1 BRA `(.L_x_52) ;  /* 0x0000000000549947 */ /* 0x000fea0003800000 */
[C---:B------:R-:W-:Y:S01]  /*4f10*/  IMAD.SHL.U32 R12, R21.reuse, 0x4, RZ ;  /* 0x00000004150c7824 */ /* 0x040fe200078e00ff */
[----:B----4-:R-:W-:-:S04]  /*4f20*/  LEA R11, R21, R0, 0x2 ;  /* 0x00000000150b7211 */ /* 0x010fc800078e10ff */
[----:B------:R-:W-:-:S05]  /*4f30*/  LOP3.LUT R8, R12, 0x7c, RZ, 0xc0, !PT ;  /* 0x0000007c0c087812 */ /* 0x000fca00078ec0ff */
[----:B--2---:R-:W-:Y:S02]  /*4f40*/  IMAD.IADD R10, R1, 0x1, R8 ;  /* 0x00000001010a7824 */ /* 0x004fe400078e0208 */
[----:B------:R-:W2:Y:S04]  /*4f50*/  LDL.64 R8, [R11] ;  /* 0x000000000b087983 */ /* 0x000ea80000100a00 */
[----:B------:R-:W2:Y:S01]  /*4f60*/  LDL R10, [R10] ;  /* 0x000000000a0a7983 */ /* 0x000ea20000100800 */
[----:B------:R-:W-:Y:S01]  /*4f70*/  ISETP.NE.AND P0, PT, R5, 0x1, PT ;  /* 0x000000010500780c */ /* 0x000fe20003f05270 */
[----:B--2---:R-:W-:-:S12]  /*4f80*/  FFMA R23, R10, R8, R23 ;  /* 0x000000080a177223 */ /* 0x004fd80000000017 */
[----:B------:R-:W-:Y:S05]  /*4f90*/  @!P0 BRA `(.L_x_52) ;  /* 0x0000000000308947 */ /* 0x000fea0003800000 */
[----:B------:R-:W-:Y:S01]  /*4fa0*/  ISETP.NE.AND P0, PT, R5, 0x2, PT ;  /* 0x000000020500780c */ /* 0x000fe20003f05270 */
[----:B------:R-:W2:Y:S01]  /*4fb0*/  LDL R11, [R11+0x8] ;  /* 0x000008000b0b7983 */ /* 0x000ea20000100800 */
[----:B------:R-:W-:-:S04]  /*4fc0*/  IADD3 R8, PT, PT, R12, 0x4, RZ ;  /* 0x000000040c087810 */ /* 0x000fc80007ffe0ff */
[----:B------:R-:W-:-:S07]  /*4fd0*/  LOP3.LUT R8, R8, 0x7c, RZ, 0xc0, !PT ;  /* 0x0000007c08087812 */ /* 0x000fce00078ec0ff */
[----:B------:R-:W-:Y:S01]  /*4fe0*/  @P0 VIADD R10, R12, 0x8 ;  /* 0x000000080c0a0836 */ /* 0x000fe20000000000 */
[----:B------:R-:W-:-:S04]  /*4ff0*/  IADD3 R12, PT, PT, R1, R8, RZ ;  /* 0x00000008010c7210 */ /* 0x000fc80007ffe0ff */
[----:B------:R-:W-:-:S05]  /*5000*/  @P0 LOP3.LUT R8, R10, 0x7c, RZ, 0xc0, !PT ;  /* 0x0000007c0a080812 */ /* 0x000fca00078ec0ff */
[----:B------:R-:W-:Y:S02]  /*5010*/  @P0 IMAD.IADD R10, R1, 0x1, R8 ;  /* 0x00000001010a0824 */ /* 0x000fe400078e0208 */
[----:B------:R-:W3:Y:S04]  /*5020*/  LDL R8, [R12] ;  /* 0x000000000c087983 */ /* 0x000ee80000100800 */
[----:B------:R-:W2:Y:S01]  /*5030*/  @P0 LDL R10, [R10] ;  /* 0x000000000a0a0983 */ /* 0x000ea20000100800 */
[----:B---3--:R-:W-:-:S04]  /*5040*/  FFMA R23, R8, R9, R23 ;  /* 0x0000000908177223 */ /* 0x008fc80000000017 */
[----:B--2---:R-:W-:-:S07]  /*5050*/  @P0 FFMA R23, R10, R11, R23 ;  /* 0x0000000b0a170223 */ /* 0x004fce0000000017 */
.L_x_52:
[----:B0-2---:R-:W0:Y:S01]  /*5060*/  LDC.64 R8, c[0x0][0x3a0] ;  /* 0x0000e800ff087b82 */ /* 0x005e220000000a00 */
[----:B------:R-:W1:Y:S07]  /*5070*/  LDCU UR4, c[0x0][0x3b8] ;  /* 0x00007700ff0477ac */ /* 0x000e6e0008000800 */
[----:B----4-:R-:W2:Y:S01]  /*5080*/  LDC.64 R10, c[0x0][0x3a8] ;  /* 0x0000ea00ff0a7b82 */ /* 0x010ea20000000a00 */
[----:B0-----:R-:W-:-:S06]  /*5090*/  IMAD.WIDE.U32 R8, R6, 0x4, R8 ;  /* 0x0000000406087825 */ /* 0x001fcc00078e0008 */
[----:B------:R-:W3:Y:S01]  /*50a0*/  LDG.E.CONSTANT R8, desc[UR6][R8.64] ;  /* 0x0000000608087981 */ /* 0x000ee2000c1e9900 */
[----:B-1----:R-:W-:Y:S01]  /*50b0*/  IMAD R13, R19, UR4, R6 ;  /* 0x00000004130d7c24 */ /* 0x002fe2000f8e0206 */
[----:B------:R-:W-:-:S03]  /*50c0*/  IADD3 R6, PT, PT, R6, 0x1, RZ ;  /* 0x0000000106067810 */ /* 0x000fc60007ffe0ff */
[----:B--2---:R-:W-:Y:S01]  /*50d0*/  IMAD.WIDE R10, R13, 0x4, R10 ;  /* 0x000000040d0a7825 */ /* 0x004fe200078e020a */
[----:B------:R-:W-:-:S03]  /*50e0*/  ISETP.NE.AND P0, PT, R6, UR4, PT ;  /* 0x0000000406007c0c */ /* 0x000fc6000bf05270 */
[----:B---3--:R-:W-:-:S05]  /*50f0*/  FADD R23, R8, R23 ;  /* 0x0000001708177221 */ /* 0x008fca0000000000 */
[----:B------:R0:W-:Y:S05]  /*5100*/  STG.E desc[UR6][R10.64], R23 ;  /* 0x000000170a007986 */ /* 0x0001ea000c101906 */
[----:B------:R-:W-:Y:S05]  /*5110*/  @!P0 EXIT ;  /* 0x000000000000894d */ /* 0x000fea0003800000 */
[----:B------:R-:W-:Y:S05]  /*5120*/  BRA `(.L_x_55) ;  /* 0xffffffe8004c7947 */ /* 0x000fea000383ffff */
.L_x_42:
[C---:B------:R-:W-:Y:S01]  /*5130*/  ISETP.GE.U32.AND P0, PT, R2.reuse, 0x10, PT ;  /* 0x000000100200780c */ /* 0x040fe20003f06070 */
[----:B------:R-:W-:Y:S01]  /*5140*/  IMAD.MOV.U32 R0, RZ, RZ, RZ ;  /* 0x000000ffff007224 */ /* 0x000fe200078e00ff */
[----:B------:R-:W-:-:S04]  /*5150*/  LOP3.LUT R24, R2, 0xf, RZ, 0xc0, !PT ;  /* 0x0000000f02187812 */ /* 0x000fc800078ec0ff */
[----:B------:R-:W-:-:S07]  /*5160*/  ISETP.NE.AND P1, PT, R24, RZ, PT ;  /* 0x000000ff1800720c */ /* 0x000fce0003f25270 */
[----:B------:R-:W-:Y:S06]  /*5170*/  @!P0 BRA `(.L_x_56) ;  /* 0x0000000000e88947 */ /* 0x000fec0003800000 */
[----:B----4-:R-:W-:Y:S01]  /*5180*/  HFMA2 R3, -RZ, RZ, 0, 0 ;  /* 0x00000000ff037431 */ /* 0x010fe200000001ff */
[----:B------:R-:W-:-:S07]  /*5190*/  LOP3.LUT R0, R2, 0x7ffffff0, RZ, 0xc0, !PT ;  /* 0x7ffffff002007812 */ /* 0x000fce00078ec0ff */
.L_x_57:
[----:B0123--:R-:W0:Y:S08]  /*51a0*/  LDC.64 R4, c[0x0][0x3a0] ;  /* 0x0000e800ff047b82 */ /* 0x00fe300000000a00 */
[----:B------:R-:W1:Y:S01]  /*51b0*/  LDC.64 R6, c[0x0][0x3a8] ;  /* 0x0000ea00ff067b82 */ /* 0x000e620000000a00 */
        /* <DEDUP_REMOVED lines=17> */
[----:B------:R-:W-:-:S02]  /*52d0*/  IMAD R25, R19, R2, R3 ;  /* 0x0000000213197224 */ /* 0x000fc400078e0203 */
[----:B------:R-:W-:Y:S02]  /*52e0*/  VIADD R3, R3, 0x10 ;  /* 0x0000001003037836 */ /* 0x000fe40000000000 */
[----:B-1----:R-:W-:-:S03]  /*52f0*/  IMAD.WIDE R6, R25, 0x4, R6 ;  /* 0x0000000419067825 */ /* 0x002fc600078e0206 */
[----:B------:R-:W-:Y:S01]  /*5300*/  ISETP.NE.AND P0, PT, R3, R0, PT ;  /* 0x000000000300720c */ /* 0x000fe20003f05270 */
[----:B--2---:R-:W-:Y:S01]  /*5310*/  FADD R23, RZ, R23 ;  /* 0x00000017ff177221 */ /* 0x004fe20000000000 */
[----:B---3--:R-:W-:Y:S01]  /*5320*/  FADD R25, RZ, R26 ;  /* 0x0000001aff197221 */ /* 0x008fe20000000000 */
[----:B----4-:R-:W-:Y:S01]  /*5330*/  FADD R21, RZ, R21 ;  /* 0x00000015ff157221 */ /* 0x010fe20000000000 */
[----:B-----5:R-:W-:Y:S02]  /*5340*/  FADD R17, RZ, R17 ;  /* 0x00000011ff117221 */ /* 0x020fe40000000000 */
[----:B------:R1:W-:Y:S01]  /*5350*/  STG.E desc[UR6][R6.64], R23 ;  /* 0x0000001706007986 */ /* 0x0003e2000c101906 */
[----:B------:R-:W-:-:S03]  /*5360*/  FADD R27, RZ, R20 ;  /* 0x00000014ff1b7221 */ /* 0x000fc60000000000 */
[----:B------:R-:W-:Y:S01]  /*5370*/  STG.E desc[UR6][R6.64+0x4], R25 ;  /* 0x0000041906007986 */ /* 0x000fe2000c101906 */
[----:B------:R-:W-:-:S03]  /*5380*/  FADD R29, RZ, R18 ;  /* 0x00000012ff1d7221 */ /* 0x000fc60000000000 */
[----:B------:R-:W-:Y:S01]  /*5390*/  STG.E desc[UR6][R6.64+0x8], R21 ;  /* 0x0000081506007986 */ /* 0x000fe2000c101906 */
[----:B0-----:R-:W-:-:S03]  /*53a0*/  FADD R5, RZ, R16 ;  /* 0x00000010ff057221 */ /* 0x001fc60000000000 */
[----:B------:R0:W-:Y:S01]  /*53b0*/  STG.E desc[UR6][R6.64+0x14], R17 ;  /* 0x0000141106007986 */ /* 0x0001e2000c101906 */
[----:B-1----:R-:W-:Y:S01]  /*53c0*/  FADD R23, RZ, R12 ;  /* 0x0000000cff177221 */ /* 0x002fe20000000000 */
[----:B------:R-:W-:Y:S01]  /*53d0*/  FADD R15, RZ, R15 ;  /* 0x0000000fff0f7221 */ /* 0x000fe20000000000 */
[----:B------:R-:W-:Y:S01]  /*53e0*/  FADD R14, RZ, R14 ;  /* 0x0000000eff0e7221 */ /* 0x000fe20000000000 */
[----:B------:R-:W-:Y:S01]  /*53f0*/  FADD R13, RZ, R13 ;  /* 0x0000000dff0d7221 */ /* 0x000fe20000000000 */
[----:B------:R-:W-:Y:S01]  /*5400*/  FADD R11, RZ, R11 ;  /* 0x0000000bff0b7221 */ /* 0x000fe20000000000 */
[----:B0-----:R-:W-:Y:S01]  /*5410*/  FADD R17, RZ, R8 ;  /* 0x00000008ff117221 */ /* 0x001fe20000000000 */
[----:B------:R-:W-:Y:S01]  /*5420*/  FADD R21, RZ, R10 ;  /* 0x0000000aff157221 */ /* 0x000fe20000000000 */
[----:B------:R-:W-:Y:S01]  /*5430*/  FADD R9, RZ, R9 ;  /* 0x00000009ff097221 */ /* 0x000fe20000000000 */
[----:B------:R-:W-:Y:S01]  /*5440*/  FADD R25, RZ, R22 ;  /* 0x00000016ff197221 */ /* 0x000fe20000000000 */
[----:B------:R0:W-:Y:S04]  /*5450*/  STG.E desc[UR6][R6.64+0xc], R27 ;  /* 0x00000c1b06007986 */ /* 0x0001e8000c101906 */
        /* <DEDUP_REMOVED lines=10> */
[----:B------:R0:W-:Y:S01]  /*5500*/  STG.E desc[UR6][R6.64+0x3c], R25 ;  /* 0x00003c1906007986 */ /* 0x0001e2000c101906 */
[----:B------:R-:W-:Y:S05]  /*5510*/  @P0 BRA `(.L_x_57) ;  /* 0xfffffffc00200947 */ /* 0x000fea000383ffff */
.L_x_56:
[----:B------:R-:W-:Y:S05]  /*5520*/  @!P1 EXIT ;  /* 0x000000000000994d */ /* 0x000fea0003800000 */
[----:B------:R-:W-:Y:S02]  /*5530*/  ISETP.GE.U32.AND P0, PT, R24, 0x8, PT ;  /* 0x000000081800780c */ /* 0x000fe40003f06070 */
[----:B0-----:R-:W-:-:S04]  /*5540*/  LOP3.LUT R20, R2, 0x7, RZ, 0xc0, !PT ;  /* 0x0000000702147812 */ /* 0x001fc800078ec0ff */
[----:B------:R-:W-:-:S07]  /*5550*/  ISETP.NE.AND P1, PT, R20, RZ, PT ;  /* 0x000000ff1400720c */ /* 0x000fce0003f25270 */
[----:B------:R-:W-:Y:S06]  /*5560*/  @!P0 BRA `(.L_x_58) ;  /* 0x0000000000788947 */ /* 0x000fec0003800000 */
[----:B-12---:R-:W0:Y:S08]  /*5570*/  LDC.64 R6, c[0x0][0x3a0] ;  /* 0x0000e800ff067b82 */ /* 0x006e300000000a00 */
[----:B---3--:R-:W1:Y:S01]  /*5580*/  LDC.64 R4, c[0x0][0x3a8] ;  /* 0x0000ea00ff047b82 */ /* 0x008e620000000a00 */
[----:B0-----:R-:W-:-:S05]  /*5590*/  IMAD.WIDE.U32 R6, R0, 0x4, R6 ;  /* 0x0000000400067825 */ /* 0x001fca00078e0006 */
[----:B----4-:R-:W2:Y:S04]  /*55a0*/  LDG.E.CONSTANT R3, desc[UR6][R6.64] ;  /* 0x0000000606037981 */ /* 0x010ea8000c1e9900 */
[----:B------:R-:W3:Y:S04]  /*55b0*/  LDG.E.CONSTANT R8, desc[UR6][R6.64+0x4] ;  /* 0x0000040606087981 */ /* 0x000ee8000c1e9900 */
[----:B------:R-:W4:Y:S04]  /*55c0*/  LDG.E.CONSTANT R10, desc[UR6][R6.64+0x8] ;  /* 0x00000806060a7981 */ /* 0x000f28000c1e9900 */
[----:B------:R-:W5:Y:S04]  /*55d0*/  LDG.E.CONSTANT R12, desc[UR6][R6.64+0xc] ;  /* 0x00000c06060c7981 */ /* 0x000f68000c1e9900 */
[----:B------:R-:W5:Y:S04]  /*55e0*/  LDG.E.CONSTANT R14, desc[UR6][R6.64+0x10] ;  /* 0x00001006060e7981 */ /* 0x000f68000c1e9900 */
[----:B------:R-:W5:Y:S04]  /*55f0*/  LDG.E.CONSTANT R15, desc[UR6][R6.64+0x14] ;  /* 0x00001406060f7981 */ /* 0x000f68000c1e9900 */
[----:B------:R-:W5:Y:S04]  /*5600*/  LDG.E.CONSTANT R16, desc[UR6][R6.64+0x18] ;  /* 0x0000180606107981 */ /* 0x000f68000c1e9900 */
[----:B------:R0:W5:Y:S01]  /*5610*/  LDG.E.CONSTANT R18, desc[UR6][R6.64+0x1c] ;  /* 0x00001c0606127981 */ /* 0x000162000c1e9900 */
[----:B------:R-:W-:Y:S01]  /*5620*/  IMAD R9, R19, R2, R0 ;  /* 0x0000000213097224 */ /* 0x000fe200078e0200 */
[----:B------:R-:W-:-:S03]  /*5630*/  IADD3 R0, PT, PT, R0, 0x8, RZ ;  /* 0x0000000800007810 */ /* 0x000fc60007ffe0ff */
[----:B-1----:R-:W-:-:S04]  /*5640*/  IMAD.WIDE R4, R9, 0x4, R4 ;  /* 0x0000000409047825 */ /* 0x002fc800078e0204 */
[----:B--2---:R-:W-:Y:S01]  /*5650*/  FADD R3, RZ, R3 ;  /* 0x00000003ff037221 */ /* 0x004fe20000000000 */
[----:B---3--:R-:W-:-:S04]  /*5660*/  FADD R9, RZ, R8 ;  /* 0x00000008ff097221 */ /* 0x008fc80000000000 */
[----:B------:R1:W-:Y:S01]  /*5670*/  STG.E desc[UR6][R4.64], R3 ;  /* 0x0000000304007986 */ /* 0x0003e2000c101906 */
[----:B----4-:R-:W-:-:S03]  /*5680*/  FADD R11, RZ, R10 ;  /* 0x0000000aff0b7221 */ /* 0x010fc60000000000 */
[----:B------:R1:W-:Y:S01]  /*5690*/  STG.E desc[UR6][R4.64+0x4], R9 ;  /* 0x0000040904007986 */ /* 0x0003e2000c101906 */
[----:B-----5:R-:W-:-:S03]  /*56a0*/  FADD R13, RZ, R12 ;  /* 0x0000000cff0d7221 */ /* 0x020fc60000000000 */
[----:B------:R1:W-:Y:S01]  /*56b0*/  STG.E desc[UR6][R4.64+0x8], R11 ;  /* 0x0000080b04007986 */ /* 0x0003e2000c101906 */
[----:B0-----:R-:W-:-:S03]  /*56c0*/  FADD R7, RZ, R14 ;  /* 0x0000000eff077221 */ /* 0x001fc60000000000 */
[----:B------:R1:W-:Y:S01]  /*56d0*/  STG.E desc[UR6][R4.64+0xc], R13 ;  /* 0x00000c0d04007986 */ /* 0x0003e2000c101906 */
[----:B------:R-:W-:-:S03]  /*56e0*/  FADD R15, RZ, R15 ;  /* 0x0000000fff0f7221 */ /* 0x000fc60000000000 */
[----:B------:R1:W-:Y:S01]  /*56f0*/  STG.E desc[UR6][R4.64+0x10], R7 ;  /* 0x0000100704007986 */ /* 0x0003e2000c101906 */
[----:B------:R-:W-:-:S03]  /*5700*/  FADD R17, RZ, R16 ;  /* 0x00000010ff117221 */ /* 0x000fc60000000000 */
[----:B------:R1:W-:Y:S01]  /*5710*/  STG.E desc[UR6][R4.64+0x14], R15 ;  /* 0x0000140f04007986 */ /* 0x0003e2000c101906 */
[----:B------:R-:W-:-:S03]  /*5720*/  FADD R21, RZ, R18 ;  /* 0x00000012ff157221 */ /* 0x000fc60000000000 */
[----:B------:R1:W-:Y:S04]  /*5730*/  STG.E desc[UR6][R4.64+0x18], R17 ;  /* 0x0000181104007986 */ /* 0x0003e8000c101906 */
[----:B------:R1:W-:Y:S02]  /*5740*/  STG.E desc[UR6][R4.64+0x1c], R21 ;  /* 0x00001c1504007986 */ /* 0x0003e4000c101906 */
.L_x_58:
[----:B------:R-:W-:Y:S05]  /*5750*/  @!P1 EXIT ;  /* 0x000000000000994d */ /* 0x000fea0003800000 */
[----:B------:R-:W-:Y:S02]  /*5760*/  ISETP.GE.U32.AND P0, PT, R20, 0x4, PT ;  /* 0x000000041400780c */ /* 0x000fe40003f06070 */
[----:B------:R-:W-:-:S04]  /*5770*/  LOP3.LUT R12, R2, 0x3, RZ, 0xc0, !PT ;  /* 0x00000003020c7812 */ /* 0x000fc800078ec0ff */
[----:B------:R-:W-:-:S07]  /*5780*/  ISETP.NE.AND P1, PT, R12, RZ, PT ;  /* 0x000000ff0c00720c */ /* 0x000fce0003f25270 */
[----:B------:R-:W-:Y:S06]  /*5790*/  @!P0 BRA `(.L_x_59) ;  /* 0x0000000000488947 */ /* 0x000fec0003800000 */
[----:B-123--:R-:W0:Y:S08]  /*57a0*/  LDC.64 R4, c[0x0][0x3a0] ;  /* 0x0000e800ff047b82 */ /* 0x00ee300000000a00 */
[----:B------:R-:W1:Y:S01]  /*57b0*/  LDC.64 R6, c[0x0][0x3a8] ;  /* 0x0000ea00ff067b82 */ /* 0x000e620000000a00 */
[----:B0-----:R-:W-:-:S05]  /*57c0*/  IMAD.WIDE.U32 R4, R0, 0x4, R4 ;  /* 0x0000000400047825 */ /* 0x001fca00078e0004 */
[----:B----4-:R-:W2:Y:S04]  /*57d0*/  LDG.E.CONSTANT R3, desc[UR6][R4.64] ;  /* 0x0000000604037981 */ /* 0x010ea8000c1e9900 */
[----:B------:R-:W3:Y:S04]  /*57e0*/  LDG.E.CONSTANT R8, desc[UR6][R4.64+0x4] ;  /* 0x0000040604087981 */ /* 0x000ee8000c1e9900 */
[----:B------:R-:W4:Y:S04]  /*57f0*/  LDG.E.CONSTANT R10, desc[UR6][R4.64+0x8] ;  /* 0x00000806040a7981 */ /* 0x000f28000c1e9900 */
[----:B------:R-:W5:Y:S01]  /*5800*/  LDG.E.CONSTANT R13, desc[UR6][R4.64+0xc] ;  /* 0x00000c06040d7981 */ /* 0x000f62000c1e9900 */
[----:B------:R-:W-:-:S02]  /*5810*/  IMAD R9, R19, R2, R0 ;  /* 0x0000000213097224 */ /* 0x000fc400078e0200 */
[----:B------:R-:W-:Y:S02]  /*5820*/  VIADD R0, R0, 0x4 ;  /* 0x0000000400007836 */ /* 0x000fe40000000000 */
[----:B-1----:R-:W-:-:S04]  /*5830*/  IMAD.WIDE R6, R9, 0x4, R6 ;  /* 0x0000000409067825 */ /* 0x002fc800078e0206 */
[----:B--2---:R-:W-:Y:S01]  /*5840*/  FADD R3, RZ, R3 ;  /* 0x00000003ff037221 */ /* 0x004fe20000000000 */
[----:B---3--:R-:W-:-:S04]  /*5850*/  FADD R9, RZ, R8 ;  /* 0x00000008ff097221 */ /* 0x008fc80000000000 */
[----:B------:R0:W-:Y:S01]  /*5860*/  STG.E desc[UR6][R6.64], R3 ;  /* 0x0000000306007986 */ /* 0x0001e2000c101906 */
[----:B----4-:R-:W-:-:S03]  /*5870*/  FADD R11, RZ, R10 ;  /* 0x0000000aff0b7221 */ /* 0x010fc60000000000 */
[----:B------:R0:W-:Y:S01]  /*5880*/  STG.E desc[UR6][R6.64+0x4], R9 ;  /* 0x0000040906007986 */ /* 0x0001e2000c101906 */
[----:B-----5:R-:W-:-:S03]  /*5890*/  FADD R13, RZ, R13 ;  /* 0x0000000dff0d7221 */ /* 0x020fc60000000000 */
[----:B------:R0:W-:Y:S04]  /*58a0*/  STG.E desc[UR6][R6.64+0x8], R11 ;  /* 0x0000080b06007986 */ /* 0x0001e8000c101906 */
[----:B------:R0:W-:Y:S02]  /*58b0*/  STG.E desc[UR6][R6.64+0xc], R13 ;  /* 0x00000c0d06007986 */ /* 0x0001e4000c101906 */
.L_x_59:
[----:B------:R-:W-:Y:S05]  /*58c0*/  @!P1 EXIT ;  /* 0x000000000000994d */ /* 0x000fea0003800000 */
[----:B01234-:R-:W0:Y:S01]  /*58d0*/  LDC.64 R8, c[0x0][0x3a0] ;  /* 0x0000e800ff087b82 */ /* 0x01fe220000000a00 */
[----:B------:R-:W-:-:S07]  /*58e0*/  UMOV UR4, URZ ;  /* 0x000000ff00047c82 */ /* 0x000fce0008000000 */
[----:B------:R-:W1:Y:S02]  /*58f0*/  LDC.64 R10, c[0x0][0x3a8] ;  /* 0x0000ea00ff0a7b82 */ /* 0x000e640000000a00 */
.L_x_60:
[----:B0-----:R-:W-:-:S06]  /*5900*/  IMAD.WIDE.U32 R4, R0, 0x4, R8 ;  /* 0x0000000400047825 */ /* 0x001fcc00078e0008 */
[----:B--2---:R-:W2:Y:S01]  /*5910*/  LDG.E.CONSTANT R4, desc[UR6][R4.64] ;  /* 0x0000000604047981 */ /* 0x004ea2000c1e9900 */
[----:B------:R-:W-:Y:S01]  /*5920*/  UIADD3 UR4, UPT, UPT, UR4, 0x1, URZ ;  /* 0x0000000104047890 */ /* 0x000fe2000fffe0ff */
[----:B------:R-:W-:Y:S01]  /*5930*/  IMAD R7, R19, R2, R0 ;  /* 0x0000000213077224 */ /* 0x000fe200078e0200 */
[----:B------:R-:W-:-:S03]  /*5940*/  IADD3 R0, PT, PT, R0, 0x1, RZ ;  /* 0x0000000100007810 */ /* 0x000fc60007ffe0ff */
[----:B-1----:R-:W-:Y:S01]  /*5950*/  IMAD.WIDE R6, R7, 0x4, R10 ;  /* 0x0000000407067825 */ /* 0x002fe200078e020a */
[----:B------:R-:W-:-:S03]  /*5960*/  ISETP.NE.AND P0, PT, R12, UR4, PT ;  /* 0x000000040c007c0c */ /* 0x000fc6000bf05270 */
[----:B--2---:R-:W-:-:S05]  /*5970*/  FADD R3, RZ, R4 ;  /* 0x00000004ff037221 */ /* 0x004fca0000000000 */
[----:B------:R2:W-:Y:S05]  /*5980*/  STG.E desc[UR6][R6.64], R3 ;  /* 0x0000000306007986 */ /* 0x0005ea000c101906 */
[----:B------:R-:W-:Y:S05]  /*5990*/  @P0 BRA `(.L_x_60) ;  /* 0xfffffffc00d80947 */ /* 0x000fea000383ffff */
[----:B------:R-:W-:Y:S05]  /*59a0*/  EXIT ;  /* 0x000000000000794d */ /* 0x000fea0003800000 */
.L_x_61:
        /* <DEDUP_REMOVED lines=13> */
.L_x_213:


//--------------------- .text._Z36dynamic_prefetching_attention_kernelPKfS0_S0_Pfiiii --------------------------
	.section	.text._Z36dynamic_prefetching_attention_kernelPKfS0_S0_Pfiiii,"ax",@progbits
	.align	128
        .global         _Z36dynamic_prefetching_attention_kernelPKfS0_S0_Pfiiii
        .type           _Z36dynamic_prefetching_attention_kernelPKfS0_S0_Pfiiii,@function
        .size           _Z36dynamic_prefetching_attention_kernelPKfS0_S0_Pfiiii,(.L_x_208 - _Z36dynamic_prefetching_attention_kernelPKfS0_S0_Pfiiii)
        .other          _Z36dynamic_prefetching_attention_kernelPKfS0_S0_Pfiiii,@"STO_CUDA_ENTRY STV_DEFAULT"
_Z36dynamic_prefetching_attention_kernelPKfS0_S0_Pfiiii:
.text._Z36dynamic_prefetching_attention_kernelPKfS0_S0_Pfiiii:
[----:B------:R-:W0:Y:S08]  /*0000*/  LDC R1, c[0x0][0x37c] ;  /* 0x0000df00ff017b82 */ /* 0x000e300000000800 */
[----:B------:R-:W1:Y:S01]  /*0010*/  LDC R9, c[0x0][0x3ac] ;  /* 0x0000eb00ff097b82 */ /* 0x000e620000000800 */
[----:B------:R-:W2:Y:S01]  /*0020*/  S2R R6, SR_TID.X ;  /* 0x0000000000067919 */ /* 0x000ea20000002100 */
[----:B------:R-:W3:Y:S01]  /*0030*/  LDCU.64 UR8, c[0x0][0x3a0] ;  /* 0x00007400ff0877ac */ /* 0x000ee20008000a00 */
[----:B0-----:R-:W-:-:S05]  /*0040*/  IADD3 R1, PT, PT, R1, -0x400, RZ ;  /* 0xfffffc0001017810 */ /* 0x001fca0007ffe0ff */
[----:B------:R-:W0:Y:S01]  /*0050*/  S2UR UR4, SR_CTAID.X ;  /* 0x00000000000479c3 */ /* 0x000e220000002500 */
[----:B-1----:R-:W1:Y:S01]  /*0060*/  I2F.U32.RP R0, R9 ;  /* 0x0000000900007306 */ /* 0x002e620000209000 */
[----:B------:R-:W-:Y:S02]  /*0070*/  ISETP.NE.U32.AND P3, PT, R9, RZ, PT ;  /* 0x000000ff0900720c */ /* 0x000fe40003f65070 */
[----:B--2---:R-:W-:-:S05]  /*0080*/  LOP3.LUT P1, RZ, R6, 0x1f, RZ, 0xc0, !PT ;  /* 0x0000001f06ff7812 */ /* 0x004fca000782c0ff */
[----:B-1----:R-:W1:Y:S02]  /*0090*/  MUFU.RCP R0, R0 ;  /* 0x0000000000007308 */ /* 0x002e640000001000 */
[----:B-1----:R-:W-:Y:S02]  /*00a0*/  IADD3 R2, PT, PT, R0, 0xffffffe, RZ ;  /* 0x0ffffffe00027810 */ /* 0x002fe40007ffe0ff */
[----:B------:R-:W1:Y:S04]  /*00b0*/  LDC R0, c[0x0][0x360] ;  /* 0x0000d800ff007b82 */ /* 0x000e680000000800 */
[----:B------:R2:W4:Y:S02]  /*00c0*/  F2I.FTZ.U32.TRUNC.NTZ R3, R2 ;  /* 0x0000000200037305 */ /* 0x000524000021f000 */
[----:B--2---:R-:W-:Y:S01]  /*00d0*/  HFMA2 R2, -RZ, RZ, 0, 0 ;  /* 0x00000000ff027431 */ /* 0x004fe200000001ff */
[----:B----4-:R-:W-:-:S05]  /*00e0*/  IADD3 R4, PT, PT, RZ, -R3, RZ ;  /* 0x80000003ff047210 */ /* 0x010fca0007ffe0ff */
[----:B------:R-:W-:Y:S01]  /*00f0*/  IMAD R5, R4, R9, RZ ;  /* 0x0000000904057224 */ /* 0x000fe200078e02ff */
[----:B-1----:R-:W-:-:S03]  /*0100*/  SHF.R.U32.HI R0, RZ, 0x5, R0 ;  /* 0x00000005ff007819 */ /* 0x002fc60000011600 */
[----:B------:R-:W-:Y:S01]  /*0110*/  IMAD.HI.U32 R3, R3, R5, R2 ;  /* 0x0000000503037227 */ /* 0x000fe200078e0002 */
[----:B------:R-:W-:Y:S02]  /*0120*/  SHF.R.U32.HI R5, RZ, 0x5, R6 ;  /* 0x00000005ff057819 */ /* 0x000fe40000011606 */
[----:B------:R-:W-:-:S03]  /*0130*/  LOP3.LUT R2, RZ, R9, RZ, 0x33, !PT ;  /* 0x00000009ff027212 */ /* 0x000fc600078e33ff */
[----:B0-----:R-:W-:-:S05]  /*0140*/  IMAD.HI.U32 R3, R3, UR4, RZ ;  /* 0x0000000403037c27 */ /* 0x001fca000f8e00ff */
[----:B------:R-:W-:-:S05]  /*0150*/  IADD3 R4, PT, PT, -R3, RZ, RZ ;  /* 0x000000ff03047210 */ /* 0x000fca0007ffe1ff */
[----:B------:R-:W-:Y:S01]  /*0160*/  IMAD R4, R9, R4, UR4 ;  /* 0x0000000409047e24 */ /* 0x000fe2000f8e0204 */
[----:B------:R-:W0:Y:S04]  /*0170*/  S2UR UR4, SR_CTAID.Y ;  /* 0x00000000000479c3 */ /* 0x000e280000002600 */
[----:B------:R-:W-:-:S13]  /*0180*/  ISETP.GE.U32.AND P0, PT, R4, R9, PT ;  /* 0x000000090400720c */ /* 0x000fda0003f06070 */
[-C--:B------:R-:W-:Y:S02]  /*0190*/  @P0 IADD3 R4, PT, PT, R4, -R9.reuse, RZ ;  /* 0x8000000904040210 */ /* 0x080fe40007ffe0ff */
[----:B------:R-:W-:Y:S02]  /*01a0*/  @P0 IADD3 R3, PT, PT, R3, 0x1, RZ ;  /* 0x0000000103030810 */ /* 0x000fe40007ffe0ff */
[----:B------:R-:W-:Y:S01]  /*01b0*/  ISETP.GE.U32.AND P2, PT, R4, R9, PT ;  /* 0x000000090400720c */ /* 0x000fe20003f46070 */
[----:B0-----:R-:W-:-:S05]  /*01c0*/  IMAD R0, R0, UR4, R5 ;  /* 0x0000000400007c24 */ /* 0x001fca000f8e0205 */
[----:B---3--:R-:W-:-:S07]  /*01d0*/  ISETP.GE.AND P0, PT, R0, UR9, PT ;  /* 0x0000000900007c0c */ /* 0x008fce000bf06270 */
[----:B------:R-:W-:-:S04]  /*01e0*/  @P2 IADD3 R3, PT, PT, R3, 0x1, RZ ;  /* 0x0000000103032810 */ /* 0x000fc80007ffe0ff */
[----:B------:R-:W-:-:S04]  /*01f0*/  SEL R3, R2, R3, !P3 ;  /* 0x0000000302037207 */ /* 0x000fc80005800000 */
[----:B------:R-:W-:-:S04]  /*0200*/  ISETP.GE.OR P0, PT, R3, UR8, P0 ;  /* 0x0000000803007c0c */ /* 0x000fc80008706670 */
[----:B------:R-:W-:-:S13]  /*0210*/  PLOP3.LUT P0, PT, P1, P0, PT, 0xf8, 0x8f ;  /* 0x00000000008f781c */ /* 0x000fda0000f01f70 */
[----:B------:R-:W-:Y:S05]  /*0220*/  @P0 EXIT ;  /* 0x000000000000094d */ /* 0x000fea0003800000 */
[----:B------:R-:W0:Y:S01]  /*0230*/  LDC R5, c[0x0][0x3a8] ;  /* 0x0000ea00ff057b82 */ /* 0x000e220000000800 */
[----:B------:R-:W-:Y:S01]  /*0240*/  IADD3 R7, PT, PT, R4, -R9, RZ ;  /* 0x8000000904077210 */ /* 0x000fe20007ffe0ff */
[----:B------:R-:W1:Y:S03]  /*0250*/  LDCU.64 UR6, c[0x0][0x358] ;  /* 0x00006b00ff0677ac */ /* 0x000e660008000a00 */
[----:B------:R-:W-:-:S05]  /*0260*/  @P3 SEL R2, R7, R4, P2 ;  /* 0x0000000407023207 */ /* 0x000fca0001000000 */
[----:B------:R-:W-:Y:S01]  /*0270*/  IMAD R3, R3, R9, R2 ;  /* 0x0000000903037224 */ /* 0x000fe200078e0202 */
[----:B------:R-:W-:Y:S02]  /*0280*/  IADD3 R2, PT, PT, R1, 0x200, RZ ;  /* 0x0000020001027810 */ /* 0x000fe40007ffe0ff */
[C---:B0-----:R-:W-:Y:S01]  /*0290*/  ISETP.GE.AND P1, PT, R5.reuse, 0x1, PT ;  /* 0x000000010500780c */ /* 0x041fe20003f26270 */
[----:B------:R-:W-:-:S04]  /*02a0*/  IMAD R4, R5, UR9, RZ ;  /* 0x0000000905047c24 */ /* 0x000fc8000f8e02ff */
[----:B------:R-:W-:Y:S01]  /*02b0*/  IMAD R3, R3, R4, RZ ;  /* 0x0000000403037224 */ /* 0x000fe200078e02ff */
[----:B------:R-:W-:-:S07]  /*02c0*/  VIMNMX R4, PT, PT, R5, 0x80, PT ;  /* 0x0000008005047848 */ /* 0x000fce0003fe0100 */
[----:B-1----:R-:W-:Y:S05]  /*02d0*/  @!P1 BRA `(.L_x_62) ;  /* 0x0000000400a09947 */ /* 0x002fea0003800000 */
[----:B------:R-:W-:Y:S01]  /*02e0*/  ISETP.GE.U32.AND P0, PT, R5, 0x4, PT ;  /* 0x000000040500780c */ /* 0x000fe20003f06070 */
[----:B------:R-:W-:Y:S01]  /*02f0*/  IMAD R21, R0, R5, R3 ;  /* 0x0000000500157224 */ /* 0x000fe200078e0203 */
[----:B------:R-:W-:Y:S02]  /*0300*/  LOP3.LUT R20, R4, 0x3, RZ, 0xc0, !PT ;  /* 0x0000000304147812 */ /* 0x000fe400078ec0ff */
[----:B------:R-:W-:-:S09]  /*0310*/  MOV R7, RZ ;  /* 0x000000ff00077202 */ /* 0x000fd20000000f00 */
[----:B------:R-:W-:Y:S05]  /*0320*/  @!P0 BRA `(.L_x_63) ;  /* 0x0000000400588947 */ /* 0x000fea0003800000 */
[----:B------:R-:W-:Y:S01]  /*0330*/  LOP3.LUT R7, R4, 0xfc, RZ, 0xc0, !PT ;  /* 0x000000fc04077812 */ /* 0x000fe200078ec0ff */
[----:B------:R-:W-:-:S03]  /*0340*/  HFMA2 R6, -RZ, RZ, 0, 0 ;  /* 0x00000000ff067431 */ /* 0x000fc600000001ff */
[----:B------:R-:W-:-:S13]  /*0350*/  ISETP.GT.AND P0, PT, R7, RZ, PT ;  /* 0x000000ff0700720c */ /* 0x000fda0003f04270 */
[----:B------:R-:W-:Y:S05]  /*0360*/  @!P0 BRA `(.L_x_64) ;  /* 0x0000000400188947 */ /* 0x000fea0003800000 */
[----:B------:R-:W-:Y:S02]  /*0370*/  IADD3 R8, PT, PT, R7, -R6, RZ ;  /* 0x8000000607087210 */ /* 0x000fe40007ffe0ff */
[----:B------:R-:W-:Y:S02]  /*0380*/  PLOP3.LUT P0, PT, PT, PT, PT, 0x80, 0x8 ;  /* 0x000000000008781c */ /* 0x000fe40003f0f070 */
[----:B------:R-:W-:-:S13]  /*0390*/  ISETP.GT.AND P2, PT, R8, 0xc, PT ;  /* 0x0000000c0800780c */ /* 0x000fda0003f44270 */
[----:B------:R-:W-:Y:S05]  /*03a0*/  @!P2 BRA `(.L_x_65) ;  /* 0x0000000000a4a947 */ /* 0x000fea0003800000 */
[----:B------:R-:W-:Y:S02]  /*03b0*/  PLOP3.LUT P0, PT, PT, PT, PT, 0x8, 0x80 ;  /* 0x000000000080781c */ /* 0x000fe40003f0e170 */
[----:B------:R-:W-:-:S11]  /*03c0*/  IADD3 R23, PT, PT, R7, -0xc, RZ ;  /* 0xfffffff407177810 */ /* 0x000fd60007ffe0ff */
.L_x_66:
[----:B0-----:R-:W0:Y:S01]  /*03d0*/  LDC.64 R24, c[0x0][0x380] ;  /* 0x0000e000ff187b82 */ /* 0x001e220000000a00 */
[----:B------:R-:W-:Y:S02]  /*03e0*/  IADD3 R27, PT, PT, R21, R6, RZ ;  /* 0x00000006151b7210 */ /* 0x000fe40007ffe0ff */
[----:B------:R-:W-:-:S04]  /*03f0*/  IADD3 R12, PT, PT, R6, 0x4, RZ ;  /* 0x00000004060c7810 */ /* 0x000fc80007ffe0ff */
[----:B------:R-:W-:Y:S01]  /*0400*/  IADD3 R15, PT, PT, R21, R12, RZ ;  /* 0x0000000c150f7210 */ /* 0x000fe20007ffe0ff */
[----:B0-----:R-:W-:-:S05]  /*0410*/  IMAD.WIDE R26, R27, 0x4, R24 ;  /* 0x000000041b1a7825 */ /* 0x001fca00078e0218 */
[----:B------:R-:W2:Y:S04]  /*0420*/  LDG.E.CONSTANT R16, desc[UR6][R26.64] ;  /* 0x000000061a107981 */ /* 0x000ea8000c1e9900 */
[----:B------:R-:W2:Y:S04]  /*0430*/  LDG.E.CONSTANT R17, desc[UR6][R26.64+0x4] ;  /* 0x000004061a117981 */ /* 0x000ea8000c1e9900 */
[----:B------:R-:W2:Y:S04]  /*0440*/  LDG.E.CONSTANT R18, desc[UR6][R26.64+0x8] ;  /* 0x000008061a127981 */ /* 0x000ea8000c1e9900 */
[----:B------:R0:W2:Y:S01]  /*0450*/  LDG.E.CONSTANT R19, desc[UR6][R26.64+0xc] ;  /* 0x00000c061a137981 */ /* 0x0000a2000c1e9900 */
[----:B------:R-:W-:-:S05]  /*0460*/  IMAD.WIDE R14, R15, 0x4, R24 ;  /* 0x000000040f0e7825 */ /* 0x000fca00078e0218 */
[----:B------:R-:W3:Y:S04]  /*0470*/  LDG.E.CONSTANT R8, desc[UR6][R14.64] ;  /* 0x000000060e087981 */ /* 0x000ee8000c1e9900 */
[----:B------:R-:W3:Y:S04]  /*0480*/  LDG.E.CONSTANT R9, desc[UR6][R14.64+0x4] ;  /* 0x000004060e097981 */ /* 0x000ee8000c1e9900 */
[----:B------:R-:W3:Y:S04]  /*0490*/  LDG.E.CONSTANT R10, desc[UR6][R14.64+0x8] ;  /* 0x000008060e0a7981 */ /* 0x000ee8000c1e9900 */
[----:B------:R-:W3:Y:S01]  /*04a0*/  LDG.E.CONSTANT R11, desc[UR6][R14.64+0xc] ;  /* 0x00000c060e0b7981 */ /* 0x000ee2000c1e9900 */
[----:B------:R-:W-:-:S02]  /*04b0*/  LEA R29, R6, R1, 0x2 ;  /* 0x00000001061d7211 */ /* 0x000fc400078e10ff */
[C---:B------:R-:W-:Y:S02]  /*04c0*/  IADD3 R22, PT, PT, R6.reuse, 0x8, RZ ;  /* 0x0000000806167810 */ /* 0x040fe40007ffe0ff */
[----:B------:R-:W-:Y:S02]  /*04d0*/  IADD3 R28, PT, PT, R6, 0xc, RZ ;  /* 0x0000000c061c7810 */ /* 0x000fe40007ffe0ff */
[----:B0-----:R-:W-:Y:S02]  /*04e0*/  IADD3 R27, PT, PT, R21, R22, RZ ;  /* 0x00000016151b7210 */ /* 0x001fe40007ffe0ff */
[----:B------:R-:W-:-:S03]  /*04f0*/  LEA R13, R12, R1, 0x2 ;  /* 0x000000010c0d7211 */ /* 0x000fc600078e10ff */
[----:B------:R-:W-:-:S05]  /*0500*/  IMAD.WIDE R26, R27, 0x4, R24 ;  /* 0x000000041b1a7825 */ /* 0x000fca00078e0218 */
[----:B------:R-:W4:Y:S04]  /*0510*/  LDG.E.CONSTANT R12, desc[UR6][R26.64] ;  /* 0x000000061a0c7981 */ /* 0x000f28000c1e9900 */
[----:B------:R-:W4:Y:S04]  /*0520*/  LDG.E.CONSTANT R14, desc[UR6][R26.64+0x8] ;  /* 0x000008061a0e7981 */ /* 0x000f28000c1e9900 */
[----:B------:R-:W4:Y:S04]  /*0530*/  LDG.E.CONSTANT R15, desc[UR6][R26.64+0xc] ;  /* 0x00000c061a0f7981 */ /* 0x000f28000c1e9900 */
[----:B--2---:R0:W-:Y:S02]  /*0540*/  STL.128 [R29], R16 ;  /* 0x000000101d007387 */ /* 0x0041e40000100c00 */
[----:B0-----:R-:W-:-:S02]  /*0550*/  IADD3 R17, PT, PT, R21, R28, RZ ;  /* 0x0000001c15117210 */ /* 0x001fc40007ffe0ff */
[----:B---3--:R0:W-:Y:S03]  /*0560*/  STL.128 [R13], R8 ;  /* 0x000000080d007387 */ /* 0x0081e60000100c00 */
[----:B------:R-:W-:-:S05]  /*0570*/  IMAD.WIDE R24, R17, 0x4, R24 ;  /* 0x0000000411187825 */ /* 0x000fca00078e0218 */
[----:B------:R-:W2:Y:S04]  /*0580*/  LDG.E.CONSTANT R16, desc[UR6][R24.64] ;  /* 0x0000000618107981 */ /* 0x000ea8000c1e9900 */
[----:B------:R-:W2:Y:S04]  /*0590*/  LDG.E.CONSTANT R17, desc[UR6][R24.64+0x4] ;  /* 0x0000040618117981 */ /* 0x000ea8000c1e9900 */
[----:B0-----:R-:W4:Y:S04]  /*05a0*/  LDG.E.CONSTANT R13, desc[UR6][R26.64+0x4] ;  /* 0x000004061a0d7981 */ /* 0x001f28000c1e9900 */
[----:B------:R-:W2:Y:S04]  /*05b0*/  LDG.E.CONSTANT R18, desc[UR6][R24.64+0x8] ;  /* 0x0000080618127981 */ /* 0x000ea8000c1e9900 */
[----:B------:R-:W2:Y:S01]  /*05c0*/  LDG.E.CONSTANT R19, desc[UR6][R24.64+0xc] ;  /* 0x00000c0618137981 */ /* 0x000ea2000c1e9900 */
[----:B------:R-:W-:-:S02]  /*05d0*/  LEA R22, R22, R1, 0x2 ;  /* 0x0000000116167211 */ /* 0x000fc400078e10ff */
[----:B------:R-:W-:Y:S02]  /*05e0*/  LEA R28, R28, R1, 0x2 ;  /* 0x000000011c1c7211 */ /* 0x000fe400078e10ff */
[----:B------:R-:W-:-:S04]  /*05f0*/  IADD3 R6, PT, PT, R6, 0x10, RZ ;  /* 0x0000001006067810 */ /* 0x000fc80007ffe0ff */
[----:B------:R-:W-:Y:S01]  /*0600*/  ISETP.GE.AND P2, PT, R6, R23, PT ;  /* 0x000000170600720c */ /* 0x000fe20003f46270 */
[----:B----4-:R0:W-:Y:S04]  /*0610*/  STL.128 [R22], R12 ;  /* 0x0000000c16007387 */ /* 0x0101e80000100c00 */
[----:B--2---:R0:W-:Y:S08]  /*0620*/  STL.128 [R28], R16 ;  /* 0x000000101c007387 */ /* 0x0041f00000100c00 */
[----:B------:R-:W-:Y:S05]  /*0630*/  @!P2 BRA `(.L_x_66) ;  /* 0xfffffffc0064a947 */ /* 0x000fea000383ffff */
.L_x_65:
[----:B------:R-:W-:-:S04]  /*0640*/  IADD3 R8, PT, PT, R7, -R6, RZ ;  /* 0x8000000607087210 */ /* 0x000fc80007ffe0ff */
[----:B------:R-:W-:-:S13]  /*0650*/  ISETP.GT.AND P2, PT, R8, 0x4, PT ;  /* 0x000000040800780c */ /* 0x000fda0003f44270 */
[----:B------:R-:W-:Y:S05]  /*0660*/  @!P2 BRA `(.L_x_67) ;  /* 0x000000000050a947 */ /* 0x000fea0003800000 */
[----:B0-----:R-:W0:Y:S01]  /*0670*/  LDC.64 R16, c[0x0][0x380] ;  /* 0x0000e000ff107b82 */ /* 0x001e220000000a00 */
[----:B------:R-:W-:Y:S02]  /*0680*/  IADD3 R24, PT, PT, R6, 0x4, RZ ;  /* 0x0000000406187810 */ /* 0x000fe40007ffe0ff */
[C---:B------:R-:W-:Y:S02]  /*0690*/  IADD3 R19, PT, PT, R21.reuse, R6, RZ ;  /* 0x0000000615137210 */ /* 0x040fe40007ffe0ff */
[----:B------:R-:W-:-:S03]  /*06a0*/  IADD3 R9, PT, PT, R21, R24, RZ ;  /* 0x0000001815097210 */ /* 0x000fc60007ffe0ff */
[----:B0-----:R-:W-:-:S04]  /*06b0*/  IMAD.WIDE R18, R19, 0x4, R16 ;  /* 0x0000000413127825 */ /* 0x001fc800078e0210 */
[----:B------:R-:W-:Y:S01]  /*06c0*/  IMAD.WIDE R16, R9, 0x4, R16 ;  /* 0x0000000409107825 */ /* 0x000fe200078e0210 */
        /* <DEDUP_REMOVED lines=8> */
[----:B------:R-:W-:-:S02]  /*0750*/  LEA R22, R6, R1, 0x2 ;  /* 0x0000000106167211 */ /* 0x000fc400078e10ff */
[----:B------:R-:W-:Y:S02]  /*0760*/  LEA R24, R24, R1, 0x2 ;  /* 0x0000000118187211 */ /* 0x000fe400078e10ff */
[----:B------:R-:W-:Y:S02]  /*0770*/  PLOP3.LUT P0, PT, PT, PT, PT, 0x8, 0x80 ;  /* 0x000000000080781c */ /* 0x000fe40003f0e170 */
[----:B------:R-:W-:Y:S01]  /*0780*/  IADD3 R6, PT, PT, R6, 0x8, RZ ;  /* 0x0000000806067810 */ /* 0x000fe20007ffe0ff */
[----:B--2---:R1:W-:Y:S04]  /*0790*/  STL.128 [R22], R8 ;  /* 0x0000000816007387 */ /* 0x0043e80000100c00 */
[----:B---3--:R1:W-:Y:S06]  /*07a0*/  STL.128 [R24], R12 ;  /* 0x0000000c18007387 */ /* 0x0083ec0000100c00 */
.L_x_67:
[----:B------:R-:W-:-:S13]  /*07b0*/  ISETP.NE.OR P0, PT, R6, R7, P0 ;  /* 0x000000070600720c */ /* 0x000fda0000705670 */
[----:B------:R-:W-:Y:S05]  /*07c0*/  @!P0 BRA `(.L_x_63) ;  /* 0x0000000000308947 */ /* 0x000fea0003800000 */
.L_x_64:
[----:B-12---:R-:W1:Y:S01]  /*07d0*/  LDC.64 R8, c[0x0][0x380] ;  /* 0x0000e000ff087b82 */ /* 0x006e620000000a00 */
[----:B0-----:R-:W-:-:S05]  /*07e0*/  IADD3 R13, PT, PT, R21, R6, RZ ;  /* 0x00000006150d7210 */ /* 0x001fca0007ffe0ff */
[----:B-1----:R-:W-:-:S05]  /*07f0*/  IMAD.WIDE R12, R13, 0x4, R8 ;  /* 0x000000040d0c7825 */ /* 0x002fca00078e0208 */
[----:B------:R-:W2:Y:S04]  /*0800*/  LDG.E.CONSTANT R8, desc[UR6][R12.64] ;  /* 0x000000060c087981 */ /* 0x000ea8000c1e9900 */
[----:B------:R-:W2:Y:S04]  /*0810*/  LDG.E.CONSTANT R9, desc[UR6][R12.64+0x4] ;  /* 0x000004060c097981 */ /* 0x000ea8000c1e9900 */
[----:B------:R-:W2:Y:S04]  /*0820*/  LDG.E.CONSTANT R10, desc[UR6][R12.64+0x8] ;  /* 0x000008060c0a7981 */ /* 0x000ea8000c1e9900 */
[----:B------:R-:W2:Y:S01]  /*0830*/  LDG.E.CONSTANT R11, desc[UR6][R12.64+0xc] ;  /* 0x00000c060c0b7981 */ /* 0x000ea2000c1e9900 */
[----:B------:R-:W-:-:S02]  /*0840*/  LEA R14, R6, R1, 0x2 ;  /* 0x00000001060e7211 */ /* 0x000fc400078e10ff */
[----:B------:R-:W-:-:S04]  /*0850*/  IADD3 R6, PT, PT, R6, 0x4, RZ ;  /* 0x0000000406067810 */ /* 0x000fc80007ffe0ff */
[----:B------:R-:W-:Y:S01]  /*0860*/  ISETP.NE.AND P0, PT, R6, R7, PT ;  /* 0x000000070600720c */ /* 0x000fe20003f05270 */
[----:B--2---:R2:W-:-:S12]  /*0870*/  STL.128 [R14], R8 ;  /* 0x000000080e007387 */ /* 0x0045d80000100c00 */
[----:B------:R-:W-:Y:S05]  /*0880*/  @P0 BRA `(.L_x_64) ;  /* 0xfffffffc00d00947 */ /* 0x000fea000383ffff */
.L_x_63:
[----:B------:R-:W-:-:S13]  /*0890*/  ISETP.NE.AND P0, PT, R20, RZ, PT ;  /* 0x000000ff1400720c */ /* 0x000fda0003f05270 */
[----:B------:R-:W-:Y:S05]  /*08a0*/  @!P0 BRA `(.L_x_62) ;  /* 0x00000000002c8947 */ /* 0x000fea0003800000 */
[----:B-12---:R-:W1:Y:S01]  /*08b0*/  LDC.64 R10, c[0x0][0x380] ;  /* 0x0000e000ff0a7b82 */ /* 0x006e620000000a00 */
[----:B------:R-:W-:-:S05]  /*08c0*/  UMOV UR4, URZ ;  /* 0x000000ff00047c82 */ /* 0x000fca0008000000 */
.L_x_68:
[----:B------:R-:W-:-:S05]  /*08d0*/  IADD3 R9, PT, PT, R21, R7, RZ ;  /* 0x0000000715097210 */ /* 0x000fca0007ffe0ff */
[----:B-1-3--:R-:W-:-:S06]  /*08e0*/  IMAD.WIDE R8, R9, 0x4, R10 ;  /* 0x0000000409087825 */ /* 0x00afcc00078e020a */
[----:B------:R-:W2:Y:S01]  /*08f0*/  LDG.E.CONSTANT R8, desc[UR6][R8.64] ;  /* 0x0000000608087981 */ /* 0x000ea2000c1e9900 */
[C---:B0-----:R-:W-:Y:S01]  /*0900*/  LEA R13, R7.reuse, R1, 0x2 ;  /* 0x00000001070d7211 */ /* 0x041fe200078e10ff */
[----:B------:R-:W-:Y:S01]  /*0910*/  UIADD3 UR4, UPT, UPT, UR4, 0x1, URZ ;  /* 0x0000000104047890 */ /* 0x000fe2000fffe0ff */
[----:B------:R-:W-:-:S05]  /*0920*/  IADD3 R7, PT, PT, R7, 0x1, RZ ;  /* 0x0000000107077810 */ /* 0x000fca0007ffe0ff */
[----:B------:R-:W-:Y:S01]  /*0930*/  ISETP.NE.AND P0, PT, R20, UR4, PT ;  /* 0x0000000414007c0c */ /* 0x000fe2000bf05270 */
[----:B--2---:R3:W-:-:S12]  /*0940*/  STL [R13], R8 ;  /* 0x000000080d007387 */ /* 0x0047d80000100800 */
[----:B------:R-:W-:Y:S05]  /*0950*/  @P0 BRA `(.L_x_68) ;  /* 0xfffffffc00dc0947 */ /* 0x000fea000383ffff */
.L_x_62:
[----:B------:R-:W-:Y:S01]  /*0960*/  I2FP.F32.S32 R5, R5 ;  /* 0x0000000500057245 */ /* 0x000fe20000201400 */
[----:B------:R4:W-:Y:S03]  /*0970*/  STL.128 [R1+0x200], RZ ;  /* 0x000200ff01007387 */ /* 0x0009e60000100c00 */
[----:B------:R-:W-:Y:S01]  /*0980*/  IADD3 R7, PT, PT, R5, -0xd000000, RZ ;  /* 0xf300000005077810 */ /* 0x000fe20007ffe0ff */
[----:B------:R4:W-:Y:S01]  /*0990*/  STL.128 [R1+0x210], RZ ;  /* 0x000210ff01007387 */ /* 0x0009e20000100c00 */
[----:B------:R4:W0:Y:S02]  /*09a0*/  MUFU.RSQ R6, R5 ;  /* 0x0000000500067308 */ /* 0x0008240000001400 */
[----:B------:R-:W-:Y:S01]  /*09b0*/  ISETP.GT.U32.AND P0, PT, R7, 0x727fffff, PT ;  /* 0x727fffff0700780c */ /* 0x000fe20003f04070 */
[----:B------:R4:W-:Y:S04]  /*09c0*/  STL.128 [R1+0x220], RZ ;  /* 0x000220ff01007387 */ /* 0x0009e80000100c00 */
        /* <DEDUP_REMOVED lines=28> */
[----:B------:R4:W-:Y:S01]  /*0b90*/  STL.128 [R1+0x3f0], RZ ;  /* 0x0003f0ff01007387 */ /* 0x0009e20000100c00 */
[----:B0-----:R-:W-:Y:S05]  /*0ba0*/  @!P0 BRA `(.L_x_69) ;  /* 0x00000000000c8947 */ /* 0x001fea0003800000 */
[----:B-12---:R-:W-:-:S07]  /*0bb0*/  MOV R9, 0xbd0 ;  /* 0x00000bd000097802 */ /* 0x006fce0000000f00 */
[----:B---34-:R-:W-:Y:S05]  /*0bc0*/  CALL.REL.NOINC `($__internal_1_$__cuda_sm20_sqrt_rn_f32_slowpath) ;  /* 0x0000002400e87944 */ /* 0x018fea0003c00000 */
[----:B------:R-:W-:Y:S05]  /*0bd0*/  BRA `(.L_x_70) ;  /* 0x0000000000107947 */ /* 0x000fea0003800000 */
.L_x_69:
[----:B-123--:R-:W-:Y:S01]  /*0be0*/  FMUL.FTZ R8, R5, R6 ;  /* 0x0000000605087220 */ /* 0x00efe20000410000 */
[----:B------:R-:W-:-:S03]  /*0bf0*/  FMUL.FTZ R6, R6, 0.5 ;  /* 0x3f00000006067820 */ /* 0x000fc60000410000 */
[----:B----4-:R-:W-:-:S04]  /*0c00*/  FFMA R5, -R8, R8, R5 ;  /* 0x0000000808057223 */ /* 0x010fc80000000105 */
[----:B------:R-:W-:-:S07]  /*0c10*/  FFMA R5, R5, R6, R8 ;  /* 0x0000000605057223 */ /* 0x000fce0000000008 */
.L_x_70:
[----:B------:R-:W-:Y:S05]  /*0c20*/  @!P1 BRA `(.L_x_71) ;  /* 0x0000001800009947 */ /* 0x000fea0003800000 */
[C---:B------:R-:W-:Y:S01]  /*0c30*/  LOP3.LUT R17, R4.reuse, 0xffff, RZ, 0xc0, !PT ;  /* 0x0000ffff04117812 */ /* 0x040fe200078ec0ff */
[----:B------:R-:W-:Y:S01]  /*0c40*/  HFMA2 R16, -RZ, RZ, 0, 0 ;  /* 0x00000000ff107431 */ /* 0x000fe200000001ff */
[----:B------:R-:W-:Y:S01]  /*0c50*/  LOP3.LUT R6, R4, 0x7, RZ, 0xc0, !PT ;  /* 0x0000000704067812 */ /* 0x000fe200078ec0ff */
[----:B------:R-:W-:Y:S01]  /*0c60*/  UMOV UR4, URZ ;  /* 0x000000ff00047c82 */ /* 0x000fe20008000000 */
[----:B------:R-:W-:Y:S02]  /*0c70*/  MOV R7, 0xff800000 ;  /* 0xff80000000077802 */ /* 0x000fe40000000f00 */
[----:B------:R-:W-:-:S07]  /*0c80*/  SHF.R.U32.HI R17, RZ, 0x3, R17 ;  /* 0x00000003ff117819 */ /* 0x000fce0000011611 */
.L_x_81:
[----:B0-----:R-:W0:Y:S01]  /*0c90*/  LDC R18, c[0x0][0x3a8] ;  /* 0x0000ea00ff127b82 */ /* 0x001e220000000800 */
[----:B------:R-:W-:Y:S01]  /*0ca0*/  MOV R15, RZ ;  /* 0x000000ff000f7202 */ /* 0x000fe20000000f00 */
[----:B-1234-:R-:W-:Y:S01]  /*0cb0*/  IMAD.MOV.U32 R19, RZ, RZ, RZ ;  /* 0x000000ffff137224 */ /* 0x01efe200078e00ff */
[C---:B0-----:R-:W-:Y:S01]  /*0cc0*/  ISETP.GE.U32.AND P2, PT, R18.reuse, 0x8, PT ;  /* 0x000000081200780c */ /* 0x041fe20003f46070 */
[----:B------:R-:W-:-:S12]  /*0cd0*/  IMAD R18, R18, UR4, R3 ;  /* 0x0000000412127c24 */ /* 0x000fd8000f8e0203 */
[----:B------:R-:W-:Y:S05]  /*0ce0*/  @!P2 BRA `(.L_x_72) ;  /* 0x000000000080a947 */ /* 0x000fea0003800000 */
[----:B------:R-:W-:Y:S01]  /*0cf0*/  SHF.L.U32 R24, R17, 0x3, RZ ;  /* 0x0000000311187819 */ /* 0x000fe200000006ff */
[----:B------:R-:W-:Y:S01]  /*0d00*/  HFMA2 R15, -RZ, RZ, 0, 0 ;  /* 0x00000000ff0f7431 */ /* 0x000fe200000001ff */
[----:B------:R-:W-:Y:S02]  /*0d10*/  IADD3 R22, PT, PT, R1, 0x10, RZ ;  /* 0x0000001001167810 */ /* 0x000fe40007ffe0ff */
[----:B------:R-:W-:Y:S02]  /*0d20*/  LOP3.LUT R24, R24, 0xf8, RZ, 0xe2, !PT ;  /* 0x000000f818187812 */ /* 0x000fe400078ee2ff */
[----:B------:R-:W-:Y:S02]  /*0d30*/  MOV R23, R18 ;  /* 0x0000001200177202 */ /* 0x000fe40000000f00 */
[----:B------:R-:W-:Y:S02]  /*0d40*/  LOP3.LUT R19, R4, 0xf8, RZ, 0xc0, !PT ;  /* 0x000000f804137812 */ /* 0x000fe400078ec0ff */
[----:B------:R-:W-:-:S07]  /*0d50*/  IADD3 R24, PT, PT, -R24, RZ, RZ ;  /* 0x000000ff18187210 */ /* 0x000fce0007ffe1ff */
.L_x_73:
[----:B------:R-:W0:Y:S01]  /*0d60*/  LDC.64 R20, c[0x0][0x388] ;  /* 0x0000e200ff147b82 */ /* 0x000e220000000a00 */
[----:B------:R-:W2:Y:S01]  /*0d70*/  LDL.128 R8, [R22+-0x10] ;  /* 0xfffff00016087983 */ /* 0x000ea20000100c00 */
[----:B0-----:R-:W-:-:S05]  /*0d80*/  IMAD.WIDE R20, R23, 0x4, R20 ;  /* 0x0000000417147825 */ /* 0x001fca00078e0214 */
[----:B------:R-:W2:Y:S04]  /*0d90*/  LDG.E.CONSTANT R12, desc[UR6][R20.64] ;  /* 0x00000006140c7981 */ /* 0x000ea8000c1e9900 */
[----:B------:R-:W3:Y:S04]  /*0da0*/  LDG.E.CONSTANT R13, desc[UR6][R20.64+0x4] ;  /* 0x00000406140d7981 */ /* 0x000ee8000c1e9900 */
[----:B------:R-:W4:Y:S04]  /*0db0*/  LDG.E.CONSTANT R14, desc[UR6][R20.64+0x8] ;  /* 0x00000806140e7981 */ /* 0x000f28000c1e9900 */
[----:B------:R-:W5:Y:S04]  /*0dc0*/  LDG.E.CONSTANT R26, desc[UR6][R20.64+0xc] ;  /* 0x00000c06141a7981 */ /* 0x000f68000c1e9900 */
[----:B------:R-:W5:Y:S01]  /*0dd0*/  LDG.E.CONSTANT R25, desc[UR6][R20.64+0x1c] ;  /* 0x00001c0614197981 */ /* 0x000f62000c1e9900 */
[----:B--2---:R-:W-:-:S04]  /*0de0*/  FFMA R8, R8, R12, R15 ;  /* 0x0000000c08087223 */ /* 0x004fc8000000000f */
[----:B---3--:R-:W-:Y:S02]  /*0df0*/  FFMA R9, R9, R13, R8 ;  /* 0x0000000d09097223 */ /* 0x008fe40000000008 */
[----:B------:R-:W2:Y:S02]  /*0e00*/  LDG.E.CONSTANT R8, desc[UR6][R20.64+0x10] ;  /* 0x0000100614087981 */ /* 0x000ea4000c1e9900 */
[----:B----4-:R-:W-:Y:S02]  /*0e10*/  FFMA R10, R10, R14, R9 ;  /* 0x0000000e0a0a7223 */ /* 0x010fe40000000009 */
[----:B------:R0:W2:Y:S04]  /*0e20*/  LDL.128 R12, [R22] ;  /* 0x00000000160c7983 */ /* 0x0000a80000100c00 */
[----:B------:R-:W3:Y:S01]  /*0e30*/  LDG.E.CONSTANT R9, desc[UR6][R20.64+0x14] ;  /* 0x0000140614097981 */ /* 0x000ee2000c1e9900 */
[----:B-----5:R-:W-:-:S03]  /*0e40*/  FFMA R11, R11, R26, R10 ;  /* 0x0000001a0b0b7223 */ /* 0x020fc6000000000a */
[----:B------:R-:W4:Y:S01]  /*0e50*/  LDG.E.CONSTANT R10, desc[UR6][R20.64+0x18] ;  /* 0x00001806140a7981 */ /* 0x000f22000c1e9900 */
[----:B------:R-:W-:-:S04]  /*0e60*/  IADD3 R24, PT, PT, R24, 0x8, RZ ;  /* 0x0000000818187810 */ /* 0x000fc80007ffe0ff */
[----:B------:R-:W-:Y:S02]  /*0e70*/  ISETP.NE.AND P0, PT, R24, RZ, PT ;  /* 0x000000ff1800720c */ /* 0x000fe40003f05270 */
[----:B0-----:R-:W-:Y:S02]  /*0e80*/  IADD3 R22, PT, PT, R22, 0x20, RZ ;  /* 0x0000002016167810 */ /* 0x001fe40007ffe0ff */
[----:B------:R-:W-:Y:S01]  /*0e90*/  IADD3 R23, PT, PT, R23, 0x8, RZ ;  /* 0x0000000817177810 */ /* 0x000fe20007ffe0ff */
[----:B--2---:R-:W-:-:S04]  /*0ea0*/  FFMA R8, R12, R8, R11 ;  /* 0x000000080c087223 */ /* 0x004fc8000000000b */
[----:B---3--:R-:W-:-:S04]  /*0eb0*/  FFMA R9, R13, R9, R8 ;  /* 0x000000090d097223 */ /* 0x008fc80000000008 */
[----:B----4-:R-:W-:-:S04]  /*0ec0*/  FFMA R10, R14, R10, R9 ;  /* 0x0000000a0e0a7223 */ /* 0x010fc80000000009 */
[----:B------:R-:W-:Y:S01]  /*0ed0*/  FFMA R15, R15, R25, R10 ;  /* 0x000000190f0f7223 */ /* 0x000fe2000000000a */
[----:B------:R-:W-:Y:S06]  /*0ee0*/  @P0 BRA `(.L_x_73) ;  /* 0xfffffffc009c0947 */ /* 0x000fec000383ffff */
.L_x_72:
[----:B------:R-:W-:-:S13]  /*0ef0*/  ISETP.NE.AND P0, PT, R6, RZ, PT ;  /* 0x000000ff0600720c */ /* 0x000fda0003f05270 */
[----:B------:R-:W-:Y:S05]  /*0f00*/  @!P0 BRA `(.L_x_74) ;  /* 0x0000000000808947 */ /* 0x000fea0003800000 */
[----:B------:R-:W0:Y:S01]  /*0f10*/  LDC.64 R12, c[0x0][0x388] ;  /* 0x0000e200ff0c7b82 */ /* 0x000e220000000a00 */
[----:B------:R-:W-:Y:S02]  /*0f20*/  IADD3 R9, PT, PT, R18, R19, RZ ;  /* 0x0000001312097210 */ /* 0x000fe40007ffe0ff */
[----:B------:R-:W-:-:S03]  /*0f30*/  LEA R14, R19, R1, 0x2 ;  /* 0x00000001130e7211 */ /* 0x000fc600078e10ff */
[----:B0-----:R-:W-:Y:S02]  /*0f40*/  IMAD.WIDE R12, R9, 0x4, R12 ;  /* 0x00000004090c7825 */ /* 0x001fe400078e020c */
[----:B------:R-:W2:Y:S04]  /*0f50*/  LDL.128 R8, [R14] ;  /* 0x000000000e087983 */ /* 0x000ea80000100c00 */
[----:B------:R-:W2:Y:S01]  /*0f60*/  LDG.E.CONSTANT R19, desc[UR6][R12.64] ;  /* 0x000000060c137981 */ /* 0x000ea2000c1e9900 */
[----:B------:R-:W-:Y:S01]  /*0f70*/  ISETP.NE.AND P0, PT, R6, 0x1, PT ;  /* 0x000000010600780c */ /* 0x000fe20003f05270 */
[----:B--2---:R-:W-:-:S12]  /*0f80*/  FFMA R15, R8, R19, R15 ;  /* 0x00000013080f7223 */ /* 0x004fd8000000000f */
[----:B------:R-:W-:Y:S05]  /*0f90*/  @!P0 BRA `(.L_x_74) ;  /* 0x00000000005c8947 */ /* 0x000fea0003800000 */
        /* <DEDUP_REMOVED lines=12> */
[----:B------:R-:W2:Y:S04]  /*1060*/  LDG.E.CONSTANT R10, desc[UR6][R12.64+0x10] ;  /* 0x000010060c0a7981 */ /* 0x000ea8000c1e9900 */
[----:B------:R-:W2:Y:S01]  /*1070*/  LDL.64 R8, [R14+0x10] ;  /* 0x000010000e087983 */ /* 0x000ea20000100a00 */
[----:B------:R-:W-:Y:S01]  /*1080*/  ISETP.NE.AND P0, PT, R6, 0x5, PT ;  /* 0x000000050600780c */ /* 0x000fe20003f05270 */
[----:B--2---:R-:W-:-:S12]  /*1090*/  FFMA R15, R8, R10, R15 ;  /* 0x0000000a080f7223 */ /* 0x004fd8000000000f */
[----:B------:R-:W-:Y:S05]  /*10a0*/  @!P0 BRA `(.L_x_74) ;  /* 0x0000000000188947 */ /* 0x000fea0003800000 */
[----:B------:R-:W-:Y:S01]  /*10b0*/  ISETP.NE.AND P0, PT, R6, 0x6, PT ;  /* 0x000000060600780c */ /* 0x000fe20003f05270 */
[----:B------:R-:W2:Y:S04]  /*10c0*/  LDG.E.CONSTANT R8, desc[UR6][R12.64+0x14] ;  /* 0x000014060c087981 */ /* 0x000ea8000c1e9900 */
[----:B------:R-:W3:Y:S08]  /*10d0*/  LDL R14, [R14+0x18] ;  /* 0x000018000e0e7983 */ /* 0x000ef00000100800 */
[----:B------:R-:W3:Y:S01]  /*10e0*/  @P0 LDG.E.CONSTANT R10, desc[UR6][R12.64+0x18] ;  /* 0x000018060c0a0981 */ /* 0x000ee2000c1e9900 */
[----:B--2---:R-:W-:-:S04]  /*10f0*/  FFMA R15, R8, R9, R15 ;  /* 0x00000009080f7223 */ /* 0x004fc8000000000f */
[----:B---3--:R-:W-:-:S07]  /*1100*/  @P0 FFMA R15, R10, R14, R15 ;  /* 0x0000000e0a0f0223 */ /* 0x008fce000000000f */
.L_x_74:
[----:B------:R-:W0:Y:S01]  /*1110*/  MUFU.RCP R8, R5 ;  /* 0x0000000500087308 */ /* 0x000e220000001000 */
[----:B------:R-:W-:Y:S07]  /*1120*/  BSSY.RECONVERGENT B0, `(.L_x_75) ;  /* 0x000000c000007945 */ /* 0x000fee0003800200 */
[----:B------:R-:W1:Y:S01]  /*1130*/  FCHK P0, R15, R5 ;  /* 0x000000050f007302 */ /* 0x000e620000000000 */
[----:B0-----:R-:W-:-:S04]  /*1140*/  FFMA R9, R8, -R5, 1 ;  /* 0x3f80000008097423 */ /* 0x001fc80000000805 */
[----:B------:R-:W-:-:S04]  /*1150*/  FFMA R8, R8, R9, R8 ;  /* 0x0000000908087223 */ /* 0x000fc80000000008 */
[----:B------:R-:W-:-:S04]  /*1160*/  FFMA R10, R8, R15, RZ ;  /* 0x0000000f080a7223 */ /* 0x000fc800000000ff */
[----:B------:R-:W-:-:S04]  /*1170*/  FFMA R9, R10, -R5, R15 ;  /* 0x800000050a097223 */ /* 0x000fc8000000000f */
[----:B------:R-:W-:Y:S01]  /*1180*/  FFMA R8, R8, R9, R10 ;  /* 0x0000000908087223 */ /* 0x000fe2000000000a */
[----:B-1----:R-:W-:Y:S06]  /*1190*/  @!P0 BRA `(.L_x_76) ;  /* 0x0000000000108947 */ /* 0x002fec0003800000 */
[----:B------:R-:W-:Y:S02]  /*11a0*/  MOV R8, R15 ;  /* 0x0000000f00087202 */ /* 0x000fe40000000f00 */
[----:B------:R-:W-:Y:S02]  /*11b0*/  MOV R15, R5 ;  /* 0x00000005000f7202 */ /* 0x000fe40000000f00 */
[----:B------:R-:W-:-:S07]  /*11c0*/  MOV R10, 0x11e0 ;  /* 0x000011e0000a7802 */ /* 0x000fce0000000f00 */
[----:B------:R-:W-:Y:S05]  /*11d0*/  CALL.REL.NOINC `($__internal_2_$__cuda_sm3x_div_rn_noftz_f32_slowpath) ;  /* 0x0000002000c47944 */ /* 0x000fea0003c00000 */
.L_x_76:
[----:B------:R-:W-:Y:S05]  /*11e0*/  BSYNC.RECONVERGENT B0 ;  /* 0x0000000000007941 */ /* 0x000fea0003800200 */
.L_x_75:
[----:B------:R-:W0:Y:S01]  /*11f0*/  SHFL.DOWN PT, R9, R8, 0x10, 0x1f ;  /* 0x0a001f0008097f89 */ /* 0x000e2200000e0000 */
[----:B------:R-:W-:Y:S01]  /*1200*/  MOV R14, 0x437c0000 ;  /* 0x437c0000000e7802 */ /* 0x000fe20000000f00 */
[----:B------:R-:W-:Y:S01]  /*1210*/  HFMA2 R15, -RZ, RZ, 0, 0 ;  /* 0x00000000ff0f7431 */ /* 0x000fe200000001ff */
        /* <DEDUP_REMOVED lines=8> */
[----:B0-----:R-:W-:Y:S01]  /*12a0*/  FMNMX3 R7, R12, R13, R7, !PT ;  /* 0x0000000d0c077276 */ /* 0x001fe20007800007 */
[----:B------:R-:W-:-:S04]  /*12b0*/  HFMA2 R13, -RZ, RZ, 0.96630859375, -0.0022525787353515625 ;  /* 0x3bbb989dff0d7431 */ /* 0x000fc800000001ff */
[----:B------:R-:W-:-:S04]  /*12c0*/  FADD R8, -R7, R8 ;  /* 0x0000000807087221 */ /* 0x000fc80000000100 */
[----:B------:R-:W-:-:S04]  /*12d0*/  FFMA.SAT R9, R8, R13, 0.5 ;  /* 0x3f00000008097423 */ /* 0x000fc8000000200d */
[----:B------:R-:W-:-:S04]  /*12e0*/  FFMA.RM R9, R9, R14, 12582913 ;  /* 0x4b40000109097423 */ /* 0x000fc8000000400e */
[C---:B------:R-:W-:Y:S01]  /*12f0*/  FADD R13, R9.reuse, -12583039 ;  /* 0xcb40007f090d7421 */ /* 0x040fe20000000000 */
[----:B------:R-:W-:-:S03]  /*1300*/  SHF.L.U32 R12, R9, 0x17, RZ ;  /* 0x00000017090c7819 */ /* 0x000fc600000006ff */
[----:B------:R-:W-:-:S04]  /*1310*/  FFMA R13, R8, 1.4426950216293334961, -R13 ;  /* 0x3fb8aa3b080d7823 */ /* 0x000fc8000000080d */
[----:B------:R-:W-:-:S06]  /*1320*/  FFMA R13, R8, 1.925963033500011079e-08, R13 ;  /* 0x32a57060080d7823 */ /* 0x000fcc000000000d */
[----:B------:R-:W0:Y:S02]  /*1330*/  MUFU.EX2 R13, R13 ;  /* 0x0000000d000d7308 */ /* 0x000e240000000800 */
[----:B0-----:R-:W-:-:S05]  /*1340*/  FMUL R12, R12, R13 ;  /* 0x0000000d0c0c7220 */ /* 0x001fca0000400000 */
[----:B------:R-:W0:Y:S02]  /*1350*/  SHFL.DOWN PT, R9, R12, 0x10, 0x1f ;  /* 0x0a001f000c097f89 */ /* 0x000e2400000e0000 */
        /* <DEDUP_REMOVED lines=8> */
[----:B0-----:R-:W-:-:S04]  /*13e0*/  FADD R13, R10, R13 ;  /* 0x0000000d0a0d7221 */ /* 0x001fc80000000000 */
[----:B------:R-:W-:Y:S01]  /*13f0*/  FADD R16, R13, R16 ;  /* 0x000000100d107221 */ /* 0x000fe20000000000 */
[----:B------:R-:W-:Y:S06]  /*1400*/  @!P2 BRA `(.L_x_77) ;  /* 0x000000080008a947 */ /* 0x000fec0003800000 */
[----:B------:R-:W0:Y:S01]  /*1410*/  LDC.64 R8, c[0x0][0x390] ;  /* 0x0000e400ff087b82 */ /* 0x000e220000000a00 */
[----:B------:R-:W-:-:S07]  /*1420*/  MOV R13, RZ ;  /* 0x000000ff000d7202 */ /* 0x000fce0000000f00 */
.L_x_78:
[----:B-1----:R-:W-:-:S05]  /*1430*/  IADD3 R11, PT, PT, R18, R13, RZ ;  /* 0x0000000d120b7210 */ /* 0x002fca0007ffe0ff */
[----:B0-----:R-:W-:-:S05]  /*1440*/  IMAD.WIDE R10, R11, 0x4, R8 ;  /* 0x000000040b0a7825 */ /* 0x001fca00078e0208 */
[----:B------:R-:W2:Y:S04]  /*1450*/  LDG.E.CONSTANT R19, desc[UR6][R10.64] ;  /* 0x000000060a137981 */ /* 0x000ea8000c1e9900 */
[----:B------:R-:W3:Y:S01]  /*1460*/  LDG.E.CONSTANT R15, desc[UR6][R10.64+0x4] ;  /* 0x000004060a0f7981 */ /* 0x000ee2000c1e9900 */
[----:B------:R-:W-:-:S03]  /*1470*/  LEA R14, R13, R2, 0x2 ;  /* 0x000000020d0e7211 */ /* 0x000fc600078e10ff */
[----:B------:R-:W4:Y:S04]  /*1480*/  LDG.E.CONSTANT R23, desc[UR6][R10.64+0x8] ;  /* 0x000008060a177981 */ /* 0x000f28000c1e9900 */
[----:B------:R-:W5:Y:S04]  /*1490*/  LDL R20, [R14] ;  /* 0x000000000e147983 */ /* 0x000f680000100800 */
[----:B------:R-:W4:Y:S01]  /*14a0*/  LDG.E.CONSTANT R21, desc[UR6][R10.64+0xc] ;  /* 0x00000c060a157981 */ /* 0x000f22000c1e9900 */
[----:B--2---:R-:W-:-:S05]  /*14b0*/  FMUL R19, R12, R19 ;  /* 0x000000130c137220 */ /* 0x004fca0000400000 */
[----:B------:R-:W0:Y:S02]  /*14c0*/  SHFL.DOWN PT, R22, R19, 0x10, 0x1f ;  /* 0x0a001f0013167f89 */ /* 0x000e2400000e0000 */
[----:B0-----:R-:W-:Y:S02]  /*14d0*/  FADD R24, R19, R22 ;  /* 0x0000001613187221 */ /* 0x001fe40000000000 */
[----:B------:R-:W2:Y:S04]  /*14e0*/  LDL R22, [R14+0x4] ;  /* 0x000004000e167983 */ /* 0x000ea80000100800 */
[----:B------:R-:W0:Y:S02]  /*14f0*/  SHFL.DOWN PT, R25, R24, 0x8, 0x1f ;  /* 0x09001f0018197f89 */ /* 0x000e2400000e0000 */
[----:B0-----:R-:W-:-:S05]  /*1500*/  FADD R25, R24, R25 ;  /* 0x0000001918197221 */ /* 0x001fca0000000000 */
[----:B------:R-:W0:Y:S01]  /*1510*/  SHFL.DOWN PT, R26, R25, 0x4, 0x1f ;  /* 0x08801f00191a7f89 */ /* 0x000e2200000e0000 */
[----:B---3--:R-:W-:-:S05]  /*1520*/  FMUL R15, R12, R15 ;  /* 0x0000000f0c0f7220 */ /* 0x008fca0000400000 */
[----:B------:R-:W1:Y:S01]  /*1530*/  SHFL.DOWN PT, R29, R15, 0x10, 0x1f ;  /* 0x0a001f000f1d7f89 */ /* 0x000e6200000e0000 */
[----:B0-----:R-:W-:-:S05]  /*1540*/  FADD R26, R25, R26 ;  /* 0x0000001a191a7221 */ /* 0x001fca0000000000 */
[----:B------:R-:W0:Y:S01]  /*1550*/  SHFL.DOWN PT, R27, R26, 0x2, 0x1f ;  /* 0x08401f001a1b7f89 */ /* 0x000e2200000e0000 */
[----:B-1----:R-:W-:-:S03]  /*1560*/  FADD R19, R15, R29 ;  /* 0x0000001d0f137221 */ /* 0x002fc60000000000 */
[----:B------:R-:W3:Y:S04]  /*1570*/  LDG.E.CONSTANT R15, desc[UR6][R10.64+0x10] ;  /* 0x000010060a0f7981 */ /* 0x000ee8000c1e9900 */
[----:B------:R-:W1:Y:S01]  /*1580*/  SHFL.DOWN PT, R24, R19, 0x8, 0x1f ;  /* 0x09001f0013187f89 */ /* 0x000e6200000e0000 */
[----:B0-----:R-:W-:-:S05]  /*1590*/  FADD R27, R26, R27 ;  /* 0x0000001b1a1b7221 */ /* 0x001fca0000000000 */
[----:B------:R-:W0:Y:S01]  /*15a0*/  SHFL.DOWN PT, R28, R27, 0x1, 0x1f ;  /* 0x08201f001b1c7f89 */ /* 0x000e2200000e0000 */
[----:B-1----:R-:W-:-:S03]  /*15b0*/  FADD R25, R19, R24 ;  /* 0x0000001813197221 */ /* 0x002fc60000000000 */
[----:B------:R-:W3:Y:S01]  /*15c0*/  LDG.E.CONSTANT R19, desc[UR6][R10.64+0x14] ;  /* 0x000014060a137981 */ /* 0x000ee2000c1e9900 */
[----:B0-----:R-:W-:-:S04]  /*15d0*/  FADD R29, R27, R28 ;  /* 0x0000001c1b1d7221 */ /* 0x001fc80000000000 */
[----:B-----5:R-:W-:Y:S02]  /*15e0*/  FADD R29, R29, R20 ;  /* 0x000000141d1d7221 */ /* 0x020fe40000000000 */
[----:B------:R-:W0:Y:S01]  /*15f0*/  SHFL.DOWN PT, R20, R25, 0x4, 0x1f ;  /* 0x08801f0019147f89 */ /* 0x000e2200000e0000 */
[----:B----4-:R-:W-:-:S05]  /*1600*/  FMUL R26, R12, R23 ;  /* 0x000000170c1a7220 */ /* 0x010fca0000400000 */
[----:B------:R-:W1:Y:S01]  /*1610*/  SHFL.DOWN PT, R27, R26, 0x10, 0x1f ;  /* 0x0a001f001a1b7f89 */ /* 0x000e6200000e0000 */
[----:B0-----:R-:W-:-:S05]  /*1620*/  FADD R23, R25, R20 ;  /* 0x0000001419177221 */ /* 0x001fca0000000000 */
[----:B------:R-:W0:Y:S01]  /*1630*/  SHFL.DOWN PT, R20, R23, 0x2, 0x1f ;  /* 0x08401f0017147f89 */ /* 0x000e2200000e0000 */
[----:B-1----:R-:W-:Y:S01]  /*1640*/  FADD R28, R26, R27 ;  /* 0x0000001b1a1c7221 */ /* 0x002fe20000000000 */
[----:B0-----:R-:W-:-:S05]  /*1650*/  FADD R27, R23, R20 ;  /* 0x00000014171b7221 */ /* 0x001fca0000000000 */
[----:B------:R-:W0:Y:S01]  /*1660*/  SHFL.DOWN PT, R20, R27, 0x1, 0x1f ;  /* 0x08201f001b147f89 */ /* 0x000e2200000e0000 */
[----:B------:R-:W-:Y:S01]  /*1670*/  FMUL R23, R12, R21 ;  /* 0x000000150c177220 */ /* 0x000fe20000400000 */
[----:B0-----:R-:W-:Y:S02]  /*1680*/  FADD R21, R27, R20 ;  /* 0x000000141b157221 */ /* 0x001fe40000000000 */
[----:B------:R-:W4:Y:S04]  /*1690*/  LDL R20, [R14+0x8] ;  /* 0x000008000e147983 */ /* 0x000f280000100800 */
[----:B------:R-:W-:Y:S04]  /*16a0*/  STL [R14], R29 ;  /* 0x0000001d0e007387 */ /* 0x000fe80000100800 */
[----:B------:R-:W0:Y:S04]  /*16b0*/  SHFL.DOWN PT, R24, R28, 0x8, 0x1f ;  /* 0x09001f001c187f89 */ /* 0x000e2800000e0000 */
[----:B------:R-:W1:Y:S01]  /*16c0*/  SHFL.DOWN PT, R25, R23, 0x10, 0x1f ;  /* 0x0a001f0017197f89 */ /* 0x000e6200000e0000 */
[----:B0-----:R-:W-:Y:S01]  /*16d0*/  FADD R24, R28, R24 ;  /* 0x000000181c187221 */ /* 0x001fe20000000000 */
[----:B-1----:R-:W-:-:S04]  /*16e0*/  FADD R26, R23, R25 ;  /* 0x00000019171a7221 */ /* 0x002fc80000000000 */
[----:B------:R-:W0:Y:S01]  /*16f0*/  SHFL.DOWN PT, R25, R24, 0x4, 0x1f ;  /* 0x08801f0018197f89 */ /* 0x000e2200000e0000 */
[----:B--2---:R-:W-:-:S03]  /*1700*/  FADD R29, R21, R22 ;  /* 0x00000016151d7221 */ /* 0x004fc60000000000 */
[----:B------:R-:W2:Y:S01]  /*1710*/  LDL R21, [R14+0xc] ;  /* 0x00000c000e157983 */ /* 0x000ea20000100800 */
[----:B0-----:R-:W-:-:S03]  /*1720*/  FADD R28, R24, R25 ;  /* 0x00000019181c7221 */ /* 0x001fc60000000000 */
[----:B------:R-:W0:Y:S04]  /*1730*/  SHFL.DOWN PT, R25, R26, 0x8, 0x1f ;  /* 0x09001f001a197f89 */ /* 0x000e2800000e0000 */
[----:B------:R-:W1:Y:S01]  /*1740*/  SHFL.DOWN PT, R23, R28, 0x2, 0x1f ;  /* 0x08401f001c177f89 */ /* 0x000e6200000e0000 */
[----:B0-----:R-:W-:-:S05]  /*1750*/  FADD R25, R26, R25 ;  /* 0x000000191a197221 */ /* 0x001fca0000000000 */
[----:B------:R-:W0:Y:S01]  /*1760*/  SHFL.DOWN PT, R22, R25, 0x4, 0x1f ;  /* 0x08801f0019167f89 */ /* 0x000e2200000e0000 */
[----:B-1----:R-:W-:-:S03]  /*1770*/  FADD R27, R28, R23 ;  /* 0x000000171c1b7221 */ /* 0x002fc60000000000 */
[----:B------:R-:W5:Y:S01]  /*1780*/  LDG.E.CONSTANT R23, desc[UR6][R10.64+0x18] ;  /* 0x000018060a177981 */ /* 0x000f62000c1e9900 */
[----:B0-----:R-:W-:-:S03]  /*1790*/  FADD R22, R25, R22 ;  /* 0x0000001619167221 */ /* 0x001fc60000000000 */
[----:B------:R0:W5:Y:S01]  /*17a0*/  LDG.E.CONSTANT R25, desc[UR6][R10.64+0x1c] ;  /* 0x00001c060a197981 */ /* 0x000162000c1e9900 */
[----:B---3--:R-:W-:-:S03]  /*17b0*/  FMUL R26, R12, R15 ;  /* 0x0000000f0c1a7220 */ /* 0x008fc60000400000 */
[----:B------:R-:W-:Y:S04]  /*17c0*/  STL [R14+0x4], R29 ;  /* 0x0000041d0e007387 */ /* 0x000fe80000100800 */
[----:B------:R-:W1:Y:S04]  /*17d0*/  SHFL.DOWN PT, R29, R26, 0x10, 0x1f ;  /* 0x0a001f001a1d7f89 */ /* 0x000e6800000e0000 */
[----:B------:R-:W3:Y:S01]  /*17e0*/  SHFL.DOWN PT, R24, R27, 0x1, 0x1f ;  /* 0x08201f001b187f89 */ /* 0x000ee200000e0000 */
[----:B------:R-:W-:Y:S01]  /*17f0*/  FMUL R28, R12, R19 ;  /* 0x000000130c1c7220 */ /* 0x000fe20000400000 */
[----:B-1----:R-:W-:-:S04]  /*1800*/  FADD R19, R26, R29 ;  /* 0x0000001d1a137221 */ /* 0x002fc80000000000 */
[----:B------:R-:W1:Y:S01]  /*1810*/  SHFL.DOWN PT, R29, R28, 0x10, 0x1f ;  /* 0x0a001f001c1d7f89 */ /* 0x000e6200000e0000 */
[----:B---3--:R-:W-:-:S03]  /*1820*/  FADD R27, R27, R24 ;  /* 0x000000181b1b7221 */ /* 0x008fc60000000000 */
[----:B------:R-:W3:Y:S01]  /*1830*/  SHFL.DOWN PT, R24, R22, 0x2, 0x1f ;  /* 0x08401f0016187f89 */ /* 0x000ee200000e0000 */
[----:B-1----:R-:W-:Y:S01]  /*1840*/  FADD R29, R28, R29 ;  /* 0x0000001d1c1d7221 */ /* 0x002fe20000000000 */
[----:B---3--:R-:W-:-:S04]  /*1850*/  FADD R15, R22, R24 ;  /* 0x00000018160f7221 */ /* 0x008fc80000000000 */
[----:B0-----:R-:W0:Y:S04]  /*1860*/  SHFL.DOWN PT, R10, R29, 0x8, 0x1f ;  /* 0x09001f001d0a7f89 */ /* 0x001e2800000e0000 */
[----:B------:R-:W1:Y:S01]  /*1870*/  SHFL.DOWN PT, R24, R19, 0x8, 0x1f ;  /* 0x09001f0013187f89 */ /* 0x000e6200000e0000 */
[----:B0-----:R-:W-:Y:S01]  /*1880*/  FADD R10, R29, R10 ;  /* 0x0000000a1d0a7221 */ /* 0x001fe20000000000 */
[----:B-1----:R-:W-:-:S04]  /*1890*/  FADD R24, R19, R24 ;  /* 0x0000001813187221 */ /* 0x002fc80000000000 */
[----:B------:R-:W0:Y:S04]  /*18a0*/  SHFL.DOWN PT, R22, R10, 0x4, 0x1f ;  /* 0x08801f000a167f89 */ /* 0x000e2800000e0000 */
[----:B------:R-:W1:Y:S01]  /*18b0*/  SHFL.DOWN PT, R11, R24, 0x4, 0x1f ;  /* 0x08801f00180b7f89 */ /* 0x000e6200000e0000 */
[----:B0-----:R-:W-:-:S03]  /*18c0*/  FADD R10, R10, R22 ;  /* 0x000000160a0a7221 */ /* 0x001fc60000000000 */
[----:B------:R-:W0:Y:S01]  /*18d0*/  SHFL.DOWN PT, R22, R15, 0x1, 0x1f ;  /* 0x08201f000f167f89 */ /* 0x000e2200000e0000 */
[----:B-1----:R-:W-:Y:S01]  /*18e0*/  FADD R11, R24, R11 ;  /* 0x0000000b180b7221 */ /* 0x002fe20000000000 */
[----:B----4-:R-:W-:-:S04]  /*18f0*/  FADD R29, R27, R20 ;  /* 0x000000141b1d7221 */ /* 0x010fc80000000000 */
[----:B------:R-:W1:Y:S01]  /*1900*/  SHFL.DOWN PT, R20, R11, 0x2, 0x1f ;  /* 0x08401f000b147f89 */ /* 0x000e6200000e0000 */
[----:B0-----:R-:W-:-:S03]  /*1910*/  FADD R22, R15, R22 ;  /* 0x000000160f167221 */ /* 0x001fc60000000000 */
[----:B------:R-:W3:Y:S01]  /*1920*/  LDL R15, [R14+0x18] ;  /* 0x000018000e0f7983 */ /* 0x000ee20000100800 */
[----:B-1----:R-:W-:-:S03]  /*1930*/  FADD R19, R11, R20 ;  /* 0x000000140b137221 */ /* 0x002fc60000000000 */
[----:B------:R-:W4:Y:S04]  /*1940*/  LDL R20, [R14+0x14] ;  /* 0x000014000e147983 */ /* 0x000f280000100800 */
[----:B------:R-:W4:Y:S01]  /*1950*/  LDL R11, [R14+0x1c] ;  /* 0x00001c000e0b7983 */ /* 0x000f220000100800 */
[----:B--2---:R-:W-:-:S03]  /*1960*/  FADD R21, R22, R21 ;  /* 0x0000001516157221 */ /* 0x004fc60000000000 */
[----:B------:R-:W2:Y:S04]  /*1970*/  LDL R22, [R14+0x10] ;  /* 0x000010000e167983 */ /* 0x000ea80000100800 */
[----:B------:R-:W0:Y:S04]  /*1980*/  SHFL.DOWN PT, R27, R10, 0x2, 0x1f ;  /* 0x08401f000a1b7f89 */ /* 0x000e2800000e0000 */
[----:B------:R-:W1:Y:S01]  /*1990*/  SHFL.DOWN PT, R24, R19, 0x1, 0x1f ;  /* 0x08201f0013187f89 */ /* 0x000e6200000e0000 */
[----:B0-----:R-:W-:-:S05]  /*19a0*/  FADD R26, R10, R27 ;  /* 0x0000001b0a1a7221 */ /* 0x001fca0000000000 */
[----:B------:R-:W0:Y:S01]  /*19b0*/  SHFL.DOWN PT, R10, R26, 0x1, 0x1f ;  /* 0x08201f001a0a7f89 */ /* 0x000e2200000e0000 */
[----:B-1----:R-:W-:Y:S01]  /*19c0*/  FADD R27, R19, R24 ;  /* 0x00000018131b7221 */ /* 0x002fe20000000000 */
[C---:B-----5:R-:W-:Y:S02]  /*19d0*/  FMUL R24, R12.reuse, R23 ;  /* 0x000000170c187220 */ /* 0x060fe40000400000 */
[----:B------:R-:W-:Y:S04]  /*19e0*/  STL [R14+0x8], R29 ;  /* 0x0000081d0e007387 */ /* 0x000fe80000100800 */
[----:B------:R-:W1:Y:S01]  /*19f0*/  SHFL.DOWN PT, R29, R24, 0x10, 0x1f ;  /* 0x0a001f00181d7f89 */ /* 0x000e6200000e0000 */
[----:B------:R-:W-:Y:S01]  /*1a00*/  FMUL R25, R12, R25 ;  /* 0x000000190c197220 */ /* 0x000fe20000400000 */
[----:B0-----:R-:W-:-:S04]  /*1a10*/  FADD R23, R26, R10 ;  /* 0x0000000a1a177221 */ /* 0x001fc80000000000 */
[----:B------:R-:W0:Y:S01]  /*1a20*/  SHFL.DOWN PT, R10, R25, 0x10, 0x1f ;  /* 0x0a001f00190a7f89 */ /* 0x000e2200000e0000 */
[----:B-1----:R-:W-:Y:S01]  /*1a30*/  FADD R29, R24, R29 ;  /* 0x0000001d181d7221 */ /* 0x002fe20000000000 */
[----:B0-----:R-:W-:-:S04]  /*1a40*/  FADD R28, R25, R10 ;  /* 0x0000000a191c7221 */ /* 0x001fc80000000000 */
[----:B------:R-:W0:Y:S04]  /*1a50*/  SHFL.DOWN PT, R10, R29, 0x8, 0x1f ;  /* 0x09001f001d0a7f89 */ /* 0x000e2800000e0000 */
[----:B------:R-:W1:Y:S01]  /*1a60*/  SHFL.DOWN PT, R19, R28, 0x8, 0x1f ;  /* 0x09001f001c137f89 */ /* 0x000e6200000e0000 */
[----:B0-----:R-:W-:Y:S01]  /*1a70*/  FADD R10, R29, R10 ;  /* 0x0000000a1d0a7221 */ /* 0x001fe20000000000 */
[----:B-1----:R-:W-:-:S04]  /*1a80*/  FADD R28, R28, R19 ;  /* 0x000000131c1c7221 */ /* 0x002fc80000000000 */
        /* <DEDUP_REMOVED lines=8> */
[----:B------:R-:W0:Y:S02]  /*1b10*/  SHFL.DOWN PT, R25, R24, 0x1, 0x1f ;  /* 0x08201f0018197f89 */ /* 0x000e2400000e0000 */
[----:B0-----:R-:W-:Y:S02]  /*1b20*/  FADD R26, R24, R25 ;  /* 0x00000019181a7221 */ /* 0x001fe40000000000 */
[----:B------:R-:W0:Y:S02]  /*1b30*/  SHFL.DOWN PT, R25, R29, 0x1, 0x1f ;  /* 0x08201f001d197f89 */ /* 0x000e2400000e0000 */
[----:B---3--:R-:W-:Y:S02]  /*1b40*/  FADD R15, R26, R15 ;  /* 0x0000000f1a0f7221 */ /* 0x008fe40000000000 */
[----:B------:R1:W-:Y:S01]  /*1b50*/  STL [R14+0xc], R21 ;  /* 0x00000c150e007387 */ /* 0x0003e20000100800 */
[----:B------:R-:W-:Y:S02]  /*1b60*/  LOP3.LUT R10, R4, 0xf8, RZ, 0xc0, !PT ;  /* 0x000000f8040a7812 */ /* 0x000fe400078ec0ff */
[----:B------:R-:W-:Y:S01]  /*1b70*/  IADD3 R13, PT, PT, R13, 0x8, RZ ;  /* 0x000000080d0d7810 */ /* 0x000fe20007ffe0ff */
[----:B------:R1:W-:Y:S01]  /*1b80*/  STL [R14+0x18], R15 ;  /* 0x0000180f0e007387 */ /* 0x0003e20000100800 */
[----:B0-----:R-:W-:Y:S01]  /*1b90*/  FADD R25, R29, R25 ;  /* 0x000000191d197221 */ /* 0x001fe20000000000 */
[----:B----4-:R-:W-:-:S03]  /*1ba0*/  FADD R23, R23, R20 ;  /* 0x0000001417177221 */ /* 0x010fc60000000000 */
[----:B------:R-:W-:Y:S02]  /*1bb0*/  FADD R11, R25, R11 ;  /* 0x0000000b190b7221 */ /* 0x000fe40000000000 */
[----:B------:R1:W-:Y:S04]  /*1bc0*/  STL [R14+0x14], R23 ;  /* 0x000014170e007387 */ /* 0x0003e80000100800 */
[----:B------:R1:W-:Y:S01]  /*1bd0*/  STL [R14+0x1c], R11 ;  /* 0x00001c0b0e007387 */ /* 0x0003e20000100800 */
[----:B------:R-:W-:Y:S01]  /*1be0*/  ISETP.NE.AND P0, PT, R13, R10, PT ;  /* 0x0000000a0d00720c */ /* 0x000fe20003f05270 */
[----:B--2---:R-:W-:-:S05]  /*1bf0*/  FADD R27, R27, R22 ;  /* 0x000000161b1b7221 */ /* 0x004fca0000000000 */
[----:B------:R1:W-:Y:S07]  /*1c00*/  STL [R14+0x10], R27 ;  /* 0x0000101b0e007387 */ /* 0x0003ee0000100800 */
[----:B------:R-:W-:Y:S05]  /*1c10*/  @P0 BRA `(.L_x_78) ;  /* 0xfffffff800040947 */ /* 0x000fea000383ffff */
[----:B-1----:R-:W-:-:S07]  /*1c20*/  MOV R15, R10 ;  /* 0x0000000a000f7202 */ /* 0x002fce0000000f00 */
.L_x_77:
[----:B------:R-:W-:-:S13]  /*1c30*/  ISETP.NE.AND P0, PT, R6, RZ, PT ;  /* 0x000000ff0600720c */ /* 0x000fda0003f05270 */
[----:B------:R-:W-:Y:S05]  /*1c40*/  @!P0 BRA `(.L_x_79) ;  /* 0x0000000400e48947 */ /* 0x000fea0003800000 */
[----:B------:R-:W0:Y:S01]  /*1c50*/  LDC.64 R8, c[0x0][0x390] ;  /* 0x0000e400ff087b82 */ /* 0x000e220000000a00 */
[----:B------:R-:W-:-:S05]  /*1c60*/  IADD3 R11, PT, PT, R18, R15, RZ ;  /* 0x0000000f120b7210 */ /* 0x000fca0007ffe0ff */
[----:B0-----:R-:W-:-:S05]  /*1c70*/  IMAD.WIDE R8, R11, 0x4, R8 ;  /* 0x000000040b087825 */ /* 0x001fca00078e0208 */
[----:B------:R-:W2:Y:S01]  /*1c80*/  LDG.E.CONSTANT R11, desc[UR6][R8.64] ;  /* 0x00000006080b7981 */ /* 0x000ea2000c1e9900 */
[----:B------:R-:W-:-:S05]  /*1c90*/  LEA R10, R15, R2, 0x2 ;  /* 0x000000020f0a7211 */ /* 0x000fca00078e10ff */
[----:B------:R-:W3:Y:S01]  /*1ca0*/  LDL R19, [R10] ;  /* 0x000000000a137983 */ /* 0x000ee20000100800 */
[----:B------:R-:W-:Y:S01]  /*1cb0*/  ISETP.NE.AND P0, PT, R6, 0x1, PT ;  /* 0x000000010600780c */ /* 0x000fe20003f05270 */
[----:B--2---:R-:W-:-:S05]  /*1cc0*/  FMUL R11, R12, R11 ;  /* 0x0000000b0c0b7220 */ /* 0x004fca0000400000 */
        /* <DEDUP_REMOVED lines=10> */
[----:B---3--:R-:W-:-:S05]  /*1d70*/  FADD R19, R20, R19 ;  /* 0x0000001314137221 */ /* 0x008fca0000000000 */
[----:B------:R0:W-:Y:S01]  /*1d80*/  STL [R10], R19 ;  /* 0x000000130a007387 */ /* 0x0001e20000100800 */
[----:B------:R-:W-:Y:S05]  /*1d90*/  @!P0 BRA `(.L_x_79) ;  /* 0x0000000400908947 */ /* 0x000fea0003800000 */
[----:B------:R-:W2:Y:S04]  /*1da0*/  LDG.E.CONSTANT R11, desc[UR6][R8.64+0x4] ;  /* 0x00000406080b7981 */ /* 0x000ea8000c1e9900 */
[----:B0-----:R-:W3:Y:S01]  /*1db0*/  LDL R19, [R10+0x4] ;  /* 0x000004000a137983 */ /* 0x001ee20000100800 */
        /* <DEDUP_REMOVED lines=13> */
[----:B------:R1:W-:Y:S01]  /*1e90*/  STL [R10+0x4], R19 ;  /* 0x000004130a007387 */ /* 0x0003e20000100800 */
[----:B------:R-:W-:Y:S05]  /*1ea0*/  @!P0 BRA `(.L_x_79) ;  /* 0x00000004004c8947 */ /* 0x000fea0003800000 */
[----:B------:R-:W2:Y:S04]  /*1eb0*/  LDG.E.CONSTANT R11, desc[UR6][R8.64+0x8] ;  /* 0x00000806080b7981 */ /* 0x000ea8000c1e9900 */
[----:B-1----:R-:W3:Y:S01]  /*1ec0*/  LDL R19, [R10+0x8] ;  /* 0x000008000a137983 */ /* 0x002ee20000100800 */
        /* <DEDUP_REMOVED lines=15> */
[----:B------:R-:W3:Y:S04]  /*1fc0*/  LDG.E.CONSTANT R11, desc[UR6][R8.64+0xc] ;  /* 0x00000c06080b7981 */ /* 0x000ee8000c1e9900 */
[----:B--2---:R-:W2:Y:S01]  /*1fd0*/  LDL R19, [R10+0xc] ;  /* 0x00000c000a137983 */ /* 0x004ea20000100800 */
[----:B------:R-:W-:Y:S01]  /*1fe0*/  ISETP.NE.AND P0, PT, R6, 0x4, PT ;  /* 0x000000040600780c */ /* 0x000fe20003f05270 */
[----:B---3--:R-:W-:-:S05]  /*1ff0*/  FMUL R11, R12, R11 ;  /* 0x0000000b0c0b7220 */ /* 0x008fca0000400000 */
        /* <DEDUP_REMOVED lines=10> */
[----:B--2---:R-:W-:-:S05]  /*20a0*/  FADD R19, R20, R19 ;  /* 0x0000001314137221 */ /* 0x004fca0000000000 */
[----:B------:R3:W-:Y:S01]  /*20b0*/  STL [R10+0xc], R19 ;  /* 0x00000c130a007387 */ /* 0x0007e20000100800 */
[----:B------:R-:W-:Y:S05]  /*20c0*/  @!P0 BRA `(.L_x_79) ;  /* 0x0000000000c48947 */ /* 0x000fea0003800000 */
[----:B------:R-:W2:Y:S04]  /*20d0*/  LDG.E.CONSTANT R11, desc[UR6][R8.64+0x10] ;  /* 0x00001006080b7981 */ /* 0x000ea8000c1e9900 */
[----:B---3--:R-:W3:Y:S01]  /*20e0*/  LDL R19, [R10+0x10] ;  /* 0x000010000a137983 */ /* 0x008ee20000100800 */
        /* <DEDUP_REMOVED lines=16> */
[----:B----4-:R-:W3:Y:S01]  /*21f0*/  LDL R19, [R10+0x14] ;  /* 0x000014000a137983 */ /* 0x010ee20000100800 */
        /* <DEDUP_REMOVED lines=16> */
[----:B------:R-:W3:Y:S01]  /*2300*/  LDL R20, [R10+0x18] ;  /* 0x000018000a147983 */ /* 0x000ee20000100800 */
[----:B--2---:R-:W-:-:S05]  /*2310*/  FMUL R12, R12, R9 ;  /* 0x000000090c0c7220 */ /* 0x004fca0000400000 */
[----:B------:R-:W1:Y:S02]  /*2320*/  SHFL.DOWN PT, R11, R12, 0x10, 0x1f ;  /* 0x0a001f000c0b7f89 */ /* 0x000e6400000e0000 */
[----:B-1----:R-:W-:-:S05]  /*2330*/  FADD R11, R12, R11 ;  /* 0x0000000b0c0b7221 */ /* 0x002fca0000000000 */
[----:B------:R-:W1:Y:S02]  /*2340*/  SHFL.DOWN PT, R14, R11, 0x8, 0x1f ;  /* 0x09001f000b0e7f89 */ /* 0x000e6400000e0000 */
[----:B-1----:R-:W-:-:S05]  /*2350*/  FADD R14, R11, R14 ;  /* 0x0000000e0b0e7221 */ /* 0x002fca0000000000 */
[----:B------:R-:W1:Y:S02]  /*2360*/  SHFL.DOWN PT, R13, R14, 0x4, 0x1f ;  /* 0x08801f000e0d7f89 */ /* 0x000e6400000e0000 */
[----:B-1----:R-:W-:-:S05]  /*2370*/  FADD R13, R14, R13 ;  /* 0x0000000d0e0d7221 */ /* 0x002fca0000000000 */
[----:B------:R-:W1:Y:S02]  /*2380*/  SHFL.DOWN PT, R18, R13, 0x2, 0x1f ;  /* 0x08401f000d127f89 */ /* 0x000e6400000e0000 */
[----:B-1----:R-:W-:-:S05]  /*2390*/  FADD R18, R13, R18 ;  /* 0x000000120d127221 */ /* 0x002fca0000000000 */
[----:B------:R-:W1:Y:S02]  /*23a0*/  SHFL.DOWN PT, R9, R18, 0x1, 0x1f ;  /* 0x08201f0012097f89 */ /* 0x000e6400000e0000 */
[----:B-1----:R-:W-:-:S04]  /*23b0*/  FADD R9, R18, R9 ;  /* 0x0000000912097221 */ /* 0x002fc80000000000 */
[----:B---3--:R-:W-:-:S05]  /*23c0*/  FADD R9, R9, R20 ;  /* 0x0000001409097221 */ /* 0x008fca0000000000 */
[----:B------:R1:W-:Y:S02]  /*23d0*/  STL [R10+0x18], R9 ;  /* 0x000018090a007387 */ /* 0x0003e40000100800 */
.L_x_79:
[----:B------:R-:W5:Y:S01]  /*23e0*/  LDCU UR5, c[0x0][0x3a4] ;  /* 0x00007480ff0577ac */ /* 0x000f620008000800 */
[----:B------:R-:W-:-:S04]  /*23f0*/  UIADD3 UR4, UPT, UPT, UR4, 0x1, URZ ;  /* 0x0000000104047890 */ /* 0x000fc8000fffe0ff */
[----:B-----5:R-:W-:-:S09]  /*2400*/  UISETP.NE.AND UP0, UPT, UR4, UR5, UPT ;  /* 0x000000050400728c */ /* 0x020fd2000bf05270 */
[----:B------:R-:W-:Y:S05]  /*2410*/  BRA.U !UP0, `(.L_x_80) ;  /* 0x0000000508f87547 */ /* 0x000fea000b800000 */
[----:B------:R-:W-:Y:S05]  /*2420*/  BRA `(.L_x_81) ;  /* 0xffffffe800187947 */ /* 0x000fea000383ffff */
.L_x_71:
[----:B------:R-:W0:Y:S01]  /*2430*/  LDCU UR5, c[0x0][0x3a4] ;  /* 0x00007480ff0577ac */ /* 0x000e220008000800 */
[----:B------:R-:W-:Y:S01]  /*2440*/  HFMA2 R16, -RZ, RZ, 0, 0 ;  /* 0x00000000ff107431 */ /* 0x000fe200000001ff */
[----:B------:R-:W-:Y:S01]  /*2450*/  MOV R6, 0xff800000 ;  /* 0xff80000000067802 */ /* 0x000fe20000000f00 */
[----:B0-----:R-:W-:-:S09]  /*2460*/  UISETP.NE.AND UP0, UPT, UR5, 0x1, UPT ;  /* 0x000000010500788c */ /* 0x001fd2000bf05270 */
[----:B------:R-:W-:Y:S05]  /*2470*/  BRA.U !UP0, `(.L_x_82) ;  /* 0x0000000508247547 */ /* 0x000fea000b800000 */
[----:B------:R-:W0:Y:S01]  /*2480*/  MUFU.RCP R6, R5 ;  /* 0x0000000500067308 */ /* 0x000e220000001000 */
[----:B------:R-:W-:-:S07]  /*2490*/  MOV R16, RZ ;  /* 0x000000ff00107202 */ /* 0x000fce0000000f00 */
[----:B------:R-:W1:Y:S01]  /*24a0*/  FCHK P0, RZ, R5 ;  /* 0x00000005ff007302 */ /* 0x000e620000000000 */
[----:B0-----:R-:W-:-:S04]  /*24b0*/  FFMA R7, R6, -R5, 1 ;  /* 0x3f80000006077423 */ /* 0x001fc80000000805 */
[----:B------:R-:W-:-:S04]  /*24c0*/  FFMA R9, R6, R7, R6 ;  /* 0x0000000706097223 */ /* 0x000fc80000000006 */
[----:B------:R-:W-:-:S04]  /*24d0*/  FFMA R6, RZ, R9, RZ ;  /* 0x00000009ff067223 */ /* 0x000fc800000000ff */
[----:B------:R-:W-:-:S04]  /*24e0*/  FFMA R7, R6, -R5, RZ ;  /* 0x8000000506077223 */ /* 0x000fc800000000ff */
[----:B------:R-:W-:Y:S01]  /*24f0*/  FFMA R8, R9, R7, R6 ;  /* 0x0000000709087223 */ /* 0x000fe20000000006 */
[----:B-1----:R-:W-:Y:S06]  /*2500*/  @!P0 BRA `(.L_x_83) ;  /* 0x0000000000108947 */ /* 0x002fec0003800000 */
[----:B------:R-:W-:Y:S02]  /*2510*/  MOV R8, RZ ;  /* 0x000000ff00087202 */ /* 0x000fe40000000f00 */
[----:B------:R-:W-:Y:S02]  /*2520*/  MOV R15, R5 ;  /* 0x00000005000f7202 */ /* 0x000fe40000000f00 */
[----:B------:R-:W-:-:S07]  /*2530*/  MOV R10, 0x2550 ;  /* 0x00002550000a7802 */ /* 0x000fce0000000f00 */
[----:B------:R-:W-:Y:S05]  /*2540*/  CALL.REL.NOINC `($__internal_2_$__cuda_sm3x_div_rn_noftz_f32_slowpath) ;  /* 0x0000000c00e87944 */ /* 0x000fea0003c00000 */
.L_x_83:
[----:B------:R-:W0:Y:S01]  /*2550*/  LDCU UR5, c[0x0][0x3a4] ;  /* 0x00007480ff0577ac */ /* 0x000e220008000800 */
[----:B------:R-:W-:Y:S01]  /*2560*/  IMAD.MOV.U32 R6, RZ, RZ, -0x800000 ;  /* 0xff800000ff067424 */ /* 0x000fe200078e00ff */
[----:B------:R-:W-:Y:S01]  /*2570*/  UMOV UR4, URZ ;  /* 0x000000ff00047c82 */ /* 0x000fe20008000000 */
[----:B0-----:R-:W-:-:S12]  /*2580*/  ULOP3.LUT UR8, UR5, 0x7ffffffe, URZ, 0xc0, !UPT ;  /* 0x7ffffffe05087892 */ /* 0x001fd8000f8ec0ff */
.L_x_84:
[----:B------:R-:W0:Y:S01]  /*2590*/  SHFL.DOWN PT, R7, R8, 0x10, 0x1f ;  /* 0x0a001f0008077f89 */ /* 0x000e2200000e0000 */
[----:B------:R-:W-:Y:S01]  /*25a0*/  HFMA2 R14, -RZ, RZ, 0.96630859375, -0.0022525787353515625 ;  /* 0x3bbb989dff0e7431 */ /* 0x000fe200000001ff */
[----:B------:R-:W-:Y:S01]  /*25b0*/  MOV R18, 0x437c0000 ;  /* 0x437c000000127802 */ /* 0x000fe20000000f00 */
[----:B------:R-:W-:-:S04]  /*25c0*/  UIADD3 UR4, UPT, UPT, UR4, 0x2, URZ ;  /* 0x0000000204047890 */ /* 0x000fc8000fffe0ff */
[----:B------:R-:W-:Y:S01]  /*25d0*/  UISETP.NE.AND UP0, UPT, UR4, UR8, UPT ;  /* 0x000000080400728c */ /* 0x000fe2000bf05270 */
        /* <DEDUP_REMOVED lines=8> */
[----:B0-----:R-:W-:-:S04]  /*2660*/  FMNMX3 R13, R11, R12, R6, !PT ;  /* 0x0000000c0b0d7276 */ /* 0x001fc80007800006 */
[----:B------:R-:W-:Y:S01]  /*2670*/  FMNMX3 R6, R11, R12, R13, !PT ;  /* 0x0000000c0b067276 */ /* 0x000fe2000780000d */
[----:B------:R-:W-:-:S04]  /*2680*/  FADD R13, -R13, R8 ;  /* 0x000000080d0d7221 */ /* 0x000fc80000000100 */
[----:B------:R-:W-:Y:S01]  /*2690*/  FFMA.SAT R7, R13, R14, 0.5 ;  /* 0x3f0000000d077423 */ /* 0x000fe2000000200e */
[----:B------:R-:W-:-:S03]  /*26a0*/  FADD R12, -R6, R8 ;  /* 0x00000008060c7221 */ /* 0x000fc60000000100 */
[----:B------:R-:W-:Y:S01]  /*26b0*/  FFMA.RM R7, R7, R18, 12582913 ;  /* 0x4b40000107077423 */ /* 0x000fe20000004012 */
[----:B------:R-:W-:-:S03]  /*26c0*/  FFMA.SAT R9, R12, R14, 0.5 ;  /* 0x3f0000000c097423 */ /* 0x000fc6000000200e */
[----:B------:R-:W-:Y:S01]  /*26d0*/  FADD R10, R7, -12583039 ;  /* 0xcb40007f070a7421 */ /* 0x000fe20000000000 */
[----:B------:R-:W-:Y:S01]  /*26e0*/  FFMA.RM R9, R9, R18, 12582913 ;  /* 0x4b40000109097423 */ /* 0x000fe20000004012 */
[----:B------:R-:W-:Y:S02]  /*26f0*/  SHF.L.U32 R7, R7, 0x17, RZ ;  /* 0x0000001707077819 */ /* 0x000fe400000006ff */
[----:B------:R-:W-:Y:S01]  /*2700*/  FFMA R10, R13, 1.4426950216293334961, -R10 ;  /* 0x3fb8aa3b0d0a7823 */ /* 0x000fe2000000080a */
[C---:B------:R-:W-:Y:S01]  /*2710*/  FADD R11, R9.reuse, -12583039 ;  /* 0xcb40007f090b7421 */ /* 0x040fe20000000000 */
[----:B------:R-:W-:Y:S02]  /*2720*/  SHF.L.U32 R9, R9, 0x17, RZ ;  /* 0x0000001709097819 */ /* 0x000fe400000006ff */
[----:B------:R-:W-:Y:S01]  /*2730*/  FFMA R10, R13, 1.925963033500011079e-08, R10 ;  /* 0x32a570600d0a7823 */ /* 0x000fe2000000000a */
[----:B------:R-:W-:-:S04]  /*2740*/  FFMA R11, R12, 1.4426950216293334961, -R11 ;  /* 0x3fb8aa3b0c0b7823 */ /* 0x000fc8000000080b */
[----:B------:R-:W-:Y:S01]  /*2750*/  FFMA R11, R12, 1.925963033500011079e-08, R11 ;  /* 0x32a570600c0b7823 */ /* 0x000fe2000000000b */
[----:B------:R-:W0:Y:S08]  /*2760*/  MUFU.EX2 R10, R10 ;  /* 0x0000000a000a7308 */ /* 0x000e300000000800 */
[----:B------:R-:W1:Y:S01]  /*2770*/  MUFU.EX2 R12, R11 ;  /* 0x0000000b000c7308 */ /* 0x000e620000000800 */
[----:B0-----:R-:W-:Y:S01]  /*2780*/  FMUL R7, R7, R10 ;  /* 0x0000000a07077220 */ /* 0x001fe20000400000 */
[----:B-1----:R-:W-:-:S04]  /*2790*/  FMUL R13, R9, R12 ;  /* 0x0000000c090d7220 */ /* 0x002fc80000400000 */
        /* <DEDUP_REMOVED lines=18> */
[----:B0-----:R-:W-:-:S04]  /*28c0*/  FADD R9, R7, R12 ;  /* 0x0000000c07097221 */ /* 0x001fc80000000000 */
[----:B------:R-:W-:Y:S01]  /*28d0*/  FADD R9, R9, R16 ;  /* 0x0000001009097221 */ /* 0x000fe20000000000 */
[----:B-1----:R-:W-:-:S04]  /*28e0*/  FADD R14, R11, R14 ;  /* 0x0000000e0b0e7221 */ /* 0x002fc80000000000 */
[----:B------:R-:W-:Y:S01]  /*28f0*/  FADD R16, R9, R14 ;  /* 0x0000000e09107221 */ /* 0x000fe20000000000 */
[----:B------:R-:W-:Y:S06]  /*2900*/  BRA.U UP0, `(.L_x_84) ;  /* 0xfffffffd00207547 */ /* 0x000fec000b83ffff */
.L_x_82:
[----:B------:R-:W-:-:S04]  /*2910*/  ULOP3.LUT UR4, UR5, 0x1, URZ, 0xc0, !UPT ;  /* 0x0000000105047892 */ /* 0x000fc8000f8ec0ff */
[----:B------:R-:W-:-:S09]  /*2920*/  UISETP.NE.U32.AND UP0, UPT, UR4, 0x1, UPT ;  /* 0x000000010400788c */ /* 0x000fd2000bf05070 */
[----:B------:R-:W-:Y:S05]  /*2930*/  BRA.U UP0, `(.L_x_80) ;  /* 0x0000000100b07547 */ /* 0x000fea000b800000 */
[----:B------:R-:W0:Y:S08]  /*2940*/  MUFU.RCP R8, R5 ;  /* 0x0000000500087308 */ /* 0x000e300000001000 */
[----:B------:R-:W1:Y:S01]  /*2950*/  FCHK P0, RZ, R5 ;  /* 0x00000005ff007302 */ /* 0x000e620000000000 */
[----:B0-----:R-:W-:-:S04]  /*2960*/  FFMA R7, R8, -R5, 1 ;  /* 0x3f80000008077423 */ /* 0x001fc80000000805 */
[----:B------:R-:W-:-:S04]  /*2970*/  FFMA R7, R8, R7, R8 ;  /* 0x0000000708077223 */ /* 0x000fc80000000008 */
[----:B------:R-:W-:-:S04]  /*2980*/  FFMA R8, RZ, R7, RZ ;  /* 0x00000007ff087223 */ /* 0x000fc800000000ff */
[----:B------:R-:W-:-:S04]  /*2990*/  FFMA R9, R8, -R5, RZ ;  /* 0x8000000508097223 */ /* 0x000fc800000000ff */
[----:B------:R-:W-:Y:S01]  /*29a0*/  FFMA R8, R7, R9, R8 ;  /* 0x0000000907087223 */ /* 0x000fe20000000008 */
[----:B-1----:R-:W-:Y:S06]  /*29b0*/  @!P0 BRA `(.L_x_85) ;  /* 0x0000000000108947 */ /* 0x002fec0003800000 */
[----:B------:R-:W-:Y:S01]  /*29c0*/  HFMA2 R8, -RZ, RZ, 0, 0 ;  /* 0x00000000ff087431 */ /* 0x000fe200000001ff */
[----:B------:R-:W-:Y:S02]  /*29d0*/  MOV R15, R5 ;  /* 0x00000005000f7202 */ /* 0x000fe40000000f00 */
[----:B------:R-:W-:-:S07]  /*29e0*/  MOV R10, 0x2a00 ;  /* 0x00002a00000a7802 */ /* 0x000fce0000000f00 */
[----:B------:R-:W-:Y:S05]  /*29f0*/  CALL.REL.NOINC `($__internal_2_$__cuda_sm3x_div_rn_noftz_f32_slowpath) ;  /* 0x0000000800bc7944 */ /* 0x000fea0003c00000 */
.L_x_85:
[----:B------:R-:W0:Y:S02]  /*2a00*/  SHFL.DOWN PT, R5, R8, 0x10, 0x1f ;  /* 0x0a001f0008057f89 */ /* 0x000e2400000e0000 */
        /* <DEDUP_REMOVED lines=8> */
[----:B0-----:R-:W-:Y:S02]  /*2a90*/  FMNMX3 R11, R9, R11, R6, !PT ;  /* 0x0000000b090b7276 */ /* 0x001fe40007800006 */
[----:B------:R-:W-:-:S03]  /*2aa0*/  MOV R6, 0x3bbb989d ;  /* 0x3bbb989d00067802 */ /* 0x000fc60000000f00 */
[----:B------:R-:W-:Y:S01]  /*2ab0*/  FADD R11, -R11, R8 ;  /* 0x000000080b0b7221 */ /* 0x000fe20000000100 */
[----:B------:R-:W-:-:S03]  /*2ac0*/  HFMA2 R8, -RZ, RZ, 3.7421875, 0 ;  /* 0x437c0000ff087431 */ /* 0x000fc600000001ff */
        /* <DEDUP_REMOVED lines=18> */
[----:B------:R-:W-:-:S07]  /*2bf0*/  FADD R16, R16, R11 ;  /* 0x0000000b10107221 */ /* 0x000fce0000000000 */
.L_x_80:
[----:B------:R-:W5:Y:S02]  /*2c00*/  LDC R18, c[0x0][0x3a8] ;  /* 0x0000ea00ff127b82 */ /* 0x000f640000000800 */
[----:B-----5:R-:W-:-:S13]  /*2c10*/  ISETP.GE.AND P0, PT, R18, 0x1, PT ;  /* 0x000000011200780c */ /* 0x020fda0003f06270 */
[----:B------:R-:W-:Y:S05]  /*2c20*/  @!P0 EXIT ;  /* 0x000000000000894d */ /* 0x000fea0003800000 */
[----:B------:R-:W-:Y:S01]  /*2c30*/  ISETP.GE.U32.AND P0, PT, R18, 0x4, PT ;  /* 0x000000041200780c */ /* 0x000fe20003f06070 */
[----:B------:R-:W-:Y:S01]  /*2c40*/  IMAD R18, R0, R18, R3 ;  /* 0x0000001200127224 */ /* 0x000fe200078e0203 */
[----:B------:R-:W-:Y:S02]  /*2c50*/  LOP3.LUT R0, R4, 0x3, RZ, 0xc0, !PT ;  /* 0x0000000304007812 */ /* 0x000fe400078ec0ff */
[----:B------:R-:W-:-:S09]  /*2c60*/  MOV R3, RZ ;  /* 0x000000ff00037202 */ /* 0x000fd20000000f00 */
[----:B------:R-:W-:Y:S05]  /*2c70*/  @!P0 BRA `(.L_x_86) ;  /* 0x0000000400488947 */ /* 0x000fea0003800000 */
[----:B------:R-:W5:Y:S01]  /*2c80*/  LDCU.64 UR4, c[0x0][0x398] ;  /* 0x00007300ff0477ac */ /* 0x000f620008000a00 */
[----:B------:R-:W-:Y:S02]  /*2c90*/  LOP3.LUT R3, R4, 0xffff, RZ, 0xc0, !PT ;  /* 0x0000ffff04037812 */ /* 0x000fe400078ec0ff */
[----:B------:R-:W-:Y:S02]  /*2ca0*/  MOV R17, R18 ;  /* 0x0000001200117202 */ /* 0x000fe40000000f00 */
[----:B------:R-:W-:Y:S02]  /*2cb0*/  SHF.R.U32.HI R3, RZ, 0x2, R3 ;  /* 0x00000002ff037819 */ /* 0x000fe40000011603 */
[----:B------:R-:W-:Y:S02]  /*2cc0*/  MOV R20, R2 ;  /* 0x0000000200147202 */ /* 0x000fe40000000f00 */
[----:B------:R-:W-:-:S04]  /*2cd0*/  SHF.L.U32 R3, R3, 0x2, RZ ;  /* 0x0000000203037819 */ /* 0x000fc800000006ff */
[----:B------:R-:W-:Y:S02]  /*2ce0*/  LOP3.LUT R21, R3, 0xfc, RZ, 0xe2, !PT ;  /* 0x000000fc03157812 */ /* 0x000fe400078ee2ff */
[----:B------:R-:W-:Y:S02]  /*2cf0*/  LOP3.LUT R3, R4, 0xfc, RZ, 0xc0, !PT ;  /* 0x000000fc04037812 */ /* 0x000fe400078ec0ff */
[----:B------:R-:W-:Y:S01]  /*2d00*/  IADD3 R21, PT, PT, -R21, RZ, RZ ;  /* 0x000000ff15157210 */ /* 0x000fe20007ffe1ff */
[----:B-----5:R-:W-:-:S04]  /*2d10*/  UIADD3 UR4, UP0, UPT, UR4, 0x8, URZ ;  /* 0x0000000804047890 */ /* 0x020fc8000ff1e0ff */
[----:B------:R-:W-:-:S12]  /*2d20*/  UIADD3.X UR5, UPT, UPT, URZ, UR5, URZ, UP0, !UPT ;  /* 0x00000005ff057290 */ /* 0x000fd800087fe4ff */
.L_x_95:
[----:B0-----:R-:W5:Y:S01]  /*2d30*/  LDL.128 R4, [R20] ;  /* 0x0000000014047983 */ /* 0x001f620000100c00 */
[----:B-1----:R-:W1:Y:S01]  /*2d40*/  MUFU.RCP R9, R16 ;  /* 0x0000001000097308 */ /* 0x002e620000001000 */
[----:B------:R-:W-:Y:S01]  /*2d50*/  MOV R22, UR4 ;  /* 0x0000000400167c02 */ /* 0x000fe20008000f00 */
[----:B------:R-:W-:Y:S01]  /*2d60*/  BSSY.RECONVERGENT B0, `(.L_x_87) ;  /* 0x0000010000007945 */ /* 0x000fe20003800200 */
[----:B------:R-:W-:Y:S02]  /*2d70*/  MOV R23, UR5 ;  /* 0x0000000500177c02 */ /* 0x000fe40008000f00 */
[----:B------:R-:W-:Y:S01]  /*2d80*/  IADD3 R21, PT, PT, R21, 0x4, RZ ;  /* 0x0000000415157810 */ /* 0x000fe20007ffe0ff */
[----:B------:R-:W-:-:S03]  /*2d90*/  IMAD.WIDE R22, R17, 0x4, R22 ;  /* 0x0000000411167825 */ /* 0x000fc600078e0216 */
[----:B------:R-:W-:Y:S01]  /*2da0*/  ISETP.NE.AND P2, PT, R21, RZ, PT ;  /* 0x000000ff1500720c */ /* 0x000fe20003f45270 */
[----:B-1----:R-:W-:-:S04]  /*2db0*/  FFMA R8, R9, -R16, 1 ;  /* 0x3f80000009087423 */ /* 0x002fc80000000810 */
[----:B------:R-:W-:Y:S01]  /*2dc0*/  FFMA R9, R9, R8, R9 ;  /* 0x0000000809097223 */ /* 0x000fe20000000009 */
[----:B-----5:R-:W1:Y:S03]  /*2dd0*/  FCHK P0, R4, R16 ;  /* 0x0000001004007302 */ /* 0x020e660000000000 */
[----:B------:R-:W-:-:S04]  /*2de0*/  FFMA R11, R4, R9, RZ ;  /* 0x00000009040b7223 */ /* 0x000fc800000000ff */
[----:B------:R-:W-:-:S04]  /*2df0*/  FFMA R8, R11, -R16, R4 ;  /* 0x800000100b087223 */ /* 0x000fc80000000004 */
[----:B------:R-:W-:Y:S01]  /*2e00*/  FFMA R8, R9, R8, R11 ;  /* 0x0000000809087223 */ /* 0x000fe2000000000b */
[----:B-1----:R-:W-:Y:S06]  /*2e10*/  @!P0 BRA `(.L_x_88) ;  /* 0x0000000000108947 */ /* 0x002fec0003800000 */
[----:B------:R-:W-:Y:S02]  /*2e20*/  MOV R8, R4 ;  /* 0x0000000400087202 */ /* 0x000fe40000000f00 */
[----:B------:R-:W-:Y:S02]  /*2e30*/  MOV R15, R16 ;  /* 0x00000010000f7202 */ /* 0x000fe40000000f00 */
[----:B0-234-:R-:W-:-:S07]  /*2e40*/  MOV R10, 0x2e60 ;  /* 0x00002e60000a7802 */ /* 0x01dfce0000000f00 */
[----:B------:R-:W-:Y:S05]  /*2e50*/  CALL.REL.NOINC `($__internal_2_$__cuda_sm3x_div_rn_noftz_f32_slowpath) ;  /* 0x0000000400a47944 */ /* 0x000fea0003c00000 */
.L_x_88:
[----:B------:R-:W-:Y:S05]  /*2e60*/  BSYNC.RECONVERGENT B0 ;  /* 0x0000000000007941 */ /* 0x000fea0003800200 */
.L_x_87:
[----:B------:R-:W1:Y:S01]  /*2e70*/  MUFU.RCP R9, R16 ;  /* 0x0000001000097308 */ /* 0x000e620000001000 */
[----:B------:R0:W-:Y:S01]  /*2e80*/  STG.E desc[UR6][R22.64+-0x8], R8 ;  /* 0xfffff80816007986 */ /* 0x0001e2000c101906 */
[----:B------:R-:W-:Y:S06]  /*2e90*/  BSSY.RECONVERGENT B0, `(.L_x_89) ;  /* 0x000000d000007945 */ /* 0x000fec0003800200 */
[----:B------:R-:W5:Y:S01]  /*2ea0*/  FCHK P0, R5, R16 ;  /* 0x0000001005007302 */ /* 0x000f620000000000 */
[----:B-1----:R-:W-:-:S04]  /*2eb0*/  FFMA R4, R9, -R16, 1 ;  /* 0x3f80000009047423 */ /* 0x002fc80000000810 */
[----:B------:R-:W-:-:S04]  /*2ec0*/  FFMA R11, R9, R4, R9 ;  /* 0x00000004090b7223 */ /* 0x000fc80000000009 */
[----:B------:R-:W-:-:S04]  /*2ed0*/  FFMA R4, R5, R11, RZ ;  /* 0x0000000b05047223 */ /* 0x000fc800000000ff */
[----:B------:R-:W-:-:S04]  /*2ee0*/  FFMA R9, R4, -R16, R5 ;  /* 0x8000001004097223 */ /* 0x000fc80000000005 */
[----:B------:R-:W-:Y:S01]  /*2ef0*/  FFMA R9, R11, R9, R4 ;  /* 0x000000090b097223 */ /* 0x000fe20000000004 */
[----:B0----5:R-:W-:Y:S06]  /*2f00*/  @!P0 BRA `(.L_x_90) ;  /* 0x0000000000148947 */ /* 0x021fec0003800000 */
[----:B------:R-:W-:Y:S02]  /*2f10*/  MOV R8, R5 ;  /* 0x0000000500087202 */ /* 0x000fe40000000f00 */
[----:B------:R-:W-:Y:S02]  /*2f20*/  MOV R15, R16 ;  /* 0x00000010000f7202 */ /* 0x000fe40000000f00 */
[----:B--234-:R-:W-:-:S07]  /*2f30*/  MOV R10, 0x2f50 ;  /* 0x00002f50000a7802 */ /* 0x01cfce0000000f00 */
[----:B------:R-:W-:Y:S05]  /*2f40*/  CALL.REL.NOINC `($__internal_2_$__cuda_sm3x_div_rn_noftz_f32_slowpath) ;  /* 0x0000000400687944 */ /* 0x000fea0003c00000 */
[----:B------:R-:W-:-:S07]  /*2f50*/  MOV R9, R8 ;  /* 0x0000000800097202 */ /* 0x000fce0000000f00 */
.L_x_90:
[----:B------:R-:W-:Y:S05]  /*2f60*/  BSYNC.RECONVERGENT B0 ;  /* 0x0000000000007941 */ /* 0x000fea0003800200 */
.L_x_89:
[----:B------:R-:W0:Y:S01]  /*2f70*/  MUFU.RCP R5, R16 ;  /* 0x0000001000057308 */ /* 0x000e220000001000 */
[----:B------:R1:W-:Y:S01]  /*2f80*/  STG.E desc[UR6][R22.64+-0x4], R9 ;  /* 0xfffffc0916007986 */ /* 0x0003e2000c101906 */
[----:B------:R-:W-:Y:S06]  /*2f90*/  BSSY.RECONVERGENT B0, `(.L_x_91) ;  /* 0x000000c000007945 */ /* 0x000fec0003800200 */
[----:B------:R-:W5:Y:S01]  /*2fa0*/  FCHK P0, R6, R16 ;  /* 0x0000001006007302 */ /* 0x000f620000000000 */
[----:B0-----:R-:W-:-:S04]  /*2fb0*/  FFMA R4, R5, -R16, 1 ;  /* 0x3f80000005047423 */ /* 0x001fc80000000810 */
[----:B------:R-:W-:-:S04]  /*2fc0*/  FFMA R8, R5, R4, R5 ;  /* 0x0000000405087223 */ /* 0x000fc80000000005 */
[----:B------:R-:W-:-:S04]  /*2fd0*/  FFMA R5, R6, R8, RZ ;  /* 0x0000000806057223 */ /* 0x000fc800000000ff */
[----:B------:R-:W-:-:S04]  /*2fe0*/  FFMA R4, R5, -R16, R6 ;  /* 0x8000001005047223 */ /* 0x000fc80000000006 */
[----:B------:R-:W-:Y:S01]  /*2ff0*/  FFMA R8, R8, R4, R5 ;  /* 0x0000000408087223 */ /* 0x000fe20000000005 */
[----:B-1---5:R-:W-:Y:S06]  /*3000*/  @!P0 BRA `(.L_x_92) ;  /* 0x0000000000108947 */ /* 0x022fec0003800000 */
[----:B------:R-:W-:Y:S02]  /*3010*/  MOV R8, R6 ;  /* 0x0000000600087202 */ /* 0x000fe40000000f00 */
[----:B------:R-:W-:Y:S02]  /*3020*/  MOV R15, R16 ;  /* 0x00000010000f7202 */ /* 0x000fe40000000f00 */
[----:B--234-:R-:W-:-:S07]  /*3030*/  MOV R10, 0x3050 ;  /* 0x00003050000a7802 */ /* 0x01cfce0000000f00 */
[----:B------:R-:W-:Y:S05]  /*3040*/  CALL.REL.NOINC `($__internal_2_$__cuda_sm3x_div_rn_noftz_f32_slowpath) ;  /* 0x0000000400287944 */ /* 0x000fea0003c00000 */
.L_x_92:
[----:B------:R-:W-:Y:S05]  /*3050*/  BSYNC.RECONVERGENT B0 ;  /* 0x0000000000007941 */ /* 0x000fea0003800200 */
.L_x_91:
        /* <DEDUP_REMOVED lines=14> */
[----:B------:R-:W-:-:S07]  /*3140*/  MOV R5, R8 ;  /* 0x0000000800057202 */ /* 0x000fce0000000f00 */
.L_x_94:
[----:B------:R-:W-:Y:S05]  /*3150*/  BSYNC.RECONVERGENT B0 ;  /* 0x0000000000007941 */ /* 0x000fea0003800200 */
.L_x_93:
[----:B------:R0:W-:Y:S01]  /*3160*/  STG.E desc[UR6][R22.64+0x4], R5 ;  /* 0x0000040516007986 */ /* 0x0001e2000c101906 */
[----:B------:R-:W-:Y:S02]  /*3170*/  IADD3 R20, PT, PT, R20, 0x10, RZ ;  /* 0x0000001014147810 */ /* 0x000fe40007ffe0ff */
[----:B------:R-:W-:Y:S01]  /*3180*/  IADD3 R17, PT, PT, R17, 0x4, RZ ;  /* 0x0000000411117810 */ /* 0x000fe20007ffe0ff */
[----:B------:R-:W-:Y:S06]  /*3190*/  @P2 BRA `(.L_x_95) ;  /* 0xfffffff800e42947 */ /* 0x000fec000383ffff */
.L_x_86:
[----:B------:R-:W-:-:S13]  /*31a0*/  ISETP.NE.AND P0, PT, R0, RZ, PT ;  /* 0x000000ff0000720c */ /* 0x000fda0003f05270 */
[----:B------:R-:W-:Y:S05]  /*31b0*/  @!P0 EXIT ;  /* 0x000000000000894d */ /* 0x000fea0003800000 */
[----:B0-----:R-:W0:Y:S01]  /*31c0*/  LDC.64 R4, c[0x0][0x398] ;  /* 0x0000e600ff047b82 */ /* 0x001e220000000a00 */
[----:B------:R-:W-:Y:S01]  /*31d0*/  IMAD R2, R3, 0x4, R2 ;  /* 0x0000000403027824 */ /* 0x000fe200078e0202 */
[----:B------:R-:W-:Y:S01]  /*31e0*/  IADD3 R0, PT, PT, -R0, RZ, RZ ;  /* 0x000000ff00007210 */ /* 0x000fe20007ffe1ff */
[----:B------:R-:W-:-:S07]  /*31f0*/  IMAD.IADD R3, R18, 0x1, R3 ;  /* 0x0000000112037824 */ /* 0x000fce00078e0203 */
.L_x_98:
[----:B-1----:R-:W5:Y:S01]  /*3200*/  LDL R9, [R2] ;  /* 0x0000000002097983 */ /* 0x002f620000100800 */
[----:B0-----:R-:W1:Y:S01]  /*3210*/  MUFU.RCP R7, R16 ;  /* 0x0000001000077308 */ /* 0x001e620000001000 */
[----:B------:R-:W-:Y:S01]  /*3220*/  IADD3 R0, PT, PT, R0, 0x1, RZ ;  /* 0x0000000100007810 */ /* 0x000fe20007ffe0ff */
[----:B------:R-:W-:Y:S03]  /*3230*/  BSSY.RECONVERGENT B0, `(.L_x_96) ;  /* 0x000000e000007945 */ /* 0x000fe60003800200 */
[----:B------:R-:W-:Y:S01]  /*3240*/  ISETP.NE.AND P2, PT, R0, RZ, PT ;  /* 0x000000ff0000720c */ /* 0x000fe20003f45270 */
[----:B-1----:R-:W-:-:S04]  /*3250*/  FFMA R6, R7, -R16, 1 ;  /* 0x3f80000007067423 */ /* 0x002fc80000000810 */
[----:B------:R-:W-:Y:S01]  /*3260*/  FFMA R6, R7, R6, R7 ;  /* 0x0000000607067223 */ /* 0x000fe20000000007 */
[----:B-----5:R-:W1:Y:S03]  /*3270*/  FCHK P0, R9, R16 ;  /* 0x0000001009007302 */ /* 0x020e660000000000 */
[----:B------:R-:W-:-:S04]  /*3280*/  FFMA R7, R6, R9, RZ ;  /* 0x0000000906077223 */ /* 0x000fc800000000ff */
[----:B------:R-:W-:-:S04]  /*3290*/  FFMA R8, R7, -R16, R9 ;  /* 0x8000001007087223 */ /* 0x000fc80000000009 */
[----:B------:R-:W-:Y:S01]  /*32a0*/  FFMA R8, R6, R8, R7 ;  /* 0x0000000806087223 */ /* 0x000fe20000000007 */
[----:B0-----:R-:W-:Y:S01]  /*32b0*/  IMAD.WIDE R6, R3, 0x4, R4 ;  /* 0x0000000403067825 */ /* 0x001fe200078e0204 */
[----:B-1----:R-:W-:Y:S06]  /*32c0*/  @!P0 BRA `(.L_x_97) ;  /* 0x0000000000108947 */ /* 0x002fec0003800000 */
[----:B------:R-:W-:Y:S02]  /*32d0*/  MOV R8, R9 ;  /* 0x0000000900087202 */ /* 0x000fe40000000f00 */
[----:B------:R-:W-:Y:S02]  /*32e0*/  MOV R15, R16 ;  /* 0x00000010000f7202 */ /* 0x000fe40000000f00 */
[----:B--234-:R-:W-:-:S07]  /*32f0*/  MOV R10, 0x3310 ;  /* 0x00003310000a7802 */ /* 0x01cfce0000000f00 */
[----:B------:R-:W-:Y:S05]  /*3300*/  CALL.REL.NOINC `($__internal_2_$__cuda_sm3x_div_rn_noftz_f32_slowpath) ;  /* 0x0000000000787944 */ /* 0x000fea0003c00000 */
.L_x_97:
[----:B------:R-:W-:Y:S05]  /*3310*/  BSYNC.RECONVERGENT B0 ;  /* 0x0000000000007941 */ /* 0x000fea0003800200 */
.L_x_96:
[----:B------:R0:W-:Y:S01]  /*3320*/  STG.E desc[UR6][R6.64], R8 ;  /* 0x0000000806007986 */ /* 0x0001e2000c101906 */
[----:B------:R-:W-:Y:S02]  /*3330*/  IADD3 R2, PT, PT, R2, 0x4, RZ ;  /* 0x0000000402027810 */ /* 0x000fe40007ffe0ff */
[----:B------:R-:W-:Y:S01]  /*3340*/  IADD3 R3, PT, PT, R3, 0x1, RZ ;  /* 0x0000000103037810 */ /* 0x000fe20007ffe0ff */
[----:B------:R-:W-:Y:S06]  /*3350*/  @P2 BRA `(.L_x_98) ;  /* 0xfffffffc00a82947 */ /* 0x000fec000383ffff */
[----:B------:R-:W-:Y:S05]  /*3360*/  EXIT ;  /* 0x000000000000794d */ /* 0x000fea0003800000 */
        .weak           $__internal_1_$__cuda_sm20_sqrt_rn_f32_slowpath
        .type           $__internal_1_$__cuda_sm20_sqrt_rn_f32_slowpath,@function
        .size           $__internal_1_$__cuda_sm20_sqrt_rn_f32_slowpath,($__internal_2_$__cuda_sm3x_div_rn_noftz_f32_slowpath - $__internal_1_$__cuda_sm20_sqrt_rn_f32_slowpath)
$__internal_1_$__cuda_sm20_sqrt_rn_f32_slowpath:
[----:B------:R-:W-:-:S13]  /*3370*/  LOP3.LUT P0, RZ, R5, 0x7fffffff, RZ, 0xc0, !PT ;  /* 0x7fffffff05ff7812 */ /* 0x000fda000780c0ff */
[----:B------:R-:W-:Y:S01]  /*3380*/  @!P0 MOV R6, R5 ;  /* 0x0000000500068202 */ /* 0x000fe20000000f00 */
[----:B------:R-:W-:Y:S06]  /*3390*/  @!P0 BRA `(.L_x_99) ;  /* 0x0000000000448947 */ /* 0x000fec0003800000 */
[----:B------:R-:W-:-:S13]  /*33a0*/  FSETP.GEU.FTZ.AND P0, PT, R5, RZ, PT ;  /* 0x000000ff0500720b */ /* 0x000fda0003f1e000 */
[----:B------:R-:W-:Y:S01]  /*33b0*/  @!P0 MOV R6, 0x7fffffff ;  /* 0x7fffffff00068802 */ /* 0x000fe20000000f00 */
[----:B------:R-:W-:Y:S06]  /*33c0*/  @!P0 BRA `(.L_x_99) ;  /* 0x0000000000388947 */ /* 0x000fec0003800000 */
[----:B------:R-:W-:-:S13]  /*33d0*/  FSETP.GTU.FTZ.AND P0, PT, |R5|, +INF , PT ;  /* 0x7f8000000500780b */ /* 0x000fda0003f1c200 */
[----:B------:R-:W-:Y:S01]  /*33e0*/  @P0 FADD.FTZ R6, R5, 1 ;  /* 0x3f80000005060421 */ /* 0x000fe20000010000 */
[----:B------:R-:W-:Y:S06]  /*33f0*/  @P0 BRA `(.L_x_99) ;  /* 0x00000000002c0947 */ /* 0x000fec0003800000 */
[----:B------:R-:W-:-:S13]  /*3400*/  FSETP.NEU.FTZ.AND P0, PT, |R5|, +INF , PT ;  /* 0x7f8000000500780b */ /* 0x000fda0003f1d200 */
[----:B------:R-:W-:Y:S01]  /*3410*/  @!P0 MOV R6, R5 ;  /* 0x0000000500068202 */ /* 0x000fe20000000f00 */
[----:B------:R-:W-:Y:S06]  /*3420*/  @!P0 BRA `(.L_x_99) ;  /* 0x0000000000208947 */ /* 0x000fec0003800000 */
[----:B------:R-:W-:-:S04]  /*3430*/  FFMA R5, R5, 1.84467440737095516160e+19, RZ ;  /* 0x5f80000005057823 */ /* 0x000fc800000000ff */
[----:B------:R-:W0:Y:S02]  /*3440*/  MUFU.RSQ R6, R5 ;  /* 0x0000000500067308 */ /* 0x000e240000001400 */
[----:B0-----:R-:W-:Y:S01]  /*3450*/  FMUL.FTZ R8, R5, R6 ;  /* 0x0000000605087220 */ /* 0x001fe20000410000 */
[----:B------:R-:W-:-:S03]  /*3460*/  FMUL.FTZ R6, R6, 0.5 ;  /* 0x3f00000006067820 */ /* 0x000fc60000410000 */
[----:B------:R-:W-:-:S04]  /*3470*/  FADD.FTZ R7, -R8, -RZ ;  /* 0x800000ff08077221 */ /* 0x000fc80000010100 */
[----:B------:R-:W-:-:S04]  /*3480*/  FFMA R7, R8, R7, R5 ;  /* 0x0000000708077223 */ /* 0x000fc80000000005 */
[----:B------:R-:W-:-:S04]  /*3490*/  FFMA R6, R7, R6, R8 ;  /* 0x0000000607067223 */ /* 0x000fc80000000008 */
[----:B------:R-:W-:-:S07]  /*34a0*/  FMUL.FTZ R6, R6, 2.3283064365386962891e-10 ;  /* 0x2f80000006067820 */ /* 0x000fce0000410000 */
.L_x_99:
[----:B------:R-:W-:Y:S01]  /*34b0*/  HFMA2 R7, -RZ, RZ, 0, 0 ;  /* 0x00000000ff077431 */ /* 0x000fe200000001ff */
[----:B------:R-:W-:Y:S02]  /*34c0*/  MOV R5, R6 ;  /* 0x0000000600057202 */ /* 0x000fe40000000f00 */
[----:B------:R-:W-:-:S04]  /*34d0*/  MOV R6, R9 ;  /* 0x0000000900067202 */ /* 0x000fc80000000f00 */
[----:B------:R-:W-:Y:S05]  /*34e0*/  RET.REL.NODEC R6 `(_Z36dynamic_prefetching_attention_kernelPKfS0_S0_Pfiiii) ;  /* 0xffffffc806c47950 */ /* 0x000fea0003c3ffff */
        .weak           $__internal_2_$__cuda_sm3x_div_rn_noftz_f32_slowpath
        .type           $__internal_2_$__cuda_sm3x_div_rn_noftz_f32_slowpath,@function
        .size           $__internal_2_$__cuda_sm3x_div_rn_noftz_f32_slowpath,(.L_x_208 - $__internal_2_$__cuda_sm3x_div_rn_noftz_f32_slowpath)
$__internal_2_$__cuda_sm3x_div_rn_noftz_f32_slowpath:
[----:B------:R-:W-:Y:S01]  /*34f0*/  SHF.R.U32.HI R9, RZ, 0x17, R15 ;  /* 0x00000017ff097819 */ /* 0x000fe2000001160f */
[----:B------:R-:W-:Y:S01]  /*3500*/  BSSY.RECONVERGENT B1, `(.L_x_100) ;  /* 0x0000063000017945 */ /* 0x000fe20003800200 */
[----:B------:R-:W-:Y:S02]  /*3510*/  SHF.R.U32.HI R12, RZ, 0x17, R8 ;  /* 0x00000017ff0c7819 */ /* 0x000fe40000011608 */
[----:B------:R-:W-:Y:S02]  /*3520*/  LOP3.LUT R9, R9, 0xff, RZ, 0xc0, !PT ;  /* 0x000000ff09097812 */ /* 0x000fe400078ec0ff */
[----:B------:R-:W-:Y:S02]  /*3530*/  LOP3.LUT R12, R12, 0xff, RZ, 0xc0, !PT ;  /* 0x000000ff0c0c7812 */ /* 0x000fe400078ec0ff */
[----:B------:R-:W-:Y:S02]  /*3540*/  IADD3 R13, PT, PT, R9, -0x1, RZ ;  /* 0xffffffff090d7810 */ /* 0x000fe40007ffe0ff */
[----:B------:R-:W-:-:S02]  /*3550*/  IADD3 R11, PT, PT, R12, -0x1, RZ ;  /* 0xffffffff0c0b7810 */ /* 0x000fc40007ffe0ff */
[----:B------:R-:W-:-:S04]  /*3560*/  ISETP.GT.U32.AND P0, PT, R13, 0xfd, PT ;  /* 0x000000fd0d00780c */ /* 0x000fc80003f04070 */
[----:B------:R-:W-:-:S13]  /*3570*/  ISETP.GT.U32.OR P0, PT, R11, 0xfd, P0 ;  /* 0x000000fd0b00780c */ /* 0x000fda0000704470 */
[----:B------:R-:W-:Y:S01]  /*3580*/  @!P0 MOV R11, RZ ;  /* 0x000000ff000b8202 */ /* 0x000fe20000000f00 */
[----:B------:R-:W-:Y:S06]  /*3590*/  @!P0 BRA `(.L_x_101) ;  /* 0x0000000000608947 */ /* 0x000fec0003800000 */
[----:B------:R-:W-:Y:S02]  /*35a0*/  FSETP.GTU.FTZ.AND P0, PT, |R8|, +INF , PT ;  /* 0x7f8000000800780b */ /* 0x000fe40003f1c200 */
        /* <DEDUP_REMOVED lines=15> */
[----:B------:R-:W-:Y:S02]  /*36a0*/  IADD3 R11, PT, PT, R12, -0x1, RZ ;  /* 0xffffffff0c0b7810 */ /* 0x000fe40007ffe0ff */
[----:B------:R-:W-:Y:S02]  /*36b0*/  ISETP.GE.AND P1, PT, R13, RZ, PT ;  /* 0x000000ff0d00720c */ /* 0x000fe40003f26270 */
[----:B------:R-:W-:-:S11]  /*36c0*/  ISETP.GE.AND P0, PT, R11, RZ, PT ;  /* 0x000000ff0b00720c */ /* 0x000fd60003f06270 */
[----:B------:R-:W-:Y:S02]  /*36d0*/  @!P1 FFMA R15, R15, 1.84467440737095516160e+19, RZ ;  /* 0x5f8000000f0f9823 */ /* 0x000fe400000000ff */
[----:B------:R-:W-:Y:S01]  /*36e0*/  @P0 MOV R11, RZ ;  /* 0x000000ff000b0202 */ /* 0x000fe20000000f00 */
[----:B------:R-:W-:Y:S01]  /*36f0*/  @!P0 FFMA R8, R8, 1.84467440737095516160e+19, RZ ;  /* 0x5f80000008088823 */ /* 0x000fe200000000ff */
[----:B------:R-:W-:-:S04]  /*3700*/  @!P0 MOV R11, 0xffffffc0 ;  /* 0xffffffc0000b8802 */ /* 0x000fc80000000f00 */
[----:B------:R-:W-:-:S07]  /*3710*/  @!P1 IADD3 R11, PT, PT, R11, 0x40, RZ ;  /* 0x000000400b0b9810 */ /* 0x000fce0007ffe0ff */
.L_x_101:
[----:B------:R-:W-:Y:S01]  /*3720*/  LEA R24, R9, 0xc0800000, 0x17 ;  /* 0xc080000009187811 */ /* 0x000fe200078eb8ff */
[----:B------:R-:W-:Y:S01]  /*3730*/  BSSY.RECONVERGENT B2, `(.L_x_106) ;  /* 0x0000036000027945 */ /* 0x000fe20003800200 */
[----:B------:R-:W-:Y:S02]  /*3740*/  IADD3 R12, PT, PT, R12, -0x7f, RZ ;  /* 0xffffff810c0c7810 */ /* 0x000fe40007ffe0ff */
[----:B------:R-:W-:-:S03]  /*3750*/  IADD3 R24, PT, PT, -R24, R15, RZ ;  /* 0x0000000f18187210 */ /* 0x000fc60007ffe1ff */
[----:B------:R-:W-:Y:S01]  /*3760*/  IMAD R8, R12, -0x800000, R8 ;  /* 0xff8000000c087824 */ /* 0x000fe200078e0208 */
[----:B------:R-:W0:Y:S01]  /*3770*/  MUFU.RCP R14, R24 ;  /* 0x00000018000e7308 */ /* 0x000e220000001000 */
[----:B------:R-:W-:Y:S01]  /*3780*/  FADD.FTZ R13, -R24, -RZ ;  /* 0x800000ff180d7221 */ /* 0x000fe20000010100 */
[----:B------:R-:W-:-:S04]  /*3790*/  IADD3 R12, PT, PT, R12, 0x7f, -R9 ;  /* 0x0000007f0c0c7810 */ /* 0x000fc80007ffe809 */
[----:B------:R-:W-:Y:S01]  /*37a0*/  IADD3 R11, PT, PT, R12, R11, RZ ;  /* 0x0000000b0c0b7210 */ /* 0x000fe20007ffe0ff */
        /* <DEDUP_REMOVED lines=8> */
[----:B------:R-:W-:-:S04]  /*3830*/  LOP3.LUT R12, R9, 0xff, RZ, 0xc0, !PT ;  /* 0x000000ff090c7812 */ /* 0x000fc800078ec0ff */
[----:B------:R-:W-:-:S04]  /*3840*/  IADD3 R9, PT, PT, R12, R11, RZ ;  /* 0x0000000b0c097210 */ /* 0x000fc80007ffe0ff */
[----:B------:R-:W-:-:S04]  /*3850*/  IADD3 R12, PT, PT, R9, -0x1, RZ ;  /* 0xffffffff090c7810 */ /* 0x000fc80007ffe0ff */
        /* <DEDUP_REMOVED lines=10> */
[CCC-:B------:R-:W-:Y:S01]  /*3900*/  FFMA.RP R12, R15.reuse, R13.reuse, R14.reuse ;  /* 0x0000000d0f0c7223 */ /* 0x1c0fe2000000800e */
[----:B------:R-:W-:Y:S01]  /*3910*/  FFMA.RM R15, R15, R13, R14 ;  /* 0x0000000d0f0f7223 */ /* 0x000fe2000000400e */
[----:B------:R-:W-:Y:S02]  /*3920*/  IADD3 R13, PT, PT, R9, 0x20, RZ ;  /* 0x00000020090d7810 */ /* 0x000fe40007ffe0ff */
[----:B------:R-:W-:Y:S02]  /*3930*/  LOP3.LUT R11, R11, 0x7fffff, RZ, 0xc0, !PT ;  /* 0x007fffff0b0b7812 */ /* 0x000fe400078ec0ff */
[----:B------:R-:W-:Y:S02]  /*3940*/  ISETP.NE.AND P3, PT, R9, RZ, PT ;  /* 0x000000ff0900720c */ /* 0x000fe40003f65270 */
[----:B------:R-:W-:Y:S02]  /*3950*/  LOP3.LUT R14, R11, 0x800000, RZ, 0xfc, !PT ;  /* 0x008000000b0e7812 */ /* 0x000fe400078efcff */
[----:B------:R-:W-:-:S02]  /*3960*/  ISETP.NE.AND P1, PT, R9, RZ, PT ;  /* 0x000000ff0900720c */ /* 0x000fc40003f25270 */
[----:B------:R-:W-:Y:S02]  /*3970*/  IADD3 R9, PT, PT, -R9, RZ, RZ ;  /* 0x000000ff09097210 */ /* 0x000fe40007ffe1ff */
[----:B------:R-:W-:Y:S02]  /*3980*/  SHF.L.U32 R13, R14, R13, RZ ;  /* 0x0000000d0e0d7219 */ /* 0x000fe400000006ff */
[----:B------:R-:W-:Y:S02]  /*3990*/  FSETP.NEU.FTZ.AND P0, PT, R12, R15, PT ;  /* 0x0000000f0c00720b */ /* 0x000fe40003f1d000 */
[----:B------:R-:W-:Y:S02]  /*39a0*/  SEL R9, R9, RZ, P3 ;  /* 0x000000ff09097207 */ /* 0x000fe40001800000 */
[----:B------:R-:W-:Y:S02]  /*39b0*/  ISETP.NE.AND P1, PT, R13, RZ, P1 ;  /* 0x000000ff0d00720c */ /* 0x000fe40000f25270 */
[----:B------:R-:W-:-:S02]  /*39c0*/  SHF.R.U32.HI R14, RZ, R9, R14 ;  /* 0x00000009ff0e7219 */ /* 0x000fc4000001160e */
[----:B------:R-:W-:Y:S02]  /*39d0*/  PLOP3.LUT P0, PT, P0, P1, PT, 0xf8, 0x8f ;  /* 0x00000000008f781c */ /* 0x000fe40000703f70 */
[----:B------:R-:W-:Y:S02]  /*39e0*/  SHF.R.U32.HI R11, RZ, 0x1, R14 ;  /* 0x00000001ff0b7819 */ /* 0x000fe4000001160e */
[----:B------:R-:W-:-:S04]  /*39f0*/  SEL R12, RZ, 0x1, !P0 ;  /* 0x00000001ff0c7807 */ /* 0x000fc80004000000 */
[----:B------:R-:W-:-:S04]  /*3a00*/  LOP3.LUT R9, R12, 0x1, R11, 0xf8, !PT ;  /* 0x000000010c097812 */ /* 0x000fc800078ef80b */
[----:B------:R-:W-:-:S04]  /*3a10*/  LOP3.LUT R14, R9, R14, RZ, 0xc0, !PT ;  /* 0x0000000e090e7212 */ /* 0x000fc800078ec0ff */
[----:B------:R-:W-:-:S04]  /*3a20*/  IADD3 R11, PT, PT, R11, R14, RZ ;  /* 0x0000000e0b0b7210 */ /* 0x000fc80007ffe0ff */
[----:B------:R-:W-:Y:S01]  /*3a30*/  LOP3.LUT R8, R11, R8, RZ, 0xfc, !PT ;  /* 0x000000080b087212 */ /* 0x000fe200078efcff */
[----:B------:R-:W-:Y:S06]  /*3a40*/  BRA `(.L_x_109) ;  /* 0x0000000000107947 */ /* 0x000fec0003800000 */
.L_x_108:
[----:B------:R-:W-:-:S04]  /*3a50*/  LOP3.LUT R8, R8, 0x80000000, RZ, 0xc0, !PT ;  /* 0x8000000008087812 */ /* 0x000fc800078ec0ff */
[----:B------:R-:W-:Y:S01]  /*3a60*/  LOP3.LUT R8, R8, 0x7f800000, RZ, 0xfc, !PT ;  /* 0x7f80000008087812 */ /* 0x000fe200078efcff */
[----:B------:R-:W-:Y:S06]  /*3a70*/  BRA `(.L_x_109) ;  /* 0x0000000000047947 */ /* 0x000fec0003800000 */
.L_x_107:
[----:B------:R-:W-:-:S07]  /*3a80*/  LEA R8, R11, R8, 0x17 ;  /* 0x000000080b087211 */ /* 0x000fce00078eb8ff */
.L_x_109:
[----:B------:R-:W-:Y:S05]  /*3a90*/  BSYNC.RECONVERGENT B2 ;  /* 0x0000000000027941 */ /* 0x000fea0003800200 */
.L_x_106:
[----:B------:R-:W-:Y:S05]  /*3aa0*/  BRA `(.L_x_110) ;  /* 0x0000000000207947 */ /* 0x000fea0003800000 */
.L_x_105:
[----:B------:R-:W-:-:S04]  /*3ab0*/  LOP3.LUT R8, R15, 0x80000000, R8, 0x48, !PT ;  /* 0x800000000f087812 */ /* 0x000fc800078e4808 */
[----:B------:R-:W-:Y:S01]  /*3ac0*/  LOP3.LUT R8, R8, 0x7f800000, RZ, 0xfc, !PT ;  /* 0x7f80000008087812 */ /* 0x000fe200078efcff */
[----:B------:R-:W-:Y:S06]  /*3ad0*/  BRA `(.L_x_110) ;  /* 0x0000000000147947 */ /* 0x000fec0003800000 */
.L_x_104:
[----:B------:R-:W-:Y:S01]  /*3ae0*/  LOP3.LUT R8, R15, 0x80000000, R8, 0x48, !PT ;  /* 0x800000000f087812 */ /* 0x000fe200078e4808 */
[----:B------:R-:W-:Y:S06]  /*3af0*/  BRA `(.L_x_110) ;  /* 0x00000000000c7947 */ /* 0x000fec0003800000 */
.L_x_103:
[----:B------:R-:W0:Y:S01]  /*3b00*/  MUFU.RSQ R8, -QNAN ;  /* 0xffc0000000087908 */ /* 0x000e220000001400 */
[----:B------:R-:W-:Y:S05]  /*3b10*/  BRA `(.L_x_110) ;  /* 0x0000000000047947 */ /* 0x000fea0003800000 */
.L_x_102:
[----:B------:R-:W-:-:S07]  /*3b20*/  FADD.FTZ R8, R8, R15 ;  /* 0x0000000f08087221 */ /* 0x000fce0000010000 */
.L_x_110:
[----:B------:R-:W-:Y:S05]  /*3b30*/  BSYNC.RECONVERGENT B1 ;  /* 0x0000000000017941 */ /* 0x000fea0003800200 */
.L_x_100:
[----:B------:R-:W-:-:S04]  /*3b40*/  HFMA2 R11, -RZ, RZ, 0, 0 ;  /* 0x00000000ff0b7431 */ /* 0x000fc800000001ff */
[----:B0-----:R-:W-:Y:S05]  /*3b50*/  RET.REL.NODEC R10 `(_Z36dynamic_prefetching_attention_kernelPKfS0_S0_Pfiiii) ;  /* 0xffffffc40a287950 */ /* 0x001fea0003c3ffff */
.L_x_111:
        /* <DEDUP_REMOVED lines=10> */
.L_x_208:


//--------------------- .text._Z27pattern_aware_matmul_kernelPKfS0_Pfiii --------------------------
	.section	.text._Z27pattern_aware_matmul_kernelPKfS0_Pfiii,"ax",@progbits
	.align	128
        .global         _Z27pattern_aware_matmul_kernelPKfS0_Pfiii
        .type           _Z27pattern_aware_matmul_kernelPKfS0_Pfiii,@function
        .size           _Z27pattern_aware_matmul_kernelPKfS0_Pfiii,(.L_x_215 - _Z27pattern_aware_matmul_kernelPKfS0_Pfiii)
        .other          _Z27pattern_aware_matmul_kernelPKfS0_Pfiii,@"STO_CUDA_ENTRY STV_DEFAULT"
_Z27pattern_aware_matmul_kernelPKfS0_Pfiii:
.text._Z27pattern_aware_matmul_kernelPKfS0_Pfiii:
[----:B------:R-:W-:Y:S08]  /*0000*/  LDC R1, c[0x0][0x37c] ;  /* 0x0000df00ff017b82 */ /* 0x000ff00000000800 */
[----:B------:R-:W0:Y:S01]  /*0010*/  LDC R12, c[0x0][0x3a0] ;  /* 0x0000e800ff0c7b82 */ /* 0x000e220000000800 */
[----:B------:R-:W1:Y:S01]  /*0020*/  S2R R0, SR_CTAID.Y ;  /* 0x0000000000007919 */ /* 0x000e620000002600 */
[----:B------:R-:W2:Y:S01]  /*0030*/  LDCU.64 UR6, c[0x0][0x358] ;  /* 0x00006b00ff0677ac */ /* 0x000ea20008000a00 */
[----:B------:R-:W-:Y:S01]  /*0040*/  IMAD.MOV.U32 R10, RZ, RZ, RZ ;  /* 0x000000ffff0a7224 */ /* 0x000fe200078e00ff */
[----:B------:R-:W1:Y:S01]  /*0050*/  S2R R9, SR_TID.Y ;  /* 0x0000000000097919 */ /* 0x000e620000002200 */
[----:B------:R-:W3:Y:S01]  /*0060*/  S2R R3, SR_CTAID.X ;  /* 0x0000000000037919 */ /* 0x000ee20000002500 */
[----:B------:R-:W3:Y:S01]  /*0070*/  S2R R8, SR_TID.X ;  /* 0x0000000000087919 */ /* 0x000ee20000002100 */
[----:B0-----:R-:W-:Y:S01]  /*0080*/  ISETP.GE.AND P0, PT, R12, 0x1, PT ;  /* 0x000000010c00780c */ /* 0x001fe20003f06270 */
[----:B-1----:R-:W-:-:S02]  /*0090*/  IMAD R7, R0, 0x10, R9 ;  /* 0x0000001000077824 */ /* 0x002fc400078e0209 */
[----:B---3--:R-:W-:-:S10]  /*00a0*/  IMAD R6, R3, 0x10, R8 ;  /* 0x0000001003067824 */ /* 0x008fd400078e0208 */
[----:B--2---:R-:W-:Y:S05]  /*00b0*/  @!P0 BRA `(.L_x_112) ;  /* 0x0000000400e08947 */ /* 0x004fea0003800000 */
[----:B------:R-:W0:Y:S01]  /*00c0*/  LDCU UR4, c[0x0][0x398] ;  /* 0x00007300ff0477ac */ /* 0x000e220008000800 */
[----:B------:R-:W1:Y:S01]  /*00d0*/  LDC.64 R2, c[0x0][0x380] ;  /* 0x0000e000ff027b82 */ /* 0x000e620000000a00 */
[----:B------:R-:W-:Y:S01]  /*00e0*/  IADD3 R0, PT, PT, R12, -0x1, RZ ;  /* 0xffffffff0c007810 */ /* 0x000fe20007ffe0ff */
[----:B------:R-:W-:Y:S03]  /*00f0*/  BSSY.RECONVERGENT B0, `(.L_x_113) ;  /* 0x0000007000007945 */ /* 0x000fe60003800200 */
[----:B------:R-:W-:Y:S01]  /*0100*/  ISETP.NE.AND P0, PT, R0, RZ, PT ;  /* 0x000000ff0000720c */ /* 0x000fe20003f05270 */
[C---:B------:R-:W-:Y:S01]  /*0110*/  IMAD R0, R7.reuse, R12, RZ ;  /* 0x0000000c07007224 */ /* 0x040fe200078e02ff */
[----:B0-----:R-:W-:-:S03]  /*0120*/  ISETP.GE.AND P1, PT, R7, UR4, PT ;  /* 0x0000000407007c0c */ /* 0x001fc6000bf26270 */
[----:B-1----:R-:W-:-:S10]  /*0130*/  IMAD.WIDE.U32 R2, R0, 0x4, R2 ;  /* 0x0000000400027825 */ /* 0x002fd400078e0002 */
[----:B------:R-:W-:Y:S05]  /*0140*/  @P1 BRA `(.L_x_114) ;  /* 0x0000000000041947 */ /* 0x000fea0003800000 */
[----:B------:R0:W5:Y:S02]  /*0150*/  LDG.E.CONSTANT R4, desc[UR6][R2.64] ;  /* 0x0000000602047981 */ /* 0x000164000c1e9900 */
.L_x_114:
[----:B------:R-:W-:Y:S05]  /*0160*/  BSYNC.RECONVERGENT B0 ;  /* 0x0000000000007941 */ /* 0x000fea0003800200 */
.L_x_113:
[----:B------:R-:W-:Y:S05]  /*0170*/  @!P0 BRA `(.L_x_115) ;  /* 0x0000000000308947 */ /* 0x000fea0003800000 */
[----:B------:R-:W-:Y:S01]  /*0180*/  IMAD.MOV.U32 R5, RZ, RZ, -0x1 ;  /* 0xffffffffff057424 */ /* 0x000fe200078e00ff */
[----:B------:R-:W-:Y:S04]  /*0190*/  BSSY.RECONVERGENT B0, `(.L_x_116) ;  /* 0x0000006000007945 */ /* 0x000fe80003800200 */
[----:B------:R-:W-:-:S05]  /*01a0*/  VIADDMNMX.U32 R5, R12, R5, 0x3, PT ;  /* 0x000000030c057446 */ /* 0x000fca0003800005 */
[----:B------:R-:W-:-:S05]  /*01b0*/  VIADD R10, R5, 0x1 ;  /* 0x00000001050a7836 */ /* 0x000fca0000000000 */
[----:B------:R-:W-:Y:S01]  /*01c0*/  ISETP.NE.AND P0, PT, R10, 0x2, PT ;  /* 0x000000020a00780c */ /* 0x000fe20003f05270 */
[----:B------:R-:W-:-:S12]  /*01d0*/  @P1 BRA `(.L_x_117) ;  /* 0x0000000000041947 */ /* 0x000fd80003800000 */
[----:B------:R1:W5:Y:S02]  /*01e0*/  LDG.E.CONSTANT R5, desc[UR6][R2.64+0x4] ;  /* 0x0000040602057981 */ /* 0x000364000c1e9900 */
.L_x_117:
[----:B------:R-:W-:Y:S05]  /*01f0*/  BSYNC.RECONVERGENT B0 ;  /* 0x0000000000007941 */ /* 0x000fea0003800200 */
.L_x_116:
[----:B------:R-:W-:Y:S05]  /*0200*/  @!P0 BRA `(.L_x_115) ;  /* 0x00000000000c8947 */ /* 0x000fea0003800000 */
[----:B------:R-:W-:Y:S01]  /*0210*/  ISETP.EQ.OR P0, PT, R10, 0x3, P1 ;  /* 0x000000030a00780c */ /* 0x000fe20000f02670 */
[----:B------:R2:W5:-:S12]  /*0220*/  @!P1 LDG.E.CONSTANT R14, desc[UR6][R2.64+0x8] ;  /* 0x00000806020e9981 */ /* 0x000558000c1e9900 */
[----:B------:R2:W5:Y:S02]  /*0230*/  @!P0 LDG.E.CONSTANT R15, desc[UR6][R2.64+0xc] ;  /* 0x00000c06020f8981 */ /* 0x000564000c1e9900 */
.L_x_115:
[----:B012---:R-:W0:Y:S01]  /*0240*/  S2R R3, SR_CgaCtaId ;  /* 0x0000000000037919 */ /* 0x007e220000008800 */
[----:B------:R-:W-:Y:S01]  /*0250*/  MOV R2, 0x400 ;  /* 0x0000040000027802 */ /* 0x000fe20000000f00 */
[----:B------:R-:W-:-:S03]  /*0260*/  UMOV UR4, URZ ;  /* 0x000000ff00047c82 */ /* 0x000fc60008000000 */
[----:B0-----:R-:W-:Y:S01]  /*0270*/  LEA R10, R3, R2, 0x18 ;  /* 0x00000002030a7211 */ /* 0x001fe200078ec0ff */
[----:B------:R-:W-:-:S04]  /*0280*/  VIADD R2, R2, 0x440 ;  /* 0x0000044002027836 */ /* 0x000fc80000000000 */
[----:B------:R-:W-:Y:S01]  /*0290*/  IMAD R11, R9, 0x44, R10 ;  /* 0x00000044090b7824 */ /* 0x000fe200078e020a */
[----:B------:R-:W-:Y:S01]  /*02a0*/  LEA R3, R3, R2, 0x18 ;  /* 0x0000000203037211 */ /* 0x000fe200078ec0ff */
[----:B------:R-:W-:Y:S02]  /*02b0*/  HFMA2 R10, -RZ, RZ, 0, 0 ;  /* 0x00000000ff0a7431 */ /* 0x000fe400000001ff */
[C---:B------:R-:W-:Y:S02]  /*02c0*/  IMAD R13, R8.reuse, 0x4, R11 ;  /* 0x00000004080d7824 */ /* 0x040fe400078e020b */
[----:B------:R-:W-:-:S07]  /*02d0*/  IMAD R12, R8, 0x4, R3 ;  /* 0x00000004080c7824 */ /* 0x000fce00078e0203 */
.L_x_122:
[----:B------:R-:W0:Y:S01]  /*02e0*/  LDCU UR8, c[0x0][0x3a0] ;  /* 0x00007400ff0877ac */ /* 0x000e220008000800 */
[----:B------:R-:W-:Y:S01]  /*02f0*/  VIADD R17, R8, UR4 ;  /* 0x0000000408117c36 */ /* 0x000fe20008000000 */
[----:B------:R-:W-:Y:S01]  /*0300*/  BSSY.RECONVERGENT B0, `(.L_x_118) ;  /* 0x0000018000007945 */ /* 0x000fe20003800200 */
[----:B------:R-:W1:Y:S03]  /*0310*/  LDCU UR9, c[0x0][0x398] ;  /* 0x00007300ff0977ac */ /* 0x000e660008000800 */
[----:B0-----:R-:W-:-:S04]  /*0320*/  ISETP.GE.U32.AND P0, PT, R17, UR8, PT ;  /* 0x0000000811007c0c */ /* 0x001fc8000bf06070 */
[----:B-1----:R-:W-:-:S13]  /*0330*/  ISETP.GE.OR P0, PT, R7, UR9, P0 ;  /* 0x0000000907007c0c */ /* 0x002fda0008706670 */
[----:B------:R-:W-:Y:S05]  /*0340*/  @P0 BRA `(.L_x_119) ;  /* 0x0000000000480947 */ /* 0x000fea0003800000 */
[----:B------:R-:W-:-:S13]  /*0350*/  ISETP.NE.AND P0, PT, RZ, UR4, PT ;  /* 0x00000004ff007c0c */ /* 0x000fda000bf05270 */
[----:B------:R-:W0:Y:S01]  /*0360*/  @P0 LDC.64 R2, c[0x0][0x380] ;  /* 0x0000e000ff020b82 */ /* 0x000e220000000a00 */
[----:B------:R-:W-:-:S05]  /*0370*/  @P0 IADD3 R17, PT, PT, R0, R17, RZ ;  /* 0x0000001100110210 */ /* 0x000fca0007ffe0ff */
[----:B0-----:R-:W-:-:S06]  /*0380*/  @P0 IMAD.WIDE.U32 R2, R17, 0x4, R2 ;  /* 0x0000000411020825 */ /* 0x001fcc00078e0002 */
[----:B------:R-:W2:Y:S01]  /*0390*/  @P0 LDG.E.CONSTANT R2, desc[UR6][R2.64] ;  /* 0x0000000602020981 */ /* 0x000ea2000c1e9900 */
[----:B------:R-:W-:-:S05]  /*03a0*/  @!P0 IMAD.SHL.U32 R16, R8, 0x4, RZ ;  /* 0x0000000408108824 */ /* 0x000fca00078e00ff */
[----:B------:R-:W-:-:S04]  /*03b0*/  @!P0 LOP3.LUT R16, R16, 0xc, RZ, 0xc0, !PT ;  /* 0x0000000c10108812 */ /* 0x000fc800078ec0ff */
[C---:B------:R-:W-:Y:S02]  /*03c0*/  ISETP.EQ.AND P1, PT, R16.reuse, RZ, !P0 ;  /* 0x000000ff1000720c */ /* 0x040fe40004722270 */
[C---:B------:R-:W-:Y:S02]  /*03d0*/  ISETP.EQ.AND P2, PT, R16.reuse, 0x4, !P0 ;  /* 0x000000041000780c */ /* 0x040fe40004742270 */
[C---:B------:R-:W-:Y:S02]  /*03e0*/  ISETP.EQ.AND P3, PT, R16.reuse, 0x8, !P0 ;  /* 0x000000081000780c */ /* 0x040fe40004762270 */
[----:B------:R-:W-:-:S07]  /*03f0*/  ISETP.EQ.AND P4, PT, R16, 0xc, !P0 ;  /* 0x0000000c1000780c */ /* 0x000fce0004782270 */
[----:B-----5:R-:W-:Y:S02]  /*0400*/  @P1 IMAD.MOV.U32 R16, RZ, RZ, R4 ;  /* 0x000000ffff101224 */ /* 0x020fe400078e0004 */
[----:B------:R-:W-:Y:S02]  /*0410*/  @P2 MOV R16, R5 ;  /* 0x0000000500102202 */ /* 0x000fe40000000f00 */
[----:B------:R-:W-:Y:S02]  /*0420*/  @P3 IMAD.MOV.U32 R16, RZ, RZ, R14 ;  /* 0x000000ffff103224 */ /* 0x000fe400078e000e */
[----:B------:R-:W-:-:S05]  /*0430*/  @P4 IMAD.MOV.U32 R16, RZ, RZ, R15 ;  /* 0x000000ffff104224 */ /* 0x000fca00078e000f */
[----:B------:R0:W-:Y:S04]  /*0440*/  @!P0 STS [R13], R16 ;  /* 0x000000100d008388 */ /* 0x0001e80000000800 */
[----:B--2---:R0:W-:Y:S01]  /*0450*/  @P0 STS [R13], R2 ;  /* 0x000000020d000388 */ /* 0x0041e20000000800 */
[----:B------:R-:W-:Y:S05]  /*0460*/  BRA `(.L_x_120) ;  /* 0x0000000000047947 */ /* 0x000fea0003800000 */
.L_x_119:
[----:B------:R1:W-:Y:S02]  /*0470*/  STS [R13], RZ ;  /* 0x000000ff0d007388 */ /* 0x0003e40000000800 */
.L_x_120:
[----:B------:R-:W-:Y:S05]  /*0480*/  BSYNC.RECONVERGENT B0 ;  /* 0x0000000000007941 */ /* 0x000fea0003800200 */
.L_x_118:
[----:B------:R-:W2:Y:S01]  /*0490*/  LDCU UR5, c[0x0][0x39c] ;  /* 0x00007380ff0577ac */ /* 0x000ea20008000800 */
[----:B------:R-:W-:Y:S02]  /*04a0*/  IADD3 R17, PT, PT, R9, UR4, RZ ;  /* 0x0000000409117c10 */ /* 0x000fe4000fffe0ff */
[----:B------:R-:W-:Y:S02]  /*04b0*/  CS2R R18, SRZ ;  /* 0x0000000000127805 */ /* 0x000fe4000001ff00 */
[----:B------:R-:W-:-:S04]  /*04c0*/  ISETP.GE.U32.AND P0, PT, R17, UR8, PT ;  /* 0x0000000811007c0c */ /* 0x000fc8000bf06070 */
[----:B--2---:R-:W-:-:S13]  /*04d0*/  ISETP.GE.OR P0, PT, R6, UR5, P0 ;  /* 0x0000000506007c0c */ /* 0x004fda0008706670 */
[----:B0-----:R-:W0:Y:S01]  /*04e0*/  @!P0 LDC.64 R2, c[0x0][0x388] ;  /* 0x0000e200ff028b82 */ /* 0x001e220000000a00 */
[----:B------:R-:W-:Y:S01]  /*04f0*/  @!P0 IMAD R17, R17, UR5, R6 ;  /* 0x0000000511118c24 */ /* 0x000fe2000f8e0206 */
[----:B------:R-:W2:Y:S03]  /*0500*/  LDCU UR5, c[0x0][0x3a0] ;  /* 0x00007400ff0577ac */ /* 0x000ea60008000800 */
[----:B0-----:R-:W-:-:S05]  /*0510*/  @!P0 IMAD.WIDE.U32 R16, R17, 0x4, R2 ;  /* 0x0000000411108825 */ /* 0x001fca00078e0002 */
[----:B------:R0:W3:Y:S01]  /*0520*/  @!P0 LDG.E.CONSTANT R19, desc[UR6][R16.64] ;  /* 0x0000000610138981 */ /* 0x0000e2000c1e9900 */
[----:B------:R-:W-:Y:S01]  /*0530*/  MOV R2, 0x400 ;  /* 0x0000040000027802 */ /* 0x000fe20000000f00 */
[----:B------:R-:W-:Y:S01]  /*0540*/  UIADD3 UR4, UPT, UPT, UR4, 0x10, URZ ;  /* 0x0000001004047890 */ /* 0x000fe2000fffe0ff */
[----:B------:R-:W-:Y:S01]  /*0550*/  ISETP.GE.AND P0, PT, R7, UR9, PT ;  /* 0x0000000907007c0c */ /* 0x000fe2000bf06270 */
[----:B------:R-:W4:Y:S02]  /*0560*/  S2R R3, SR_CgaCtaId ;  /* 0x0000000000037919 */ /* 0x000f240000008800 */
[----:B------:R-:W-:Y:S01]  /*0570*/  VIADD R2, R2, 0x440 ;  /* 0x0000044002027836 */ /* 0x000fe20000000000 */
[----:B0----5:R-:W-:Y:S01]  /*0580*/  MOV R16, R4 ;  /* 0x0000000400107202 */ /* 0x021fe20000000f00 */
[----:B------:R-:W-:-:S03]  /*0590*/  IMAD.MOV.U32 R17, RZ, RZ, R5 ;  /* 0x000000ffff117224 */ /* 0x000fc600078e0005 */
[----:B----4-:R-:W-:-:S05]  /*05a0*/  LEA R2, R3, R2, 0x18 ;  /* 0x0000000203027211 */ /* 0x010fca00078ec0ff */
[----:B------:R-:W-:-:S04]  /*05b0*/  IMAD R3, R9, 0x44, R2 ;  /* 0x0000004409037824 */ /* 0x000fc800078e0202 */
[----:B------:R-:W-:Y:S02]  /*05c0*/  IMAD R20, R8, 0x4, R3 ;  /* 0x0000000408147824 */ /* 0x000fe400078e0203 */
[----:B------:R-:W0:Y:S03]  /*05d0*/  LDC.64 R2, c[0x0][0x380] ;  /* 0x0000e000ff027b82 */ /* 0x000e260000000a00 */
[----:B---3--:R3:W-:Y:S05]  /*05e0*/  STS [R20], R19 ;  /* 0x0000001314007388 */ /* 0x0087ea0000000800 */
[----:B0-2---:R-:W-:Y:S06]  /*05f0*/  BAR.SYNC.DEFER_BLOCKING 0x0 ;  /* 0x0000000000007b1d */ /* 0x005fec0000010000 */
.L_x_121:
[----:B------:R-:W-:-:S04]  /*0600*/  VIADD R5, R18, UR4 ;  /* 0x0000000412057c36 */ /* 0x000fc80008000000 */
[C---:B---3--:R-:W-:Y:S01]  /*0610*/  VIADD R19, R5.reuse, 0x2 ;  /* 0x0000000205137836 */ /* 0x048fe20000000000 */
[C---:B------:R-:W-:Y:S01]  /*0620*/  IADD3 R4, PT, PT, R5.reuse, 0x1, RZ ;  /* 0x0000000105047810 */ /* 0x040fe20007ffe0ff */
[C---:B------:R-:W-:Y:S01]  /*0630*/  VIADD R20, R5.reuse, 0x3 ;  /* 0x0000000305147836 */ /* 0x040fe20000000000 */
[----:B------:R-:W-:Y:S02]  /*0640*/  ISETP.GE.OR P1, PT, R5, UR5, P0 ;  /* 0x0000000505007c0c */ /* 0x000fe40008726670 */
[----:B------:R-:W-:Y:S02]  /*0650*/  ISETP.GE.OR P2, PT, R4, UR5, P0 ;  /* 0x0000000504007c0c */ /* 0x000fe40008746670 */
[----:B------:R-:W-:Y:S02]  /*0660*/  ISETP.GE.OR P3, PT, R19, UR5, P0 ;  /* 0x0000000513007c0c */ /* 0x000fe40008766670 */
[----:B------:R-:W-:Y:S02]  /*0670*/  ISETP.GE.OR P4, PT, R20, UR5, P0 ;  /* 0x0000000514007c0c */ /* 0x000fe40008786670 */
[----:B------:R-:W-:-:S05]  /*0680*/  IADD3 R5, PT, PT, R0, R5, RZ ;  /* 0x0000000500057210 */ /* 0x000fca0007ffe0ff */
[----:B------:R-:W-:-:S05]  /*0690*/  IMAD.WIDE R4, R5, 0x4, R2 ;  /* 0x0000000405047825 */ /* 0x000fca00078e0202 */
[----:B-----5:R0:W5:Y:S04]  /*06a0*/  @!P2 LDG.E.CONSTANT R17, desc[UR6][R4.64+0x4] ;  /* 0x000004060411a981 */ /* 0x020168000c1e9900 */
[----:B------:R0:W5:Y:S04]  /*06b0*/  @!P3 LDG.E.CONSTANT R14, desc[UR6][R4.64+0x8] ;  /* 0x00000806040eb981 */ /* 0x000168000c1e9900 */
[----:B------:R0:W5:Y:S01]  /*06c0*/  @!P4 LDG.E.CONSTANT R15, desc[UR6][R4.64+0xc] ;  /* 0x00000c06040fc981 */ /* 0x000162000c1e9900 */
[C---:B------:R-:W-:Y:S02]  /*06d0*/  IMAD R27, R18.reuse, 0x4, R11 ;  /* 0x00000004121b7824 */ /* 0x040fe400078e020b */
[C---:B------:R-:W-:Y:S01]  /*06e0*/  IMAD R28, R18.reuse, 0x44, R12 ;  /* 0x00000044121c7824 */ /* 0x040fe200078e020c */
[----:B------:R0:W5:Y:S04]  /*06f0*/  @!P1 LDG.E.CONSTANT R16, desc[UR6][R4.64] ;  /* 0x0000000604109981 */ /* 0x000168000c1e9900 */
[----:B------:R-:W-:Y:S04]  /*0700*/  LDS R19, [R27] ;  /* 0x000000001b137984 */ /* 0x000fe80000000800 */
[----:B------:R-:W2:Y:S04]  /*0710*/  LDS R20, [R28] ;  /* 0x000000001c147984 */ /* 0x000ea80000000800 */
[----:B------:R-:W-:Y:S04]  /*0720*/  LDS R21, [R27+0x4] ;  /* 0x000004001b157984 */ /* 0x000fe80000000800 */
[----:B------:R-:W3:Y:S04]  /*0730*/  LDS R22, [R28+0x44] ;  /* 0x000044001c167984 */ /* 0x000ee80000000800 */
[----:B------:R-:W-:Y:S04]  /*0740*/  LDS R23, [R27+0x8] ;  /* 0x000008001b177984 */ /* 0x000fe80000000800 */
[----:B------:R-:W4:Y:S04]  /*0750*/  LDS R24, [R28+0x88] ;  /* 0x000088001c187984 */ /* 0x000f280000000800 */
[----:B------:R-:W-:Y:S04]  /*0760*/  LDS R25, [R27+0xc] ;  /* 0x00000c001b197984 */ /* 0x000fe80000000800 */
[----:B------:R-:W1:Y:S01]  /*0770*/  LDS R26, [R28+0xcc] ;  /* 0x0000cc001c1a7984 */ /* 0x000e620000000800 */
[----:B------:R-:W-:-:S05]  /*0780*/  VIADD R18, R18, 0x4 ;  /* 0x0000000412127836 */ /* 0x000fca0000000000 */
[----:B------:R-:W-:Y:S01]  /*0790*/  ISETP.NE.AND P1, PT, R18, 0x10, PT ;  /* 0x000000101200780c */ /* 0x000fe20003f25270 */
[----:B--2---:R-:W-:-:S04]  /*07a0*/  FFMA R20, R19, R20, R10 ;  /* 0x0000001413147223 */ /* 0x004fc8000000000a */
[----:B---3--:R-:W-:-:S04]  /*07b0*/  FFMA R20, R21, R22, R20 ;  /* 0x0000001615147223 */ /* 0x008fc80000000014 */
[----:B----4-:R-:W-:-:S04]  /*07c0*/  FFMA R20, R23, R24, R20 ;  /* 0x0000001817147223 */ /* 0x010fc80000000014 */
[----:B-1----:R-:W-:Y:S01]  /*07d0*/  FFMA R10, R25, R26, R20 ;  /* 0x0000001a190a7223 */ /* 0x002fe20000000014 */
[----:B0-----:R-:W-:Y:S06]  /*07e0*/  @P1 BRA `(.L_x_121) ;  /* 0xfffffffc00841947 */ /* 0x001fec000383ffff */
[----:B------:R-:W-:Y:S01]  /*07f0*/  BAR.SYNC.DEFER_BLOCKING 0x0 ;  /* 0x0000000000007b1d */ /* 0x000fe20000010000 */
[----:B------:R-:W-:Y:S01]  /*0800*/  UISETP.GE.AND UP0, UPT, UR4, UR5, UPT ;  /* 0x000000050400728c */ /* 0x000fe2000bf06270 */
[----:B-----5:R-:W-:Y:S01]  /*0810*/  MOV R4, R16 ;  /* 0x0000001000047202 */ /* 0x020fe20000000f00 */
[----:B------:R-:W-:-:S07]  /*0820*/  IMAD.MOV.U32 R5, RZ, RZ, R17 ;  /* 0x000000ffff057224 */ /* 0x000fce00078e0011 */
[----:B------:R-:W-:Y:S05]  /*0830*/  BRA.U !UP0, `(.L_x_122) ;  /* 0xfffffff908a87547 */ /* 0x000fea000b83ffff */
.L_x_112:
[----:B------:R-:W0:Y:S02]  /*0840*/  LDCU.64 UR8, c[0x0][0x398] ;  /* 0x00007300ff0877ac */ /* 0x000e240008000a00 */
[----:B0-----:R-:W-:-:S04]  /*0850*/  ISETP.GE.AND P0, PT, R6, UR9, PT ;  /* 0x0000000906007c0c */ /* 0x001fc8000bf06270 */
[----:B------:R-:W-:-:S13]  /*0860*/  ISETP.GE.OR P0, PT, R7, UR8, P0 ;  /* 0x0000000807007c0c */ /* 0x000fda0008706670 */
[----:B------:R-:W-:Y:S05]  /*0870*/  @P0 EXIT ;  /* 0x000000000000094d */ /* 0x000fea0003800000 */
[----:B------:R-:W0:Y:S01]  /*0880*/  LDC.64 R2, c[0x0][0x390] ;  /* 0x0000e400ff027b82 */ /* 0x000e220000000a00 */
[----:B------:R-:W-:-:S04]  /*0890*/  IMAD R7, R7, UR9, R6 ;  /* 0x0000000907077c24 */ /* 0x000fc8000f8e0206 */
[----:B0-----:R-:W-:-:S05]  /*08a0*/  IMAD.WIDE R2, R7, 0x4, R2 ;  /* 0x0000000407027825 */ /* 0x001fca00078e0202 */
[----:B------:R-:W-:Y:S01]  /*08b0*/  STG.E desc[UR6][R2.64], R10 ;  /* 0x0000000a02007986 */ /* 0x000fe2000c101906 */
[----:B------:R-:W-:Y:S05]  /*08c0*/  EXIT ;  /* 0x000000000000794d */ /* 0x000fea0003800000 */
.L_x_123:
        /* <DEDUP_REMOVED lines=11> */
.L_x_215:


//--------------------- .text._Z39predictive_prefetching_attention_kernelPKfS0_S0_Pfiiii --------------------------
	.section	.text._Z39predictive_prefetching_attention_kernelPKfS0_S0_Pfiiii,"ax",@progbits
	.align	128
        .global         _Z39predictive_prefetching_attention_kernelPKfS0_S0_Pfiiii
        .type           _Z39predictive_prefetching_attention_kernelPKfS0_S0_Pfiiii,@function
        .size           _Z39predictive_prefetching_attention_kernelPKfS0_S0_Pfiiii,(.L_x_210 - _Z39predictive_prefetching_attention_kernelPKfS0_S0_Pfiiii)
        .other          _Z39predictive_prefetching_attention_kernelPKfS0_S0_Pfiiii,@"STO_CUDA_ENTRY STV_DEFAULT"
_Z39predictive_prefetching_attention_kernelPKfS0_S0_Pfiiii:
.text._Z39predictive_prefetching_attention_kernelPKfS0_S0_Pfiiii:
[----:B------:R-:W0:Y:S08]  /*0000*/  LDC R1, c[0x0][0x37c] ;  /* 0x0000df00ff017b82 */ /* 0x000e300000000800 */
[----:B------:R-:W1:Y:S01]  /*0010*/  LDC R7, c[0x0][0x3ac] ;  /* 0x0000eb00ff077b82 */ /* 0x000e620000000800 */
[----:B------:R-:W2:Y:S01]  /*0020*/  LDCU.64 UR6, c[0x0][0x3a0] ;  /* 0x00007400ff0677ac */ /* 0x000ea20008000a00 */
[----:B0-----:R-:W-:-:S04]  /*0030*/  IADD3 R1, PT, PT, R1, -0x1400, RZ ;  /* 0xffffec0001017810 */ /* 0x001fc80007ffe0ff */
[----:B------:R-:W-:Y:S02]  /*0040*/  R2UR UR9, R1 ;  /* 0x00000000010972ca */ /* 0x000fe400000e0000 */
[----:B------:R-:W0:Y:S08]  /*0050*/  S2UR UR4, SR_CTAID.X ;  /* 0x00000000000479c3 */ /* 0x000e300000002500 */
[----:B------:R-:W3:Y:S01]  /*0060*/  LDC R20, c[0x0][0x360] ;  /* 0x0000d800ff147b82 */ /* 0x000ee20000000800 */
[----:B-1----:R-:W1:Y:S01]  /*0070*/  I2F.U32.RP R0, R7 ;  /* 0x0000000700007306 */ /* 0x002e620000209000 */
[----:B------:R-:W-:-:S07]  /*0080*/  ISETP.NE.U32.AND P3, PT, R7, RZ, PT ;  /* 0x000000ff0700720c */ /* 0x000fce0003f65070 */
[----:B-1----:R-:W1:Y:S01]  /*0090*/  MUFU.RCP R0, R0 ;  /* 0x0000000000007308 */ /* 0x002e620000001000 */
[----:B---3--:R-:W-:Y:S02]  /*00a0*/  SHF.R.U32.HI R20, RZ, 0x5, R20 ;  /* 0x00000005ff147819 */ /* 0x008fe40000011614 */
[----:B-1----:R-:W-:-:S05]  /*00b0*/  IADD3 R2, PT, PT, R0, 0xffffffe, RZ ;  /* 0x0ffffffe00027810 */ /* 0x002fca0007ffe0ff */
[----:B------:R1:W3:Y:S02]  /*00c0*/  F2I.FTZ.U32.TRUNC.NTZ R3, R2 ;  /* 0x0000000200037305 */ /* 0x0002e4000021f000 */
[----:B-1----:R-:W-:Y:S01]  /*00d0*/  HFMA2 R2, -RZ, RZ, 0, 0 ;  /* 0x00000000ff027431 */ /* 0x002fe200000001ff */
[----:B---3--:R-:W-:-:S05]  /*00e0*/  IADD3 R4, PT, PT, RZ, -R3, RZ ;  /* 0x80000003ff047210 */ /* 0x008fca0007ffe0ff */
[----:B------:R-:W-:Y:S02]  /*00f0*/  IMAD R5, R4, R7, RZ ;  /* 0x0000000704057224 */ /* 0x000fe400078e02ff */
[----:B------:R-:W1:Y:S02]  /*0100*/  S2R R4, SR_TID.X ;  /* 0x0000000000047919 */ /* 0x000e640000002100 */
[----:B------:R-:W-:Y:S01]  /*0110*/  IMAD.HI.U32 R3, R3, R5, R2 ;  /* 0x0000000503037227 */ /* 0x000fe200078e0002 */
[----:B------:R-:W-:-:S05]  /*0120*/  LOP3.LUT R2, RZ, R7, RZ, 0x33, !PT ;  /* 0x00000007ff027212 */ /* 0x000fca00078e33ff */
[----:B0-----:R-:W-:-:S05]  /*0130*/  IMAD.HI.U32 R3, R3, UR4, RZ ;  /* 0x0000000403037c27 */ /* 0x001fca000f8e00ff */
[----:B------:R-:W-:-:S05]  /*0140*/  IADD3 R0, PT, PT, -R3, RZ, RZ ;  /* 0x000000ff03007210 */ /* 0x000fca0007ffe1ff */
[----:B------:R-:W-:Y:S01]  /*0150*/  IMAD R0, R7, R0, UR4 ;  /* 0x0000000407007e24 */ /* 0x000fe2000f8e0200 */
[----:B------:R-:W0:Y:S04]  /*0160*/  S2UR UR4, SR_CTAID.Y ;  /* 0x00000000000479c3 */ /* 0x000e280000002600 */
[----:B------:R-:W-:Y:S02]  /*0170*/  ISETP.GE.U32.AND P0, PT, R0, R7, PT ;  /* 0x000000070000720c */ /* 0x000fe40003f06070 */
[----:B-1----:R-:W-:-:S11]  /*0180*/  SHF.R.U32.HI R5, RZ, 0x5, R4 ;  /* 0x00000005ff057819 */ /* 0x002fd60000011604 */
[-C--:B------:R-:W-:Y:S02]  /*0190*/  @P0 IADD3 R0, PT, PT, R0, -R7.reuse, RZ ;  /* 0x8000000700000210 */ /* 0x080fe40007ffe0ff */
[----:B------:R-:W-:Y:S02]  /*01a0*/  @P0 IADD3 R3, PT, PT, R3, 0x1, RZ ;  /* 0x0000000103030810 */ /* 0x000fe40007ffe0ff */
[----:B------:R-:W-:Y:S02]  /*01b0*/  ISETP.GE.U32.AND P2, PT, R0, R7, PT ;  /* 0x000000070000720c */ /* 0x000fe40003f46070 */
[----:B------:R-:W-:Y:S01]  /*01c0*/  LOP3.LUT P0, RZ, R4, 0x1f, RZ, 0xc0, !PT ;  /* 0x0000001f04ff7812 */ /* 0x000fe2000780c0ff */
[----:B0-----:R-:W-:-:S05]  /*01d0*/  IMAD R20, R20, UR4, R5 ;  /* 0x0000000414147c24 */ /* 0x001fca000f8e0205 */
[----:B--2---:R-:W-:-:S05]  /*01e0*/  ISETP.GE.AND P1, PT, R20, UR7, PT ;  /* 0x0000000714007c0c */ /* 0x004fca000bf26270 */
[----:B------:R-:W-:-:S04]  /*01f0*/  @P2 IADD3 R3, PT, PT, R3, 0x1, RZ ;  /* 0x0000000103032810 */ /* 0x000fc80007ffe0ff */
[----:B------:R-:W-:-:S04]  /*0200*/  SEL R3, R2, R3, !P3 ;  /* 0x0000000302037207 */ /* 0x000fc80005800000 */
[----:B------:R-:W-:-:S04]  /*0210*/  ISETP.GE.OR P1, PT, R3, UR6, P1 ;  /* 0x0000000603007c0c */ /* 0x000fc80008f26670 */
[----:B------:R-:W-:-:S13]  /*0220*/  PLOP3.LUT P0, PT, P0, P1, PT, 0xf8, 0x8f ;  /* 0x00000000008f781c */ /* 0x000fda0000703f70 */
[----:B------:R-:W-:Y:S05]  /*0230*/  @P0 EXIT ;  /* 0x000000000000094d */ /* 0x000fea0003800000 */
[----:B------:R-:W0:Y:S01]  /*0240*/  LDCU UR6, c[0x0][0x3a8] ;  /* 0x00007500ff0677ac */ /* 0x000e220008000800 */
[-C--:B------:R-:W-:Y:S01]  /*0250*/  IADD3 R5, PT, PT, R0, -R7.reuse, RZ ;  /* 0x8000000700057210 */ /* 0x080fe20007ffe0ff */
[----:B------:R-:W1:Y:S03]  /*0260*/  LDCU.64 UR12, c[0x0][0x358] ;  /* 0x00006b00ff0c77ac */ /* 0x000e660008000a00 */
[----:B------:R-:W-:Y:S02]  /*0270*/  @P3 SEL R2, R5, R0, P2 ;  /* 0x0000000005023207 */ /* 0x000fe40001000000 */
[----:B------:R-:W-:Y:S01]  /*0280*/  IADD3 R0, PT, PT, R1, 0x200, RZ ;  /* 0x0000020001007810 */ /* 0x000fe20007ffe0ff */
[----:B------:R-:W-:Y:S02]  /*0290*/  UIADD3 UR9, UPT, UPT, UR9, 0x1200, URZ ;  /* 0x0000120009097890 */ /* 0x000fe4000fffe0ff */
[----:B------:R-:W-:Y:S01]  /*02a0*/  IMAD R3, R3, R7, R2 ;  /* 0x0000000703037224 */ /* 0x000fe200078e0202 */
[----:B------:R-:W-:Y:S01]  /*02b0*/  IADD3 R2, PT, PT, R1, 0xa00, RZ ;  /* 0x00000a0001027810 */ /* 0x000fe20007ffe0ff */
[----:B0-----:R-:W-:-:S02]  /*02c0*/  UISETP.LT.AND UP0, UPT, UR6, 0x80, UPT ;  /* 0x000000800600788c */ /* 0x001fc4000bf01270 */
[----:B------:R-:W-:Y:S02]  /*02d0*/  UIMAD UR4, UR7, UR6, URZ ;  /* 0x00000006070472a4 */ /* 0x000fe4000f8e02ff */
[----:B------:R-:W-:Y:S02]  /*02e0*/  USEL UR14, UR6, 0x80, UP0 ;  /* 0x00000080060e7887 */ /* 0x000fe40008000000 */
[----:B------:R-:W-:Y:S02]  /*02f0*/  UISETP.GE.AND UP0, UPT, UR6, 0x1, UPT ;  /* 0x000000010600788c */ /* 0x000fe4000bf06270 */
[----:B------:R-:W-:-:S07]  /*0300*/  IMAD R3, R3, UR4, RZ ;  /* 0x0000000403037c24 */ /* 0x000fce000f8e02ff */
[----:B-1----:R-:W-:Y:S05]  /*0310*/  BRA.U !UP0, `(.L_x_124) ;  /* 0x0000002d08ac7547 */ /* 0x002fea000b800000 */
[----:B------:R-:W-:Y:S02]  /*0320*/  UISETP.GE.U32.AND UP0, UPT, UR6, 0x4, UPT ;  /* 0x000000040600788c */ /* 0x000fe4000bf06070 */
[----:B------:R-:W-:Y:S01]  /*0330*/  IMAD R21, R20, UR6, R3 ;  /* 0x0000000614157c24 */ /* 0x000fe2000f8e0203 */
[----:B------:R-:W-:Y:S01]  /*0340*/  MOV R23, RZ ;  /* 0x000000ff00177202 */ /* 0x000fe20000000f00 */
[----:B------:R-:W-:-:S05]  /*0350*/  ULOP3.LUT UR5, UR14, 0x3, URZ, 0xc0, !UPT ;  /* 0x000000030e057892 */ /* 0x000fca000f8ec0ff */
[----:B------:R-:W-:Y:S07]  /*0360*/  BRA.U !UP0, `(.L_x_125) ;  /* 0x00000005085c7547 */ /* 0x000fee000b800000 */
[----:B------:R-:W-:Y:S01]  /*0370*/  ULOP3.LUT UR4, UR14, 0xfc, URZ, 0xc0, !UPT ;  /* 0x000000fc0e047892 */ /* 0x000fe2000f8ec0ff */
[----:B------:R-:W-:-:S03]  /*0380*/  HFMA2 R22, -RZ, RZ, 0, 0 ;  /* 0x00000000ff167431 */ /* 0x000fc600000001ff */
[----:B------:R-:W-:Y:S02]  /*0390*/  UISETP.GT.AND UP1, UPT, UR4, URZ, UPT ;  /* 0x000000ff0400728c */ /* 0x000fe4000bf24270 */
[----:B------:R-:W-:-:S07]  /*03a0*/  MOV R23, UR4 ;  /* 0x0000000400177c02 */ /* 0x000fce0008000f00 */
[----:B------:R-:W-:Y:S05]  /*03b0*/  BRA.U !UP1, `(.L_x_126) ;  /* 0x0000000509187547 */ /* 0x000fea000b800000 */
[----:B------:R-:W-:Y:S02]  /*03c0*/  IADD3 R4, PT, PT, R23, -R22, RZ ;  /* 0x8000001617047210 */ /* 0x000fe40007ffe0ff */
[----:B------:R-:W-:Y:S02]  /*03d0*/  PLOP3.LUT P0, PT, PT, PT, PT, 0x80, 0x8 ;  /* 0x000000000008781c */ /* 0x000fe40003f0f070 */
[----:B------:R-:W-:-:S13]  /*03e0*/  ISETP.GT.AND P1, PT, R4, 0xc, PT ;  /* 0x0000000c0400780c */ /* 0x000fda0003f24270 */
[----:B------:R-:W-:Y:S05]  /*03f0*/  @!P1 BRA `(.L_x_127) ;  /* 0x0000000000a49947 */ /* 0x000fea0003800000 */
[----:B------:R-:W-:Y:S02]  /*0400*/  PLOP3.LUT P0, PT, PT, PT, PT, 0x8, 0x80 ;  /* 0x000000000080781c */ /* 0x000fe40003f0e170 */
[----:B------:R-:W-:-:S11]  /*0410*/  IADD3 R25, PT, PT, R23, -0xc, RZ ;  /* 0xfffffff417197810 */ /* 0x000fd60007ffe0ff */
.L_x_128:
[----:B0-----:R-:W0:Y:S01]  /*0420*/  LDC.64 R30, c[0x0][0x380] ;  /* 0x0000e000ff1e7b82 */ /* 0x001e220000000a00 */
[----:B------:R-:W-:-:S05]  /*0430*/  IADD3 R5, PT, PT, R21, R22, RZ ;  /* 0x0000001615057210 */ /* 0x000fca0007ffe0ff */
[----:B0-----:R-:W-:-:S05]  /*0440*/  IMAD.WIDE R4, R5, 0x4, R30 ;  /* 0x0000000405047825 */ /* 0x001fca00078e021e */
[----:B------:R-:W2:Y:S04]  /*0450*/  LDG.E.CONSTANT R16, desc[UR12][R4.64] ;  /* 0x0000000c04107981 */ /* 0x000ea8000c1e9900 */
[----:B------:R-:W2:Y:S04]  /*0460*/  LDG.E.CONSTANT R17, desc[UR12][R4.64+0x4] ;  /* 0x0000040c04117981 */ /* 0x000ea8000c1e9900 */
[----:B------:R-:W2:Y:S04]  /*0470*/  LDG.E.CONSTANT R18, desc[UR12][R4.64+0x8] ;  /* 0x0000080c04127981 */ /* 0x000ea8000c1e9900 */
[----:B------:R-:W2:Y:S01]  /*0480*/  LDG.E.CONSTANT R19, desc[UR12][R4.64+0xc] ;  /* 0x00000c0c04137981 */ /* 0x000ea2000c1e9900 */
[----:B------:R-:W-:-:S02]  /*0490*/  IADD3 R24, PT, PT, R22, 0x4, RZ ;  /* 0x0000000416187810 */ /* 0x000fc40007ffe0ff */
[C---:B------:R-:W-:Y:S02]  /*04a0*/  IADD3 R26, PT, PT, R22.reuse, 0x8, RZ ;  /* 0x00000008161a7810 */ /* 0x040fe40007ffe0ff */
[C---:B------:R-:W-:Y:S02]  /*04b0*/  IADD3 R28, PT, PT, R22.reuse, 0xc, RZ ;  /* 0x0000000c161c7810 */ /* 0x040fe40007ffe0ff */
[C---:B------:R-:W-:Y:S02]  /*04c0*/  IADD3 R35, PT, PT, R21.reuse, R24, RZ ;  /* 0x0000001815237210 */ /* 0x040fe40007ffe0ff */
[C---:B------:R-:W-:Y:S02]  /*04d0*/  IADD3 R33, PT, PT, R21.reuse, R26, RZ ;  /* 0x0000001a15217210 */ /* 0x040fe40007ffe0ff */
[----:B------:R-:W-:Y:S01]  /*04e0*/  IADD3 R7, PT, PT, R21, R28, RZ ;  /* 0x0000001c15077210 */ /* 0x000fe20007ffe0ff */
[----:B------:R-:W-:Y:S01]  /*04f0*/  IMAD.WIDE R34, R35, 0x4, R30 ;  /* 0x0000000423227825 */ /* 0x000fe200078e021e */
[----:B------:R-:W-:-:S03]  /*0500*/  LEA R14, R22, R1, 0x2 ;  /* 0x00000001160e7211 */ /* 0x000fc600078e10ff */
[--C-:B------:R-:W-:Y:S01]  /*0510*/  IMAD.WIDE R32, R33, 0x4, R30.reuse ;  /* 0x0000000421207825 */ /* 0x100fe200078e021e */
[----:B------:R-:W3:Y:S03]  /*0520*/  LDG.E.CONSTANT R4, desc[UR12][R34.64] ;  /* 0x0000000c22047981 */ /* 0x000ee6000c1e9900 */
[----:B------:R-:W-:Y:S01]  /*0530*/  IMAD.WIDE R30, R7, 0x4, R30 ;  /* 0x00000004071e7825 */ /* 0x000fe200078e021e */
[----:B------:R-:W3:Y:S04]  /*0540*/  LDG.E.CONSTANT R5, desc[UR12][R34.64+0x4] ;  /* 0x0000040c22057981 */ /* 0x000ee8000c1e9900 */
[----:B------:R-:W3:Y:S04]  /*0550*/  LDG.E.CONSTANT R6, desc[UR12][R34.64+0x8] ;  /* 0x0000080c22067981 */ /* 0x000ee8000c1e9900 */
[----:B------:R-:W3:Y:S04]  /*0560*/  LDG.E.CONSTANT R7, desc[UR12][R34.64+0xc] ;  /* 0x00000c0c22077981 */ /* 0x000ee8000c1e9900 */
[----:B------:R-:W4:Y:S04]  /*0570*/  LDG.E.CONSTANT R8, desc[UR12][R32.64] ;  /* 0x0000000c20087981 */ /* 0x000f28000c1e9900 */
[----:B------:R-:W4:Y:S04]  /*0580*/  LDG.E.CONSTANT R9, desc[UR12][R32.64+0x4] ;  /* 0x0000040c20097981 */ /* 0x000f28000c1e9900 */
[----:B------:R-:W4:Y:S04]  /*0590*/  LDG.E.CONSTANT R10, desc[UR12][R32.64+0x8] ;  /* 0x0000080c200a7981 */ /* 0x000f28000c1e9900 */
[----:B------:R-:W4:Y:S04]  /*05a0*/  LDG.E.CONSTANT R11, desc[UR12][R32.64+0xc] ;  /* 0x00000c0c200b7981 */ /* 0x000f28000c1e9900 */
[----:B------:R-:W5:Y:S04]  /*05b0*/  LDG.E.CONSTANT R12, desc[UR12][R30.64] ;  /* 0x0000000c1e0c7981 */ /* 0x000f68000c1e9900 */
[----:B------:R-:W5:Y:S04]  /*05c0*/  LDG.E.CONSTANT R13, desc[UR12][R30.64+0x4] ;  /* 0x0000040c1e0d7981 */ /* 0x000f68000c1e9900 */
[----:B------:R-:W5:Y:S04]  /*05d0*/  LDG.E.CONSTANT R15, desc[UR12][R30.64+0xc] ;  /* 0x00000c0c1e0f7981 */ /* 0x000f68000c1e9900 */
[----:B--2---:R0:W-:Y:S04]  /*05e0*/  STL.128 [R14], R16 ;  /* 0x000000100e007387 */ /* 0x0041e80000100c00 */
[----:B0-----:R-:W5:Y:S01]  /*05f0*/  LDG.E.CONSTANT R14, desc[UR12][R30.64+0x8] ;  /* 0x0000080c1e0e7981 */ /* 0x001f62000c1e9900 */
[----:B------:R-:W-:-:S02]  /*0600*/  LEA R24, R24, R1, 0x2 ;  /* 0x0000000118187211 */ /* 0x000fc400078e10ff */
[-C--:B------:R-:W-:Y:S02]  /*0610*/  LEA R26, R26, R1.reuse, 0x2 ;  /* 0x000000011a1a7211 */ /* 0x080fe400078e10ff */
[----:B------:R-:W-:Y:S02]  /*0620*/  LEA R28, R28, R1, 0x2 ;  /* 0x000000011c1c7211 */ /* 0x000fe400078e10ff */
[----:B------:R-:W-:Y:S01]  /*0630*/  IADD3 R22, PT, PT, R22, 0x10, RZ ;  /* 0x0000001016167810 */ /* 0x000fe20007ffe0ff */
[----:B---3--:R0:W-:Y:S03]  /*0640*/  STL.128 [R24], R4 ;  /* 0x0000000418007387 */ /* 0x0081e60000100c00 */
[----:B------:R-:W-:Y:S01]  /*0650*/  ISETP.GE.AND P1, PT, R22, R25, PT ;  /* 0x000000191600720c */ /* 0x000fe20003f26270 */
[----:B----4-:R0:W-:Y:S04]  /*0660*/  STL.128 [R26], R8 ;  /* 0x000000081a007387 */ /* 0x0101e80000100c00 */
[----:B-----5:R0:W-:Y:S08]  /*0670*/  STL.128 [R28], R12 ;  /* 0x0000000c1c007387 */ /* 0x0201f00000100c00 */
[----:B------:R-:W-:Y:S05]  /*0680*/  @!P1 BRA `(.L_x_128) ;  /* 0xfffffffc00649947 */ /* 0x000fea000383ffff */
.L_x_127:
[----:B0-----:R-:W-:-:S04]  /*0690*/  IADD3 R4, PT, PT, R23, -R22, RZ ;  /* 0x8000001617047210 */ /* 0x001fc80007ffe0ff */
[----:B------:R-:W-:-:S13]  /*06a0*/  ISETP.GT.AND P1, PT, R4, 0x4, PT ;  /* 0x000000040400780c */ /* 0x000fda0003f24270 */
[----:B------:R-:W-:Y:S05]  /*06b0*/  @!P1 BRA `(.L_x_129) ;  /* 0x0000000000509947 */ /* 0x000fea0003800000 */
[----:B------:R-:W0:Y:S01]  /*06c0*/  LDC.64 R12, c[0x0][0x380] ;  /* 0x0000e000ff0c7b82 */ /* 0x000e220000000a00 */
        /* <DEDUP_REMOVED lines=19> */
.L_x_129:
[----:B------:R-:W-:-:S13]  /*0800*/  ISETP.EQ.AND P1, PT, R22, R23, PT ;  /* 0x000000171600720c */ /* 0x000fda0003f22270 */
[----:B------:R-:W-:Y:S05]  /*0810*/  @!P0 BRA P1, `(.L_x_125) ;  /* 0x0000000000308947 */ /* 0x000fea0000800000 */
.L_x_126:
[----:B01----:R-:W0:Y:S01]  /*0820*/  LDC.64 R4, c[0x0][0x380] ;  /* 0x0000e000ff047b82 */ /* 0x003e220000000a00 */
[----:B------:R-:W-:-:S05]  /*0830*/  IADD3 R9, PT, PT, R21, R22, RZ ;  /* 0x0000001615097210 */ /* 0x000fca0007ffe0ff */
[----:B0-----:R-:W-:-:S05]  /*0840*/  IMAD.WIDE R8, R9, 0x4, R4 ;  /* 0x0000000409087825 */ /* 0x001fca00078e0204 */
        /* <DEDUP_REMOVED lines=9> */
.L_x_125:
[----:B------:R-:W-:-:S09]  /*08e0*/  UISETP.NE.AND UP1, UPT, UR5, URZ, UPT ;  /* 0x000000ff0500728c */ /* 0x000fd2000bf25270 */
[----:B------:R-:W-:Y:S05]  /*08f0*/  BRA.U !UP1, `(.L_x_130) ;  /* 0x00000001092c7547 */ /* 0x000fea000b800000 */
[----:B01----:R-:W0:Y:S01]  /*0900*/  LDC.64 R6, c[0x0][0x380] ;  /* 0x0000e000ff067b82 */ /* 0x003e220000000a00 */
[----:B------:R-:W-:-:S05]  /*0910*/  UMOV UR4, URZ ;  /* 0x000000ff00047c82 */ /* 0x000fca0008000000 */
.L_x_131:
[----:B------:R-:W-:-:S05]  /*0920*/  IADD3 R5, PT, PT, R21, R23, RZ ;  /* 0x0000001715057210 */ /* 0x000fca0007ffe0ff */
[----:B0-2---:R-:W-:-:S06]  /*0930*/  IMAD.WIDE R4, R5, 0x4, R6 ;  /* 0x0000000405047825 */ /* 0x005fcc00078e0206 */
[----:B------:R-:W2:Y:S01]  /*0940*/  LDG.E.CONSTANT R4, desc[UR12][R4.64] ;  /* 0x0000000c04047981 */ /* 0x000ea2000c1e9900 */
[C---:B------:R-:W-:Y:S01]  /*0950*/  LEA R9, R23.reuse, R1, 0x2 ;  /* 0x0000000117097211 */ /* 0x040fe200078e10ff */
[----:B------:R-:W-:Y:S01]  /*0960*/  UIADD3 UR4, UPT, UPT, UR4, 0x1, URZ ;  /* 0x0000000104047890 */ /* 0x000fe2000fffe0ff */
[----:B------:R-:W-:-:S03]  /*0970*/  IADD3 R23, PT, PT, R23, 0x1, RZ ;  /* 0x0000000117177810 */ /* 0x000fc60007ffe0ff */
[----:B------:R-:W-:Y:S01]  /*0980*/  UISETP.NE.AND UP2, UPT, UR4, UR5, UPT ;  /* 0x000000050400728c */ /* 0x000fe2000bf45270 */
[----:B--2---:R2:W-:Y:S08]  /*0990*/  STL [R9], R4 ;  /* 0x0000000409007387 */ /* 0x0045f00000100800 */
[----:B------:R-:W-:Y:S05]  /*09a0*/  BRA.U UP2, `(.L_x_131) ;  /* 0xfffffffd02dc7547 */ /* 0x000fea000b83ffff */
.L_x_130:
[----:B------:R-:W-:Y:S01]  /*09b0*/  HFMA2 R23, -RZ, RZ, 0, 0 ;  /* 0x00000000ff177431 */ /* 0x000fe200000001ff */
[----:B------:R-:W-:Y:S06]  /*09c0*/  BRA.U !UP0, `(.L_x_132) ;  /* 0x0000000908107547 */ /* 0x000fec000b800000 */
[----:B------:R-:W-:Y:S01]  /*09d0*/  ULOP3.LUT UR4, UR14, 0xfc, URZ, 0xc0, !UPT ;  /* 0x000000fc0e047892 */ /* 0x000fe2000f8ec0ff */
[----:B------:R-:W-:-:S03]  /*09e0*/  MOV R22, RZ ;  /* 0x000000ff00167202 */ /* 0x000fc60000000f00 */
[----:B------:R-:W-:Y:S02]  /*09f0*/  UISETP.GT.AND UP2, UPT, UR4, URZ, UPT ;  /* 0x000000ff0400728c */ /* 0x000fe4000bf44270 */
[----:B------:R-:W-:-:S07]  /*0a00*/  MOV R23, UR4 ;  /* 0x0000000400177c02 */ /* 0x000fce0008000f00 */
[----:B------:R-:W-:Y:S05]  /*0a10*/  BRA.U !UP2, `(.L_x_133) ;  /* 0x000000050ab07547 */ /* 0x000fea000b800000 */
[----:B012---:R-:W-:Y:S02]  /*0a20*/  IADD3 R4, PT, PT, R23, -R22, RZ ;  /* 0x8000001617047210 */ /* 0x007fe40007ffe0ff */
[----:B------:R-:W-:Y:S02]  /*0a30*/  PLOP3.LUT P0, PT, PT, PT, PT, 0x80, 0x8 ;  /* 0x000000000008781c */ /* 0x000fe40003f0f070 */
[----:B------:R-:W-:-:S13]  /*0a40*/  ISETP.GT.AND P1, PT, R4, 0xc, PT ;  /* 0x0000000c0400780c */ /* 0x000fda0003f24270 */
[----:B------:R-:W-:Y:S05]  /*0a50*/  @!P1 BRA `(.L_x_134) ;  /* 0x0000000400089947 */ /* 0x000fea0003800000 */
[----:B------:R-:W-:Y:S02]  /*0a60*/  PLOP3.LUT P0, PT, PT, PT, PT, 0x8, 0x80 ;  /* 0x000000000080781c */ /* 0x000fe40003f0e170 */
[----:B------:R-:W-:-:S11]  /*0a70*/  IADD3 R25, PT, PT, R23, -0xc, RZ ;  /* 0xfffffff417197810 */ /* 0x000fd60007ffe0ff */
.L_x_135:
[----:B0-----:R-:W0:Y:S01]  /*0a80*/  LDC.64 R30, c[0x0][0x388] ;  /* 0x0000e200ff1e7b82 */ /* 0x001e220000000a00 */
[----:B------:R-:W-:-:S07]  /*0a90*/  IADD3 R15, PT, PT, R21, R22, RZ ;  /* 0x00000016150f7210 */ /* 0x000fce0007ffe0ff */
[----:B------:R-:W1:Y:S01]  /*0aa0*/  LDC.64 R26, c[0x0][0x390] ;  /* 0x0000e400ff1a7b82 */ /* 0x000e620000000a00 */
[----:B0-----:R-:W-:Y:S01]  /*0ab0*/  IMAD.WIDE R4, R15, 0x4, R30 ;  /* 0x000000040f047825 */ /* 0x001fe200078e021e */
[----:B------:R-:W-:-:S03]  /*0ac0*/  IADD3 R24, PT, PT, R22, 0x4, RZ ;  /* 0x0000000416187810 */ /* 0x000fc60007ffe0ff */
[----:B-1----:R-:W-:Y:S01]  /*0ad0*/  IMAD.WIDE R14, R15, 0x4, R26 ;  /* 0x000000040f0e7825 */ /* 0x002fe200078e021a */
[----:B------:R-:W-:Y:S01]  /*0ae0*/  LEA R33, R22, R1, 0x2 ;  /* 0x0000000116217211 */ /* 0x000fe200078e10ff */
[----:B------:R-:W2:Y:S04]  /*0af0*/  LDG.E.CONSTANT R16, desc[UR12][R4.64] ;  /* 0x0000000c04107981 */ /* 0x000ea8000c1e9900 */
[----:B------:R-:W3:Y:S04]  /*0b00*/  LDG.E.CONSTANT R8, desc[UR12][R14.64] ;  /* 0x0000000c0e087981 */ /* 0x000ee8000c1e9900 */
[----:B------:R-:W3:Y:S04]  /*0b10*/  LDG.E.CONSTANT R9, desc[UR12][R14.64+0x4] ;  /* 0x0000040c0e097981 */ /* 0x000ee8000c1e9900 */
[----:B------:R-:W3:Y:S04]  /*0b20*/  LDG.E.CONSTANT R10, desc[UR12][R14.64+0x8] ;  /* 0x0000080c0e0a7981 */ /* 0x000ee8000c1e9900 */
[----:B------:R-:W3:Y:S01]  /*0b30*/  LDG.E.CONSTANT R11, desc[UR12][R14.64+0xc] ;  /* 0x00000c0c0e0b7981 */ /* 0x000ee2000c1e9900 */
[----:B------:R-:W-:-:S03]  /*0b40*/  IADD3 R13, PT, PT, R21, R24, RZ ;  /* 0x00000018150d7210 */ /* 0x000fc60007ffe0ff */
[----:B------:R-:W2:Y:S02]  /*0b50*/  LDG.E.CONSTANT R17, desc[UR12][R4.64+0x4] ;  /* 0x0000040c04117981 */ /* 0x000ea4000c1e9900 */
[C---:B------:R-:W-:Y:S02]  /*0b60*/  IMAD.WIDE R36, R13.reuse, 0x4, R30 ;  /* 0x000000040d247825 */ /* 0x040fe400078e021e */
[----:B------:R-:W2:Y:S04]  /*0b70*/  LDG.E.CONSTANT R18, desc[UR12][R4.64+0x8] ;  /* 0x0000080c04127981 */ /* 0x000ea8000c1e9900 */
[----:B------:R-:W2:Y:S04]  /*0b80*/  LDG.E.CONSTANT R19, desc[UR12][R4.64+0xc] ;  /* 0x00000c0c04137981 */ /* 0x000ea8000c1e9900 */
[----:B------:R-:W4:Y:S04]  /*0b90*/  LDG.E.CONSTANT R6, desc[UR12][R36.64+0x8] ;  /* 0x0000080c24067981 */ /* 0x000f28000c1e9900 */
[----:B------:R-:W4:Y:S04]  /*0ba0*/  LDG.E.CONSTANT R7, desc[UR12][R36.64+0xc] ;  /* 0x00000c0c24077981 */ /* 0x000f28000c1e9900 */
[----:B------:R-:W4:Y:S04]  /*0bb0*/  LDG.E.CONSTANT R4, desc[UR12][R36.64] ;  /* 0x0000000c24047981 */ /* 0x000f28000c1e9900 */
[----:B------:R0:W4:Y:S04]  /*0bc0*/  LDG.E.CONSTANT R5, desc[UR12][R36.64+0x4] ;  /* 0x0000040c24057981 */ /* 0x000128000c1e9900 */
[----:B---3--:R1:W-:Y:S02]  /*0bd0*/  STL.128 [R33+0xa00], R8 ;  /* 0x000a000821007387 */ /* 0x0083e40000100c00 */
[----:B-1----:R-:W-:-:S05]  /*0be0*/  IMAD.WIDE R8, R13, 0x4, R26 ;  /* 0x000000040d087825 */ /* 0x002fca00078e021a */
[----:B------:R-:W3:Y:S04]  /*0bf0*/  LDG.E.CONSTANT R12, desc[UR12][R8.64] ;  /* 0x0000000c080c7981 */ /* 0x000ee8000c1e9900 */
[----:B------:R-:W3:Y:S04]  /*0c00*/  LDG.E.CONSTANT R13, desc[UR12][R8.64+0x4] ;  /* 0x0000040c080d7981 */ /* 0x000ee8000c1e9900 */
[----:B------:R-:W3:Y:S04]  /*0c10*/  LDG.E.CONSTANT R14, desc[UR12][R8.64+0x8] ;  /* 0x0000080c080e7981 */ /* 0x000ee8000c1e9900 */
[----:B------:R-:W3:Y:S01]  /*0c20*/  LDG.E.CONSTANT R15, desc[UR12][R8.64+0xc] ;  /* 0x00000c0c080f7981 */ /* 0x000ee2000c1e9900 */
[----:B------:R-:W-:-:S02]  /*0c30*/  LEA R32, R24, R1, 0x2 ;  /* 0x0000000118207211 */ /* 0x000fc400078e10ff */
[C---:B------:R-:W-:Y:S02]  /*0c40*/  IADD3 R28, PT, PT, R22.reuse, 0x8, RZ ;  /* 0x00000008161c7810 */ /* 0x040fe40007ffe0ff */
[----:B------:R-:W-:Y:S02]  /*0c50*/  IADD3 R24, PT, PT, R22, 0xc, RZ ;  /* 0x0000000c16187810 */ /* 0x000fe40007ffe0ff */
[C---:B------:R-:W-:Y:S02]  /*0c60*/  IADD3 R29, PT, PT, R21.reuse, R28, RZ ;  /* 0x0000001c151d7210 */ /* 0x040fe40007ffe0ff */
[----:B------:R-:W-:-:S03]  /*0c70*/  IADD3 R11, PT, PT, R21, R24, RZ ;  /* 0x00000018150b7210 */ /* 0x000fc60007ffe0ff */
[----:B------:R-:W-:-:S04]  /*0c80*/  IMAD.WIDE R34, R29, 0x4, R30 ;  /* 0x000000041d227825 */ /* 0x000fc800078e021e */
[----:B0-----:R-:W-:-:S04]  /*0c90*/  IMAD.WIDE R36, R11, 0x4, R30 ;  /* 0x000000040b247825 */ /* 0x001fc800078e021e */
[--C-:B------:R-:W-:Y:S01]  /*0ca0*/  IMAD.WIDE R30, R29, 0x4, R26.reuse ;  /* 0x000000041d1e7825 */ /* 0x100fe200078e021a */
[----:B--2---:R0:W-:Y:S03]  /*0cb0*/  STL.128 [R33+0x200], R16 ;  /* 0x0002001021007387 */ /* 0x0041e60000100c00 */
[----:B------:R-:W-:Y:S01]  /*0cc0*/  IMAD.WIDE R26, R11, 0x4, R26 ;  /* 0x000000040b1a7825 */ /* 0x000fe200078e021a */
[----:B----4-:R1:W-:Y:S04]  /*0cd0*/  STL.128 [R32+0x200], R4 ;  /* 0x0002000420007387 */ /* 0x0103e80000100c00 */
[----:B------:R-:W2:Y:S04]  /*0ce0*/  LDG.E.CONSTANT R8, desc[UR12][R30.64] ;  /* 0x0000000c1e087981 */ /* 0x000ea8000c1e9900 */
[----:B------:R-:W2:Y:S04]  /*0cf0*/  LDG.E.CONSTANT R9, desc[UR12][R30.64+0x4] ;  /* 0x0000040c1e097981 */ /* 0x000ea8000c1e9900 */
[----:B0-----:R-:W4:Y:S04]  /*0d00*/  LDG.E.CONSTANT R16, desc[UR12][R34.64] ;  /* 0x0000000c22107981 */ /* 0x001f28000c1e9900 */
[----:B------:R-:W4:Y:S04]  /*0d10*/  LDG.E.CONSTANT R17, desc[UR12][R34.64+0x4] ;  /* 0x0000040c22117981 */ /* 0x000f28000c1e9900 */
[----:B------:R-:W4:Y:S04]  /*0d20*/  LDG.E.CONSTANT R18, desc[UR12][R34.64+0x8] ;  /* 0x0000080c22127981 */ /* 0x000f28000c1e9900 */
[----:B------:R-:W4:Y:S04]  /*0d30*/  LDG.E.CONSTANT R19, desc[UR12][R34.64+0xc] ;  /* 0x00000c0c22137981 */ /* 0x000f28000c1e9900 */
[----:B------:R-:W2:Y:S04]  /*0d40*/  LDG.E.CONSTANT R10, desc[UR12][R30.64+0x8] ;  /* 0x0000080c1e0a7981 */ /* 0x000ea8000c1e9900 */
[----:B------:R-:W2:Y:S04]  /*0d50*/  LDG.E.CONSTANT R11, desc[UR12][R30.64+0xc] ;  /* 0x00000c0c1e0b7981 */ /* 0x000ea8000c1e9900 */
[----:B-1----:R-:W5:Y:S04]  /*0d60*/  LDG.E.CONSTANT R4, desc[UR12][R36.64] ;  /* 0x0000000c24047981 */ /* 0x002f68000c1e9900 */
[----:B------:R-:W5:Y:S04]  /*0d70*/  LDG.E.CONSTANT R5, desc[UR12][R36.64+0x4] ;  /* 0x0000040c24057981 */ /* 0x000f68000c1e9900 */
[----:B------:R-:W5:Y:S04]  /*0d80*/  LDG.E.CONSTANT R6, desc[UR12][R36.64+0x8] ;  /* 0x0000080c24067981 */ /* 0x000f68000c1e9900 */
[----:B------:R-:W5:Y:S04]  /*0d90*/  LDG.E.CONSTANT R7, desc[UR12][R36.64+0xc] ;  /* 0x00000c0c24077981 */ /* 0x000f68000c1e9900 */
[----:B---3--:R0:W-:Y:S04]  /*0da0*/  STL.128 [R32+0xa00], R12 ;  /* 0x000a000c20007387 */ /* 0x0081e80000100c00 */
[----:B0-----:R-:W3:Y:S04]  /*0db0*/  LDG.E.CONSTANT R12, desc[UR12][R26.64] ;  /* 0x0000000c1a0c7981 */ /* 0x001ee8000c1e9900 */
[----:B------:R-:W3:Y:S04]  /*0dc0*/  LDG.E.CONSTANT R13, desc[UR12][R26.64+0x4] ;  /* 0x0000040c1a0d7981 */ /* 0x000ee8000c1e9900 */
[----:B------:R-:W3:Y:S04]  /*0dd0*/  LDG.E.CONSTANT R14, desc[UR12][R26.64+0x8] ;  /* 0x0000080c1a0e7981 */ /* 0x000ee8000c1e9900 */
[----:B------:R-:W3:Y:S01]  /*0de0*/  LDG.E.CONSTANT R15, desc[UR12][R26.64+0xc] ;  /* 0x00000c0c1a0f7981 */ /* 0x000ee2000c1e9900 */
[----:B------:R-:W-:-:S02]  /*0df0*/  LEA R28, R28, R1, 0x2 ;  /* 0x000000011c1c7211 */ /* 0x000fc400078e10ff */
[----:B------:R-:W-:Y:S02]  /*0e00*/  LEA R24, R24, R1, 0x2 ;  /* 0x0000000118187211 */ /* 0x000fe400078e10ff */
[----:B------:R-:W-:-:S04]  /*0e10*/  IADD3 R22, PT, PT, R22, 0x10, RZ ;  /* 0x0000001016167810 */ /* 0x000fc80007ffe0ff */
[----:B------:R-:W-:Y:S01]  /*0e20*/  ISETP.GE.AND P1, PT, R22, R25, PT ;  /* 0x000000191600720c */ /* 0x000fe20003f26270 */
[----:B----4-:R0:W-:Y:S04]  /*0e30*/  STL.128 [R28+0x200], R16 ;  /* 0x000200101c007387 */ /* 0x0101e80000100c00 */
[----:B--2---:R0:W-:Y:S04]  /*0e40*/  STL.128 [R28+0xa00], R8 ;  /* 0x000a00081c007387 */ /* 0x0041e80000100c00 */
[----:B-----5:R0:W-:Y:S04]  /*0e50*/  STL.128 [R24+0x200], R4 ;  /* 0x0002000418007387 */ /* 0x0201e80000100c00 */
[----:B---3--:R0:W-:Y:S01]  /*0e60*/  STL.128 [R24+0xa00], R12 ;  /* 0x000a000c18007387 */ /* 0x0081e20000100c00 */
[----:B------:R-:W-:Y:S05]  /*0e70*/  @!P1 BRA `(.L_x_135) ;  /* 0xfffffffc00009947 */ /* 0x000fea000383ffff */
.L_x_134:
[----:B0-----:R-:W-:-:S04]  /*0e80*/  IADD3 R4, PT, PT, R23, -R22, RZ ;  /* 0x8000001617047210 */ /* 0x001fc80007ffe0ff */
[----:B------:R-:W-:-:S13]  /*0e90*/  ISETP.GT.AND P1, PT, R4, 0x4, PT ;  /* 0x000000040400780c */ /* 0x000fda0003f24270 */
[----:B------:R-:W-:Y:S05]  /*0ea0*/  @!P1 BRA `(.L_x_136) ;  /* 0x0000000000849947 */ /* 0x000fea0003800000 */
[----:B------:R-:W0:Y:S01]  /*0eb0*/  LDC.64 R32, c[0x0][0x388] ;  /* 0x0000e200ff207b82 */ /* 0x000e220000000a00 */
[----:B------:R-:W-:-:S07]  /*0ec0*/  IADD3 R31, PT, PT, R21, R22, RZ ;  /* 0x00000016151f7210 */ /* 0x000fce0007ffe0ff */
[----:B------:R-:W1:Y:S01]  /*0ed0*/  LDC.64 R24, c[0x0][0x390] ;  /* 0x0000e400ff187b82 */ /* 0x000e620000000a00 */
[----:B------:R-:W-:-:S04]  /*0ee0*/  IADD3 R28, PT, PT, R22, 0x4, RZ ;  /* 0x00000004161c7810 */ /* 0x000fc80007ffe0ff */
[----:B------:R-:W-:Y:S01]  /*0ef0*/  IADD3 R5, PT, PT, R21, R28, RZ ;  /* 0x0000001c15057210 */ /* 0x000fe20007ffe0ff */
[----:B0-----:R-:W-:-:S04]  /*0f00*/  IMAD.WIDE R6, R31, 0x4, R32 ;  /* 0x000000041f067825 */ /* 0x001fc800078e0220 */
[----:B------:R-:W-:Y:S01]  /*0f10*/  IMAD.WIDE R32, R5, 0x4, R32 ;  /* 0x0000000405207825 */ /* 0x000fe200078e0220 */
[----:B------:R-:W2:Y:S03]  /*0f20*/  LDG.E.CONSTANT R16, desc[UR12][R6.64] ;  /* 0x0000000c06107981 */ /* 0x000ea6000c1e9900 */
[--C-:B-1----:R-:W-:Y:S01]  /*0f30*/  IMAD.WIDE R30, R31, 0x4, R24.reuse ;  /* 0x000000041f1e7825 */ /* 0x102fe200078e0218 */
[----:B------:R-:W2:Y:S03]  /*0f40*/  LDG.E.CONSTANT R17, desc[UR12][R6.64+0x4] ;  /* 0x0000040c06117981 */ /* 0x000ea6000c1e9900 */
[----:B------:R-:W-:Y:S01]  /*0f50*/  IMAD.WIDE R24, R5, 0x4, R24 ;  /* 0x0000000405187825 */ /* 0x000fe200078e0218 */
[----:B------:R-:W2:Y:S04]  /*0f60*/  LDG.E.CONSTANT R18, desc[UR12][R6.64+0x8] ;  /* 0x0000080c06127981 */ /* 0x000ea8000c1e9900 */
[----:B------:R-:W2:Y:S01]  /*0f70*/  LDG.E.CONSTANT R19, desc[UR12][R6.64+0xc] ;  /* 0x00000c0c06137981 */ /* 0x000ea2000c1e9900 */
[----:B------:R-:W-:-:S03]  /*0f80*/  LEA R26, R22, R1, 0x2 ;  /* 0x00000001161a7211 */ /* 0x000fc600078e10ff */
[----:B------:R-:W3:Y:S04]  /*0f90*/  LDG.E.CONSTANT R8, desc[UR12][R30.64] ;  /* 0x0000000c1e087981 */ /* 0x000ee8000c1e9900 */
        /* <DEDUP_REMOVED lines=10> */
[----:B------:R-:W5:Y:S01]  /*1040*/  LDG.E.CONSTANT R15, desc[UR12][R24.64+0xc] ;  /* 0x00000c0c180f7981 */ /* 0x000f62000c1e9900 */
[----:B------:R-:W-:-:S02]  /*1050*/  LEA R28, R28, R1, 0x2 ;  /* 0x000000011c1c7211 */ /* 0x000fc400078e10ff */
[----:B------:R-:W-:Y:S02]  /*1060*/  PLOP3.LUT P0, PT, PT, PT, PT, 0x8, 0x80 ;  /* 0x000000000080781c */ /* 0x000fe40003f0e170 */
[----:B------:R-:W-:Y:S01]  /*1070*/  IADD3 R22, PT, PT, R22, 0x8, RZ ;  /* 0x0000000816167810 */ /* 0x000fe20007ffe0ff */
[----:B--2---:R0:W-:Y:S04]  /*1080*/  STL.128 [R26+0x200], R16 ;  /* 0x000200101a007387 */ /* 0x0041e80000100c00 */
[----:B---3--:R0:W-:Y:S04]  /*1090*/  STL.128 [R26+0xa00], R8 ;  /* 0x000a00081a007387 */ /* 0x0081e80000100c00 */
[----:B----4-:R0:W-:Y:S04]  /*10a0*/  STL.128 [R28+0x200], R4 ;  /* 0x000200041c007387 */ /* 0x0101e80000100c00 */
[----:B-----5:R0:W-:Y:S02]  /*10b0*/  STL.128 [R28+0xa00], R12 ;  /* 0x000a000c1c007387 */ /* 0x0201e40000100c00 */
.L_x_136:
[----:B------:R-:W-:-:S13]  /*10c0*/  ISETP.EQ.AND P1, PT, R22, R23, PT ;  /* 0x000000171600720c */ /* 0x000fda0003f22270 */
[----:B------:R-:W-:Y:S05]  /*10d0*/  @!P0 BRA P1, `(.L_x_132) ;  /* 0x00000000004c8947 */ /* 0x000fea0000800000 */
.L_x_133:
[----:B012-4-:R-:W0:Y:S01]  /*10e0*/  LDC.64 R4, c[0x0][0x388] ;  /* 0x0000e200ff047b82 */ /* 0x017e220000000a00 */
[----:B------:R-:W-:-:S07]  /*10f0*/  IADD3 R15, PT, PT, R21, R22, RZ ;  /* 0x00000016150f7210 */ /* 0x000fce0007ffe0ff */
[----:B------:R-:W1:Y:S01]  /*1100*/  LDC.64 R6, c[0x0][0x390] ;  /* 0x0000e400ff067b82 */ /* 0x000e620000000a00 */
[----:B0-----:R-:W-:-:S05]  /*1110*/  IMAD.WIDE R12, R15, 0x4, R4 ;  /* 0x000000040f0c7825 */ /* 0x001fca00078e0204 */
[----:B------:R-:W2:Y:S01]  /*1120*/  LDG.E.CONSTANT R4, desc[UR12][R12.64] ;  /* 0x0000000c0c047981 */ /* 0x000ea2000c1e9900 */
[----:B-1----:R-:W-:-:S03]  /*1130*/  IMAD.WIDE R14, R15, 0x4, R6 ;  /* 0x000000040f0e7825 */ /* 0x002fc600078e0206 */
        /* <DEDUP_REMOVED lines=8> */
[----:B------:R-:W-:-:S04]  /*11c0*/  IADD3 R22, PT, PT, R22, 0x4, RZ ;  /* 0x0000000416167810 */ /* 0x000fc80007ffe0ff */
[----:B------:R-:W-:Y:S01]  /*11d0*/  ISETP.NE.AND P0, PT, R22, R23, PT ;  /* 0x000000171600720c */ /* 0x000fe20003f05270 */
[----:B--2---:R4:W-:Y:S04]  /*11e0*/  STL.128 [R16+0x200], R4 ;  /* 0x0002000410007387 */ /* 0x0049e80000100c00 */
[----:B---3--:R4:W-:Y:S08]  /*11f0*/  STL.128 [R16+0xa00], R8 ;  /* 0x000a000810007387 */ /* 0x0089f00000100c00 */
[----:B------:R-:W-:Y:S05]  /*1200*/  @P0 BRA `(.L_x_133) ;  /* 0xfffffffc00b40947 */ /* 0x000fea000383ffff */
.L_x_132:
[----:B012-4-:R-:W-:-:S04]  /*1210*/  IADD3 R4, PT, PT, R20, 0x1, RZ ;  /* 0x0000000114047810 */ /* 0x017fc80007ffe0ff */
[----:B------:R-:W-:Y:S01]  /*1220*/  ISETP.GE.U32.AND P0, PT, R4, UR7, PT ;  /* 0x0000000704007c0c */ /* 0x000fe2000bf06070 */
[----:B------:R-:W-:-:S12]  /*1230*/  BRA.U !UP1, `(.L_x_137) ;  /* 0x0000000109587547 */ /* 0x000fd8000b800000 */
[----:B------:R-:W0:Y:S01]  /*1240*/  LDC.64 R6, c[0x0][0x388] ;  /* 0x0000e200ff067b82 */ /* 0x000e220000000a00 */
[----:B------:R-:W-:-:S07]  /*1250*/  IADD3 R9, PT, PT, R21, R23, RZ ;  /* 0x0000001715097210 */ /* 0x000fce0007ffe0ff */
[----:B------:R-:W1:Y:S01]  /*1260*/  LDC.64 R4, c[0x0][0x390] ;  /* 0x0000e400ff047b82 */ /* 0x000e620000000a00 */
[----:B0-----:R-:W-:-:S05]  /*1270*/  IMAD.WIDE R6, R9, 0x4, R6 ;  /* 0x0000000409067825 */ /* 0x001fca00078e0206 */
[----:B------:R-:W2:Y:S01]  /*1280*/  LDG.E.CONSTANT R8, desc[UR12][R6.64] ;  /* 0x0000000c06087981 */ /* 0x000ea2000c1e9900 */
[----:B-1----:R-:W-:-:S05]  /*1290*/  IMAD.WIDE R4, R9, 0x4, R4 ;  /* 0x0000000409047825 */ /* 0x002fca00078e0204 */
[----:B------:R-:W3:Y:S01]  /*12a0*/  LDG.E.CONSTANT R9, desc[UR12][R4.64] ;  /* 0x0000000c04097981 */ /* 0x000ee2000c1e9900 */
[----:B------:R-:W-:Y:S01]  /*12b0*/  LEA R23, R23, R1, 0x2 ;  /* 0x0000000117177211 */ /* 0x000fe200078e10ff */
[----:B------:R-:W-:-:S04]  /*12c0*/  UISETP.NE.AND UP2, UPT, UR5, 0x1, UPT ;  /* 0x000000010500788c */ /* 0x000fc8000bf45270 */
[----:B--2---:R0:W-:Y:S04]  /*12d0*/  STL [R23+0x200], R8 ;  /* 0x0002000817007387 */ /* 0x0041e80000100800 */
[----:B---3--:R0:W-:Y:S01]  /*12e0*/  STL [R23+0xa00], R9 ;  /* 0x000a000917007387 */ /* 0x0081e20000100800 */
[----:B------:R-:W-:Y:S05]  /*12f0*/  BRA.U !UP2, `(.L_x_137) ;  /* 0x000000010a287547 */ /* 0x000fea000b800000 */
[----:B------:R-:W-:Y:S01]  /*1300*/  UISETP.NE.AND UP2, UPT, UR5, 0x2, UPT ;  /* 0x000000020500788c */ /* 0x000fe2000bf45270 */
[----:B0-----:R-:W2:Y:S04]  /*1310*/  LDG.E.CONSTANT R8, desc[UR12][R6.64+0x4] ;  /* 0x0000040c06087981 */ /* 0x001ea8000c1e9900 */
[----:B------:R-:W3:Y:S01]  /*1320*/  LDG.E.CONSTANT R9, desc[UR12][R4.64+0x4] ;  /* 0x0000040c04097981 */ /* 0x000ee2000c1e9900 */
[----:B------:R-:W-:-:S13]  /*1330*/  PLOP3.LUT P1, PT, PT, PT, UP2, 0x80, 0x8 ;  /* 0x000000000008781c */ /* 0x000fda0003f2f028 */
[----:B------:R-:W4:Y:S04]  /*1340*/  @P1 LDG.E.CONSTANT R10, desc[UR12][R6.64+0x8] ;  /* 0x0000080c060a1981 */ /* 0x000f28000c1e9900 */
[----:B------:R-:W5:Y:S04]  /*1350*/  @P1 LDG.E.CONSTANT R11, desc[UR12][R4.64+0x8] ;  /* 0x0000080c040b1981 */ /* 0x000f68000c1e9900 */
[----:B--2---:R1:W-:Y:S04]  /*1360*/  STL [R23+0x204], R8 ;  /* 0x0002040817007387 */ /* 0x0043e80000100800 */
[----:B---3--:R1:W-:Y:S04]  /*1370*/  STL [R23+0xa04], R9 ;  /* 0x000a040917007387 */ /* 0x0083e80000100800 */
[----:B----4-:R1:W-:Y:S04]  /*1380*/  @P1 STL [R23+0x208], R10 ;  /* 0x0002080a17001387 */ /* 0x0103e80000100800 */
[----:B-----5:R1:W-:Y:S02]  /*1390*/  @P1 STL [R23+0xa08], R11 ;  /* 0x000a080b17001387 */ /* 0x0203e40000100800 */
.L_x_137:
[----:B------:R-:W-:Y:S04]  /*13a0*/  BSSY.RECONVERGENT B0, `(.L_x_124) ;  /* 0x00001e2000007945 */ /* 0x000fe80003800200 */
[----:B------:R-:W-:Y:S05]  /*13b0*/  @P0 BRA `(.L_x_138) ;  /* 0x0000001c00800947 */ /* 0x000fea0003800000 */
[----:B01----:R-:W-:Y:S01]  /*13c0*/  IADD3 R23, PT, PT, R21, UR6, RZ ;  /* 0x0000000615177c10 */ /* 0x003fe2000fffe0ff */
[----:B------:R-:W-:Y:S01]  /*13d0*/  HFMA2 R21, -RZ, RZ, 0, 0 ;  /* 0x00000000ff157431 */ /* 0x000fe200000001ff */
[----:B------:R-:W-:Y:S06]  /*13e0*/  BRA.U !UP0, `(.L_x_139) ;  /* 0x0000000908107547 */ /* 0x000fec000b800000 */
[----:B------:R-:W-:Y:S01]  /*13f0*/  ULOP3.LUT UR4, UR14, 0xfc, URZ, 0xc0, !UPT ;  /* 0x000000fc0e047892 */ /* 0x000fe2000f8ec0ff */
[----:B------:R-:W-:-:S03]  /*1400*/  MOV R22, RZ ;  /* 0x000000ff00167202 */ /* 0x000fc60000000f00 */
        /* <DEDUP_REMOVED lines=9> */
.L_x_142:
        /* <DEDUP_REMOVED lines=64> */
.L_x_141:
        /* <DEDUP_REMOVED lines=36> */
.L_x_143:
[----:B------:R-:W-:-:S13]  /*1ae0*/  ISETP.NE.OR P0, PT, R22, R21, P0 ;  /* 0x000000151600720c */ /* 0x000fda0000705670 */
[----:B------:R-:W-:Y:S05]  /*1af0*/  @!P0 BRA `(.L_x_139) ;  /* 0x00000000004c8947 */ /* 0x000fea0003800000 */
.L_x_140:
[----:B01----:R-:W0:Y:S01]  /*1b00*/  LDC.64 R4, c[0x0][0x388] ;  /* 0x0000e200ff047b82 */ /* 0x003e220000000a00 */
        /* <DEDUP_REMOVED lines=18> */
.L_x_139:
[----:B01----:R-:W-:-:S04]  /*1c30*/  IADD3 R4, PT, PT, R20, 0x2, RZ ;  /* 0x0000000214047810 */ /* 0x003fc80007ffe0ff */
        /* <DEDUP_REMOVED lines=24> */
.L_x_144:
[----:B------:R-:W-:Y:S05]  /*1dc0*/  @P0 BRA `(.L_x_138) ;  /* 0x0000001000fc0947 */ /* 0x000fea0003800000 */
[----:B01----:R-:W-:Y:S01]  /*1dd0*/  HFMA2 R21, -RZ, RZ, 0, 0 ;  /* 0x00000000ff157431 */ /* 0x003fe200000001ff */
[----:B------:R-:W-:Y:S01]  /*1de0*/  IADD3 R23, PT, PT, R23, UR6, RZ ;  /* 0x0000000617177c10 */ /* 0x000fe2000fffe0ff */
        /* <DEDUP_REMOVED lines=12> */
.L_x_148:
        /* <DEDUP_REMOVED lines=64> */
.L_x_147:
        /* <DEDUP_REMOVED lines=36> */
.L_x_149:
[----:B------:R-:W-:-:S13]  /*24f0*/  ISETP.NE.OR P0, PT, R22, R21, P0 ;  /* 0x000000151600720c */ /* 0x000fda0000705670 */
[----:B------:R-:W-:Y:S05]  /*2500*/  @!P0 BRA `(.L_x_145) ;  /* 0x00000000004c8947 */ /* 0x000fea0003800000 */
.L_x_146:
        /* <DEDUP_REMOVED lines=19> */
.L_x_145:
        /* <DEDUP_REMOVED lines=25> */
.L_x_150:
        /* <DEDUP_REMOVED lines=15> */
.L_x_154:
        /* <DEDUP_REMOVED lines=64> */
.L_x_153:
        /* <DEDUP_REMOVED lines=36> */
.L_x_155:
[----:B------:R-:W-:-:S13]  /*2f00*/  ISETP.NE.OR P0, PT, R22, R21, P0 ;  /* 0x000000151600720c */ /* 0x000fda0000705670 */
[----:B------:R-:W-:Y:S05]  /*2f10*/  @!P0 BRA `(.L_x_151) ;  /* 0x00000000004c8947 */ /* 0x000fea0003800000 */
.L_x_152:
        /* <DEDUP_REMOVED lines=19> */
.L_x_151:
[----:B------:R-:W-:Y:S05]  /*3050*/  BRA.U !UP1, `(.L_x_138) ;  /* 0x0000000109587547 */ /* 0x000fea000b800000 */
[----:B01----:R-:W0:Y:S01]  /*3060*/  LDC.64 R4, c[0x0][0x388] ;  /* 0x0000e200ff047b82 */ /* 0x003e220000000a00 */
        /* <DEDUP_REMOVED lines=12> */
[----:B--2---:R-:W2:Y:S04]  /*3130*/  LDG.E.CONSTANT R8, desc[UR12][R4.64+0x4] ;  /* 0x0000040c04087981 */ /* 0x004ea8000c1e9900 */
        /* <DEDUP_REMOVED lines=8> */
.L_x_138:
[----:B------:R-:W-:Y:S05]  /*31c0*/  BSYNC.RECONVERGENT B0 ;  /* 0x0000000000007941 */ /* 0x000fea0003800200 */
.L_x_124:
[----:B01----:R-:W-:Y:S01]  /*31d0*/  I2FP.F32.S32 R4, UR6 ;  /* 0x0000000600047c45 */ /* 0x003fe20008201400 */
[----:B------:R0:W-:Y:S01]  /*31e0*/  STL.128 [R1+0x1200], RZ ;  /* 0x001200ff01007387 */ /* 0x0001e20000100c00 */
[----:B------:R-:W-:Y:S02]  /*31f0*/  UISETP.GT.AND UP0, UPT, UR6, URZ, UPT ;  /* 0x000000ff0600728c */ /* 0x000fe4000bf04270 */
[----:B------:R-:W-:Y:S01]  /*3200*/  IADD3 R6, PT, PT, R4, -0xd000000, RZ ;  /* 0xf300000004067810 */ /* 0x000fe20007ffe0ff */
[----:B------:R0:W-:Y:S01]  /*3210*/  STL.128 [R1+0x1210], RZ ;  /* 0x001210ff01007387 */ /* 0x0001e20000100c00 */
[----:B------:R0:W1:Y:S02]  /*3220*/  MUFU.RSQ R5, R4 ;  /* 0x0000000400057308 */ /* 0x0000640000001400 */
        /* <DEDUP_REMOVED lines=31> */
[----:B-1----:R-:W-:Y:S05]  /*3420*/  @!P0 BRA `(.L_x_156) ;  /* 0x00000000000c8947 */ /* 0x002fea0003800000 */
[----:B--2---:R-:W-:-:S07]  /*3430*/  MOV R8, 0x3450 ;  /* 0x0000345000087802 */ /* 0x004fce0000000f00 */
[----:B0-----:R-:W-:Y:S05]  /*3440*/  CALL.REL.NOINC `($__internal_3_$__cuda_sm20_sqrt_rn_f32_slowpath) ;  /* 0x0000003c00207944 */ /* 0x001fea0003c00000 */
[----:B------:R-:W-:Y:S05]  /*3450*/  BRA `(.L_x_157) ;  /* 0x0000000000107947 */ /* 0x000fea0003800000 */
.L_x_156:
[----:B------:R-:W-:Y:S01]  /*3460*/  FMUL.FTZ R7, R4, R5 ;  /* 0x0000000504077220 */ /* 0x000fe20000410000 */
[----:B------:R-:W-:-:S03]  /*3470*/  FMUL.FTZ R5, R5, 0.5 ;  /* 0x3f00000005057820 */ /* 0x000fc60000410000 */
[----:B0-----:R-:W-:-:S04]  /*3480*/  FFMA R4, -R7, R7, R4 ;  /* 0x0000000707047223 */ /* 0x001fc80000000104 */
[----:B------:R-:W-:-:S07]  /*3490*/  FFMA R24, R4, R5, R7 ;  /* 0x0000000504187223 */ /* 0x000fce0000000007 */
.L_x_157:
        /* <DEDUP_REMOVED lines=10> */
[----:B--2---:R-:W-:-:S07]  /*3540*/  MOV R8, 0x3560 ;  /* 0x0000356000087802 */ /* 0x004fce0000000f00 */
[----:B------:R-:W-:Y:S05]  /*3550*/  CALL.REL.NOINC `($__internal_4_$__cuda_sm3x_div_rn_noftz_f32_slowpath) ;  /* 0x0000003c003c7944 */ /* 0x000fea0003c00000 */
[----:B------:R-:W-:-:S07]  /*3560*/  MOV R5, R4 ;  /* 0x0000000400057202 */ /* 0x000fce0000000f00 */
.L_x_159:
[----:B------:R-:W0:Y:S01]  /*3570*/  SHFL.DOWN PT, R0, R5, 0x10, 0x1f ;  /* 0x0a001f0005007f89 */ /* 0x000e2200000e0000 */
[----:B------:R-:W-:Y:S01]  /*3580*/  MOV R2, 0x437c0000 ;  /* 0x437c000000027802 */ /* 0x000fe20000000f00 */
[----:B------:R-:W1:Y:S02]  /*3590*/  LDCU UR5, c[0x0][0x3a4] ;  /* 0x00007480ff0577ac */ /* 0x000e640008000800 */
[----:B-1----:R-:W-:Y:S01]  /*35a0*/  UISETP.NE.AND UP0, UPT, UR5, 0x1, UPT ;  /* 0x000000010500788c */ /* 0x002fe2000bf05270 */
[----:B0-----:R-:W-:-:S05]  /*35b0*/  FMNMX R4, R0, R5, !PT ;  /* 0x0000000500047209 */ /* 0x001fca0007800000 */
[----:B------:R-:W0:Y:S02]  /*35c0*/  SHFL.DOWN PT, R7, R4, 0x8, 0x1f ;  /* 0x09001f0004077f89 */ /* 0x000e2400000e0000 */
[----:B0-----:R-:W-:-:S05]  /*35d0*/  FMNMX R7, R4, R7, !PT ;  /* 0x0000000704077209 */ /* 0x001fca0007800000 */
[----:B------:R-:W0:Y:S02]  /*35e0*/  SHFL.DOWN PT, R0, R7, 0x4, 0x1f ;  /* 0x08801f0007007f89 */ /* 0x000e2400000e0000 */
[----:B0-----:R-:W-:-:S05]  /*35f0*/  FMNMX R6, R7, R0, !PT ;  /* 0x0000000007067209 */ /* 0x001fca0007800000 */
[----:B--2---:R-:W0:Y:S02]  /*3600*/  SHFL.DOWN PT, R9, R6, 0x2, 0x1f ;  /* 0x08401f0006097f89 */ /* 0x004e2400000e0000 */
[----:B0-----:R-:W-:-:S05]  /*3610*/  FMNMX R9, R6, R9, !PT ;  /* 0x0000000906097209 */ /* 0x001fca0007800000 */
[----:B------:R-:W0:Y:S02]  /*3620*/  SHFL.DOWN PT, R0, R9, 0x1, 0x1f ;  /* 0x08201f0009007f89 */ /* 0x000e2400000e0000 */
[----:B0-----:R-:W-:Y:S01]  /*3630*/  FMNMX3 R4, R9, -INF , R0, !PT ;  /* 0xff80000009047876 */ /* 0x001fe20007800000 */
        /* <DEDUP_REMOVED lines=20> */
[----:B------:R-:W-:Y:S01]  /*3780*/  FADD R21, RZ, R8 ;  /* 0x00000008ff157221 */ /* 0x000fe20000000000 */
[----:B------:R-:W-:Y:S06]  /*3790*/  BRA.U !UP0, `(.L_x_160) ;  /* 0x0000003108687547 */ /* 0x000fec000b800000 */
[----:B------:R-:W-:-:S05]  /*37a0*/  UMOV UR4, 0x1 ;  /* 0x0000000100047882 */ /* 0x000fca0000000000 */
.L_x_161:
[----:B------:R-:W0:Y:S01]  /*37b0*/  SHFL.DOWN PT, R6, R5, 0x10, 0x1f ;  /* 0x0a001f0005067f89 */ /* 0x000e2200000e0000 */
        /* <DEDUP_REMOVED lines=10> */
[----:B0-----:R-:W-:-:S05]  /*3860*/  FMNMX3 R4, R9, R10, R4, !PT ;  /* 0x0000000a09047276 */ /* 0x001fca0007800004 */
        /* <DEDUP_REMOVED lines=20> */
[----:B------:R-:W-:Y:S06]  /*39b0*/  BRA.U UP0, `(.L_x_161) ;  /* 0xfffffffd007c7547 */ /* 0x000fec000b83ffff */
[----:B------:R-:W-:Y:S05]  /*39c0*/  BRA `(.L_x_160) ;  /* 0x0000002c00dc7947 */ /* 0x000fea0003800000 */
.L_x_158:
[----:B--2---:R-:W-:Y:S01]  /*39d0*/  HFMA2 R21, -RZ, RZ, 0, 0 ;  /* 0x00000000ff157431 */ /* 0x004fe200000001ff */
[----:B------:R-:W-:Y:S01]  /*39e0*/  ULOP3.LUT UR6, UR14, 0xffff, URZ, 0xc0, !UPT ;  /* 0x0000ffff0e067892 */ /* 0x000fe2000f8ec0ff */
[----:B------:R-:W-:Y:S01]  /*39f0*/  HFMA2 R22, -RZ, RZ, 0, 0 ;  /* 0x00000000ff167431 */ /* 0x000fe200000001ff */
[----:B------:R-:W-:Y:S01]  /*3a00*/  MOV R23, 0xff800000 ;  /* 0xff80000000177802 */ /* 0x000fe20000000f00 */
[----:B------:R-:W-:Y:S02]  /*3a10*/  ULOP3.LUT UR7, UR14, 0x7, URZ, 0xc0, !UPT ;  /* 0x000000070e077892 */ /* 0x000fe4000f8ec0ff */
[----:B------:R-:W-:Y:S02]  /*3a20*/  ULOP3.LUT UR5, UR14, 0xf8, URZ, 0xc0, !UPT ;  /* 0x000000f80e057892 */ /* 0x000fe4000f8ec0ff */
[----:B------:R-:W-:-:S12]  /*3a30*/  USHF.R.U32.HI UR6, URZ, 0x3, UR6 ;  /* 0x00000003ff067899 */ /* 0x000fd80008011606 */
.L_x_179:
[----:B------:R-:W-:-:S13]  /*3a40*/  ISETP.GE.U32.AND P0, PT, R22, 0x4, PT ;  /* 0x000000041600780c */ /* 0x000fda0003f06070 */
[----:B01234-:R-:W-:Y:S05]  /*3a50*/  @!P0 BRA `(.L_x_162) ;  /* 0x0000000400288947 */ /* 0x01ffea0003800000 */
[----:B------:R-:W0:Y:S01]  /*3a60*/  LDCU UR4, c[0x0][0x3a8] ;  /* 0x00007500ff0477ac */ /* 0x000e220008000800 */
[----:B------:R-:W-:Y:S01]  /*3a70*/  HFMA2 R4, -RZ, RZ, 0, 0 ;  /* 0x00000000ff047431 */ /* 0x000fe200000001ff */
[----:B------:R-:W-:Y:S01]  /*3a80*/  MOV R25, RZ ;  /* 0x000000ff00197202 */ /* 0x000fe20000000f00 */
[----:B0-----:R-:W-:Y:S02]  /*3a90*/  UISETP.GE.U32.AND UP0, UPT, UR4, 0x8, UPT ;  /* 0x000000080400788c */ /* 0x001fe4000bf06070 */
[----:B------:R-:W-:-:S07]  /*3aa0*/  IMAD R14, R22, UR4, R3 ;  /* 0x00000004160e7c24 */ /* 0x000fce000f8e0203 */
[----:B------:R-:W-:Y:S05]  /*3ab0*/  BRA.U !UP0, `(.L_x_163) ;  /* 0x0000000108807547 */ /* 0x000fea000b800000 */
[----:B------:R-:W-:Y:S01]  /*3ac0*/  USHF.L.U32 UR4, UR6, 0x3, URZ ;  /* 0x0000000306047899 */ /* 0x000fe200080006ff */
[----:B------:R-:W-:Y:S02]  /*3ad0*/  IADD3 R16, PT, PT, R1, 0x10, RZ ;  /* 0x0000001001107810 */ /* 0x000fe40007ffe0ff */
[----:B------:R-:W-:Y:S01]  /*3ae0*/  MOV R25, RZ ;  /* 0x000000ff00197202 */ /* 0x000fe20000000f00 */
[----:B------:R-:W-:Y:S01]  /*3af0*/  ULOP3.LUT UR4, UR4, 0xf8, URZ, 0xe2, !UPT ;  /* 0x000000f804047892 */ /* 0x000fe2000f8ee2ff */
[----:B------:R-:W-:-:S03]  /*3b00*/  MOV R15, R14 ;  /* 0x0000000e000f7202 */ /* 0x000fc60000000f00 */
[----:B------:R-:W-:-:S12]  /*3b10*/  UIADD3 UR4, UPT, UPT, -UR4, URZ, URZ ;  /* 0x000000ff04047290 */ /* 0x000fd8000fffe1ff */
.L_x_164:
        /* <DEDUP_REMOVED lines=8> */
[----:B--2---:R-:W-:-:S03]  /*3ba0*/  FFMA R8, R4, R8, R25 ;  /* 0x0000000804087223 */ /* 0x004fc60000000019 */
[----:B------:R-:W2:Y:S01]  /*3bb0*/  LDG.E.CONSTANT R4, desc[UR12][R12.64+0xc] ;  /* 0x00000c0c0c047981 */ /* 0x000ea2000c1e9900 */
[----:B---3--:R-:W-:-:S03]  /*3bc0*/  FFMA R19, R5, R9, R8 ;  /* 0x0000000905137223 */ /* 0x008fc60000000008 */
[----:B------:R0:W3:Y:S04]  /*3bd0*/  LDL.128 R8, [R16] ;  /* 0x0000000010087983 */ /* 0x0000e80000100c00 */
[----:B------:R-:W3:Y:S04]  /*3be0*/  LDG.E.CONSTANT R25, desc[UR12][R12.64+0x10] ;  /* 0x0000100c0c197981 */ /* 0x000ee8000c1e9900 */
[----:B------:R-:W5:Y:S01]  /*3bf0*/  LDG.E.CONSTANT R5, desc[UR12][R12.64+0x18] ;  /* 0x0000180c0c057981 */ /* 0x000f62000c1e9900 */
[----:B----4-:R-:W-:Y:S01]  /*3c00*/  FFMA R6, R6, R17, R19 ;  /* 0x0000001106067223 */ /* 0x010fe20000000013 */
[----:B------:R-:W-:-:S04]  /*3c10*/  UIADD3 UR4, UPT, UPT, UR4, 0x8, URZ ;  /* 0x0000000804047890 */ /* 0x000fc8000fffe0ff */
[----:B------:R-:W-:Y:S01]  /*3c20*/  UISETP.NE.AND UP0, UPT, UR4, URZ, UPT ;  /* 0x000000ff0400728c */ /* 0x000fe2000bf05270 */
[----:B0-----:R-:W-:Y:S02]  /*3c30*/  IADD3 R16, PT, PT, R16, 0x20, RZ ;  /* 0x0000002010107810 */ /* 0x001fe40007ffe0ff */
[----:B------:R-:W-:Y:S01]  /*3c40*/  IADD3 R15, PT, PT, R15, 0x8, RZ ;  /* 0x000000080f0f7810 */ /* 0x000fe20007ffe0ff */
[----:B--2---:R-:W-:-:S04]  /*3c50*/  FFMA R7, R7, R4, R6 ;  /* 0x0000000407077223 */ /* 0x004fc80000000006 */
[----:B---3--:R-:W-:-:S04]  /*3c60*/  FFMA R8, R8, R25, R7 ;  /* 0x0000001908087223 */ /* 0x008fc80000000007 */
[----:B-----5:R-:W-:-:S04]  /*3c70*/  FFMA R9, R9, R18, R8 ;  /* 0x0000001209097223 */ /* 0x020fc80000000008 */
[----:B------:R-:W-:-:S04]  /*3c80*/  FFMA R10, R10, R5, R9 ;  /* 0x000000050a0a7223 */ /* 0x000fc80000000009 */
[----:B------:R-:W-:Y:S01]  /*3c90*/  FFMA R25, R11, R26, R10 ;  /* 0x0000001a0b197223 */ /* 0x000fe2000000000a */
[----:B------:R-:W-:Y:S06]  /*3ca0*/  BRA.U UP0, `(.L_x_164) ;  /* 0xfffffffd009c7547 */ /* 0x000fec000b83ffff */
[----:B------:R-:W-:-:S07]  /*3cb0*/  MOV R4, UR5 ;  /* 0x0000000500047c02 */ /* 0x000fce0008000f00 */
.L_x_163:
[----:B------:R-:W-:-:S09]  /*3cc0*/  UISETP.NE.AND UP0, UPT, UR7, URZ, UPT ;  /* 0x000000ff0700728c */ /* 0x000fd2000bf05270 */
[----:B------:R-:W-:Y:S05]  /*3cd0*/  BRA.U !UP0, `(.L_x_165) ;  /* 0x0000000508647547 */ /* 0x000fea000b800000 */
[----:B------:R-:W0:Y:S01]  /*3ce0*/  LDC.64 R8, c[0x0][0x388] ;  /* 0x0000e200ff087b82 */ /* 0x000e220000000a00 */
[----:B------:R-:W-:Y:S02]  /*3cf0*/  IADD3 R5, PT, PT, R14, R4, RZ ;  /* 0x000000040e057210 */ /* 0x000fe40007ffe0ff */
[----:B------:R-:W-:-:S03]  /*3d00*/  LEA R10, R4, R1, 0x2 ;  /* 0x00000001040a7211 */ /* 0x000fc600078e10ff */
[----:B0-----:R-:W-:Y:S02]  /*3d10*/  IMAD.WIDE R8, R5, 0x4, R8 ;  /* 0x0000000405087825 */ /* 0x001fe400078e0208 */
[----:B------:R-:W2:Y:S04]  /*3d20*/  LDL.128 R4, [R10] ;  /* 0x000000000a047983 */ /* 0x000ea80000100c00 */
[----:B------:R-:W2:Y:S01]  /*3d30*/  LDG.E.CONSTANT R11, desc[UR12][R8.64] ;  /* 0x0000000c080b7981 */ /* 0x000ea2000c1e9900 */
[----:B------:R-:W-:Y:S01]  /*3d40*/  UISETP.NE.AND UP0, UPT, UR7, 0x1, UPT ;  /* 0x000000010700788c */ /* 0x000fe2000bf05270 */
[----:B--2---:R-:W-:-:S08]  /*3d50*/  FFMA R25, R4, R11, R25 ;  /* 0x0000000b04197223 */ /* 0x004fd00000000019 */
[----:B------:R-:W-:Y:S05]  /*3d60*/  BRA.U !UP0, `(.L_x_165) ;  /* 0x0000000508407547 */ /* 0x000fea000b800000 */
        /* <DEDUP_REMOVED lines=12> */
[----:B------:R-:W2:Y:S04]  /*3e30*/  LDG.E.CONSTANT R6, desc[UR12][R8.64+0x10] ;  /* 0x0000100c08067981 */ /* 0x000ea8000c1e9900 */
[----:B------:R-:W2:Y:S01]  /*3e40*/  LDL.64 R4, [R10+0x10] ;  /* 0x000010000a047983 */ /* 0x000ea20000100a00 */
        /* <DEDUP_REMOVED lines=8> */
[----:B------:R-:W2:Y:S02]  /*3ed0*/  LDL R10, [R10+0x18] ;  /* 0x000018000a0a7983 */ /* 0x000ea40000100800 */
[----:B--2---:R-:W-:Y:S01]  /*3ee0*/  FFMA R25, R8, R10, R25 ;  /* 0x0000000a08197223 */ /* 0x004fe20000000019 */
[----:B------:R-:W-:Y:S06]  /*3ef0*/  BRA `(.L_x_165) ;  /* 0x0000000000dc7947 */ /* 0x000fec0003800000 */
.L_x_162:
[----:B------:R-:W0:Y:S01]  /*3f00*/  LDCU UR4, c[0x0][0x3a8] ;  /* 0x00007500ff0477ac */ /* 0x000e220008000800 */
[----:B------:R-:W-:Y:S01]  /*3f10*/  HFMA2 R4, -RZ, RZ, 0, 0 ;  /* 0x00000000ff047431 */ /* 0x000fe200000001ff */
[----:B------:R-:W-:Y:S02]  /*3f20*/  LEA R26, R22, R0, 0x9 ;  /* 0x00000000161a7211 */ /* 0x000fe400078e48ff */
[----:B------:R-:W-:Y:S01]  /*3f30*/  MOV R25, RZ ;  /* 0x000000ff00197202 */ /* 0x000fe20000000f00 */
[----:B0-----:R-:W-:-:S09]  /*3f40*/  UISETP.GE.U32.AND UP0, UPT, UR4, 0x8, UPT ;  /* 0x000000080400788c */ /* 0x001fd2000bf06070 */
[----:B------:R-:W-:Y:S05]  /*3f50*/  BRA.U !UP0, `(.L_x_166) ;  /* 0x0000000108507547 */ /* 0x000fea000b800000 */
[----:B------:R-:W-:Y:S02]  /*3f60*/  MOV R25, RZ ;  /* 0x000000ff00197202 */ /* 0x000fe40000000f00 */
[----:B------:R-:W-:-:S07]  /*3f70*/  MOV R27, RZ ;  /* 0x000000ff001b7202 */ /* 0x000fce0000000f00 */
.L_x_167:
[C---:B------:R-:W-:Y:S02]  /*3f80*/  LEA R28, R27.reuse, R1, 0x2 ;  /* 0x000000011b1c7211 */ /* 0x040fe400078e10ff */
[----:B------:R-:W-:-:S03]  /*3f90*/  LEA R29, R27, R26, 0x2 ;  /* 0x0000001a1b1d7211 */ /* 0x000fc600078e10ff */
[----:B------:R-:W2:Y:S04]  /*3fa0*/  LDL.128 R4, [R28] ;  /* 0x000000001c047983 */ /* 0x000ea80000100c00 */
[----:B------:R-:W2:Y:S04]  /*3fb0*/  LDL.128 R8, [R29] ;  /* 0x000000001d087983 */ /* 0x000ea80000100c00 */
[----:B------:R-:W3:Y:S04]  /*3fc0*/  LDL.128 R12, [R28+0x10] ;  /* 0x000010001c0c7983 */ /* 0x000ee80000100c00 */
[----:B------:R-:W3:Y:S01]  /*3fd0*/  LDL.128 R16, [R29+0x10] ;  /* 0x000010001d107983 */ /* 0x000ee20000100c00 */
[----:B------:R-:W-:-:S04]  /*3fe0*/  IADD3 R27, PT, PT, R27, 0x8, RZ ;  /* 0x000000081b1b7810 */ /* 0x000fc80007ffe0ff */
[----:B------:R-:W-:Y:S01]  /*3ff0*/  ISETP.NE.AND P0, PT, R27, UR5, PT ;  /* 0x000000051b007c0c */ /* 0x000fe2000bf05270 */
[----:B--2---:R-:W-:-:S04]  /*4000*/  FFMA R4, R4, R8, R25 ;  /* 0x0000000804047223 */ /* 0x004fc80000000019 */
[----:B------:R-:W-:-:S04]  /*4010*/  FFMA R5, R5, R9, R4 ;  /* 0x0000000905057223 */ /* 0x000fc80000000004 */
[----:B------:R-:W-:-:S04]  /*4020*/  FFMA R6, R6, R10, R5 ;  /* 0x0000000a06067223 */ /* 0x000fc80000000005 */
[----:B------:R-:W-:-:S04]  /*4030*/  FFMA R7, R7, R11, R6 ;  /* 0x0000000b07077223 */ /* 0x000fc80000000006 */
[----:B---3--:R-:W-:-:S04]  /*4040*/  FFMA R12, R12, R16, R7 ;  /* 0x000000100c0c7223 */ /* 0x008fc80000000007 */
[----:B------:R-:W-:-:S04]  /*4050*/  FFMA R13, R13, R17, R12 ;  /* 0x000000110d0d7223 */ /* 0x000fc8000000000c */
[----:B------:R-:W-:-:S04]  /*4060*/  FFMA R14, R14, R18, R13 ;  /* 0x000000120e0e7223 */ /* 0x000fc8000000000d */
[----:B------:R-:W-:Y:S01]  /*4070*/  FFMA R25, R15, R19, R14 ;  /* 0x000000130f197223 */ /* 0x000fe2000000000e */
[----:B------:R-:W-:Y:S06]  /*4080*/  @P0 BRA `(.L_x_167) ;  /* 0xfffffffc00bc0947 */ /* 0x000fec000383ffff */
[----:B------:R-:W-:-:S07]  /*4090*/  MOV R4, UR5 ;  /* 0x0000000500047c02 */ /* 0x000fce0008000f00 */
.L_x_166:
[----:B------:R-:W-:-:S09]  /*40a0*/  UISETP.NE.AND UP0, UPT, UR7, URZ, UPT ;  /* 0x000000ff0700728c */ /* 0x000fd2000bf05270 */
[----:B------:R-:W-:Y:S05]  /*40b0*/  BRA.U !UP0, `(.L_x_165) ;  /* 0x00000001086c7547 */ /* 0x000fea000b800000 */
[C---:B------:R-:W-:Y:S02]  /*40c0*/  LEA R12, R4.reuse, R1, 0x2 ;  /* 0x00000001040c7211 */ /* 0x040fe400078e10ff */
[----:B------:R-:W-:-:S03]  /*40d0*/  LEA R26, R4, R26, 0x2 ;  /* 0x0000001a041a7211 */ /* 0x000fc600078e10ff */
[----:B------:R-:W2:Y:S04]  /*40e0*/  LDL.128 R4, [R12] ;  /* 0x000000000c047983 */ /* 0x000ea80000100c00 */
[----:B------:R-:W2:Y:S01]  /*40f0*/  LDL.128 R8, [R26] ;  /* 0x000000001a087983 */ /* 0x000ea20000100c00 */
[----:B------:R-:W-:Y:S01]  /*4100*/  UISETP.NE.AND UP0, UPT, UR7, 0x1, UPT ;  /* 0x000000010700788c */ /* 0x000fe2000bf05270 */
[----:B--2---:R-:W-:-:S08]  /*4110*/  FFMA R25, R4, R8, R25 ;  /* 0x0000000804197223 */ /* 0x004fd00000000019 */
[----:B------:R-:W-:Y:S05]  /*4120*/  BRA.U !UP0, `(.L_x_165) ;  /* 0x0000000108507547 */ /* 0x000fea000b800000 */
[----:B------:R-:W-:Y:S01]  /*4130*/  UISETP.NE.AND UP0, UPT, UR7, 0x2, UPT ;  /* 0x000000020700788c */ /* 0x000fe2000bf05270 */
[----:B------:R-:W-:-:S08]  /*4140*/  FFMA R25, R5, R9, R25 ;  /* 0x0000000905197223 */ /* 0x000fd00000000019 */
[----:B------:R-:W-:Y:S05]  /*4150*/  BRA.U !UP0, `(.L_x_165) ;  /* 0x0000000108447547 */ /* 0x000fea000b800000 */
[----:B------:R-:W-:Y:S01]  /*4160*/  UISETP.NE.AND UP0, UPT, UR7, 0x3, UPT ;  /* 0x000000030700788c */ /* 0x000fe2000bf05270 */
[----:B------:R-:W-:-:S08]  /*4170*/  FFMA R25, R6, R10, R25 ;  /* 0x0000000a06197223 */ /* 0x000fd00000000019 */
[----:B------:R-:W-:Y:S05]  /*4180*/  BRA.U !UP0, `(.L_x_165) ;  /* 0x0000000108387547 */ /* 0x000fea000b800000 */
[----:B------:R-:W-:Y:S01]  /*4190*/  UISETP.NE.AND UP0, UPT, UR7, 0x4, UPT ;  /* 0x000000040700788c */ /* 0x000fe2000bf05270 */
[----:B------:R-:W-:-:S08]  /*41a0*/  FFMA R25, R7, R11, R25 ;  /* 0x0000000b07197223 */ /* 0x000fd00000000019 */
[----:B------:R-:W-:Y:S05]  /*41b0*/  BRA.U !UP0, `(.L_x_165) ;  /* 0x00000001082c7547 */ /* 0x000fea000b800000 */
[----:B------:R-:W2:Y:S04]  /*41c0*/  LDL.64 R4, [R12+0x10] ;  /* 0x000010000c047983 */ /* 0x000ea80000100a00 */
[----:B------:R-:W2:Y:S01]  /*41d0*/  LDL.64 R6, [R26+0x10] ;  /* 0x000010001a067983 */ /* 0x000ea20000100a00 */
[----:B------:R-:W-:Y:S01]  /*41e0*/  UISETP.NE.AND UP0, UPT, UR7, 0x5, UPT ;  /* 0x000000050700788c */ /* 0x000fe2000bf05270 */
[----:B--2---:R-:W-:-:S08]  /*41f0*/  FFMA R25, R4, R6, R25 ;  /* 0x0000000604197223 */ /* 0x004fd00000000019 */
[----:B------:R-:W-:Y:S05]  /*4200*/  BRA.U !UP0, `(.L_x_165) ;  /* 0x0000000108187547 */ /* 0x000fea000b800000 */
[----:B------:R-:W2:Y:S04]  /*4210*/  LDL R12, [R12+0x18] ;  /* 0x000018000c0c7983 */ /* 0x000ea80000100800 */
[----:B------:R-:W2:Y:S01]  /*4220*/  LDL R26, [R26+0x18] ;  /* 0x000018001a1a7983 */ /* 0x000ea20000100800 */
[----:B------:R-:W-:Y:S01]  /*4230*/  UISETP.NE.AND UP0, UPT, UR7, 0x6, UPT ;  /* 0x000000060700788c */ /* 0x000fe2000bf05270 */
[----:B------:R-:W-:-:S05]  /*4240*/  FFMA R25, R5, R7, R25 ;  /* 0x0000000705197223 */ /* 0x000fca0000000019 */
[----:B------:R-:W-:-:S13]  /*4250*/  PLOP3.LUT P0, PT, PT, PT, UP0, 0x80, 0x8 ;  /* 0x000000000008781c */ /* 0x000fda0003f0f008 */
[----:B--2---:R-:W-:-:S07]  /*4260*/  @P0 FFMA R25, R12, R26, R25 ;  /* 0x0000001a0c190223 */ /* 0x004fce0000000019 */
.L_x_165:
        /* <DEDUP_REMOVED lines=10> */
[----:B------:R-:W-:-:S07]  /*4310*/  MOV R8, 0x4330 ;  /* 0x0000433000087802 */ /* 0x000fce0000000f00 */
[----:B------:R-:W-:Y:S05]  /*4320*/  CALL.REL.NOINC `($__internal_4_$__cuda_sm3x_div_rn_noftz_f32_slowpath) ;  /* 0x0000002c00c87944 */ /* 0x000fea0003c00000 */
.L_x_169:
[----:B------:R-:W-:Y:S05]  /*4330*/  BSYNC.RECONVERGENT B0 ;  /* 0x0000000000007941 */ /* 0x000fea0003800200 */
.L_x_168:
[----:B------:R-:W0:Y:S01]  /*4340*/  SHFL.DOWN PT, R5, R4, 0x10, 0x1f ;  /* 0x0a001f0004057f89 */ /* 0x000e2200000e0000 */
[----:B------:R-:W-:Y:S01]  /*4350*/  MOV R10, 0x437c0000 ;  /* 0x437c0000000a7802 */ /* 0x000fe20000000f00 */
[----:B------:R-:W1:Y:S01]  /*4360*/  LDCU UR10, c[0x0][0x3a4] ;  /* 0x00007480ff0a77ac */ /* 0x000e620008000800 */
        /* <DEDUP_REMOVED lines=12> */
[----:B------:R-:W-:Y:S01]  /*4430*/  FFMA.RM R5, R5, R10, 12582913 ;  /* 0x4b40000105057423 */ /* 0x000fe2000000400a */
[----:B------:R-:W-:-:S03]  /*4440*/  IADD3 R10, PT, PT, R22, 0x4, RZ ;  /* 0x00000004160a7810 */ /* 0x000fc60007ffe0ff */
[C---:B------:R-:W-:Y:S01]  /*4450*/  FADD R9, R5.reuse, -12583039 ;  /* 0xcb40007f05097421 */ /* 0x040fe20000000000 */
[----:B------:R-:W-:Y:S02]  /*4460*/  SHF.L.U32 R14, R5, 0x17, RZ ;  /* 0x00000017050e7819 */ /* 0x000fe400000006ff */
[----:B-1----:R-:W-:Y:S01]  /*4470*/  ISETP.GE.AND P0, PT, R10, UR10, PT ;  /* 0x0000000a0a007c0c */ /* 0x002fe2000bf06270 */
        /* <DEDUP_REMOVED lines=15> */
[----:B------:R-:W-:Y:S06]  /*4570*/  @P0 BRA `(.L_x_170) ;  /* 0x0000000000e40947 */ /* 0x000fec0003800000 */
[----:B------:R-:W0:Y:S01]  /*4580*/  LDCU UR4, c[0x0][0x3a8] ;  /* 0x00007500ff0477ac */ /* 0x000e220008000800 */
[----:B------:R-:W-:Y:S02]  /*4590*/  SHF.L.U32 R4, R22, 0x9, RZ ;  /* 0x0000000916047819 */ /* 0x000fe400000006ff */
[----:B------:R-:W-:Y:S02]  /*45a0*/  MOV R8, RZ ;  /* 0x000000ff00087202 */ /* 0x000fe40000000f00 */
[----:B------:R-:W-:-:S04]  /*45b0*/  LOP3.LUT R19, R4, 0x600, RZ, 0xc0, !PT ;  /* 0x0000060004137812 */ /* 0x000fc800078ec0ff */
[-C--:B------:R-:W-:Y:S02]  /*45c0*/  IADD3 R18, PT, PT, R0, R19.reuse, RZ ;  /* 0x0000001300127210 */ /* 0x080fe40007ffe0ff */
[----:B------:R-:W-:Y:S01]  /*45d0*/  IADD3 R19, PT, PT, R2, R19, RZ ;  /* 0x0000001302137210 */ /* 0x000fe20007ffe0ff */
[----:B0-----:R-:W-:Y:S02]  /*45e0*/  UISETP.GE.U32.AND UP0, UPT, UR4, 0x4, UPT ;  /* 0x000000040400788c */ /* 0x001fe4000bf06070 */
[----:B------:R-:W-:-:S07]  /*45f0*/  IMAD R15, R10, UR4, R3 ;  /* 0x000000040a0f7c24 */ /* 0x000fce000f8e0203 */
[----:B------:R-:W-:Y:S05]  /*4600*/  BRA.U !UP0, `(.L_x_171) ;  /* 0x00000001085c7547 */ /* 0x000fea000b800000 */
[----:B------:R-:W-:Y:S01]  /*4610*/  HFMA2 R26, -RZ, RZ, 0, 0 ;  /* 0x00000000ff1a7431 */ /* 0x000fe200000001ff */
[----:B------:R-:W-:-:S12]  /*4620*/  ULOP3.LUT UR4, UR14, 0xfc, URZ, 0xc0, !UPT ;  /* 0x000000fc0e047892 */ /* 0x000fd8000f8ec0ff */
.L_x_172:
[----:B0-----:R-:W0:Y:S01]  /*4630*/  LDC.64 R16, c[0x0][0x388] ;  /* 0x0000e200ff107b82 */ /* 0x001e220000000a00 */
        /* <DEDUP_REMOVED lines=13> */
[C---:B------:R-:W-:Y:S02]  /*4710*/  LEA R27, R26.reuse, R19, 0x2 ;  /* 0x000000131a1b7211 */ /* 0x040fe400078e10ff */
[----:B------:R-:W-:-:S04]  /*4720*/  IADD3 R26, PT, PT, R26, 0x4, RZ ;  /* 0x000000041a1a7810 */ /* 0x000fc80007ffe0ff */
[----:B------:R-:W-:Y:S01]  /*4730*/  ISETP.NE.AND P0, PT, R26, UR4, PT ;  /* 0x000000041a007c0c */ /* 0x000fe2000bf05270 */
[----:B--2---:R0:W-:Y:S04]  /*4740*/  STL.128 [R25], R4 ;  /* 0x0000000419007387 */ /* 0x0041e80000100c00 */
[----:B---3--:R0:W-:Y:S08]  /*4750*/  STL.128 [R27], R8 ;  /* 0x000000081b007387 */ /* 0x0081f00000100c00 */
[----:B------:R-:W-:Y:S05]  /*4760*/  @P0 BRA `(.L_x_172) ;  /* 0xfffffffc00b00947 */ /* 0x000fea000383ffff */
[----:B0-----:R-:W-:-:S07]  /*4770*/  MOV R8, UR4 ;  /* 0x0000000400087c02 */ /* 0x001fce0008000f00 */
.L_x_171:
[----:B------:R-:W-:-:S09]  /*4780*/  ULOP3.LUT UP0, UR4, UR14, 0x3, URZ, 0xc0, !UPT ;  /* 0x000000030e047892 */ /* 0x000fd2000f80c0ff */
[----:B------:R-:W-:Y:S05]  /*4790*/  BRA.U !UP0, `(.L_x_170) ;  /* 0x00000001085c7547 */ /* 0x000fea000b800000 */
[----:B------:R-:W0:Y:S01]  /*47a0*/  LDC.64 R6, c[0x0][0x388] ;  /* 0x0000e200ff067b82 */ /* 0x000e220000000a00 */
[----:B------:R-:W-:-:S07]  /*47b0*/  IADD3 R15, PT, PT, R15, R8, RZ ;  /* 0x000000080f0f7210 */ /* 0x000fce0007ffe0ff */
[----:B------:R-:W1:Y:S01]  /*47c0*/  LDC.64 R4, c[0x0][0x390] ;  /* 0x0000e400ff047b82 */ /* 0x000e620000000a00 */
[----:B0-----:R-:W-:-:S05]  /*47d0*/  IMAD.WIDE R6, R15, 0x4, R6 ;  /* 0x000000040f067825 */ /* 0x001fca00078e0206 */
[----:B------:R-:W2:Y:S01]  /*47e0*/  LDG.E.CONSTANT R9, desc[UR12][R6.64] ;  /* 0x0000000c06097981 */ /* 0x000ea2000c1e9900 */
[----:B-1----:R-:W-:-:S05]  /*47f0*/  IMAD.WIDE R4, R15, 0x4, R4 ;  /* 0x000000040f047825 */ /* 0x002fca00078e0204 */
[----:B------:R-:W3:Y:S01]  /*4800*/  LDG.E.CONSTANT R10, desc[UR12][R4.64] ;  /* 0x0000000c040a7981 */ /* 0x000ee2000c1e9900 */
[C---:B------:R-:W-:Y:S02]  /*4810*/  LEA R18, R8.reuse, R18, 0x2 ;  /* 0x0000001208127211 */ /* 0x040fe400078e10ff */
[----:B------:R-:W-:Y:S01]  /*4820*/  LEA R19, R8, R19, 0x2 ;  /* 0x0000001308137211 */ /* 0x000fe200078e10ff */
[----:B------:R-:W-:Y:S02]  /*4830*/  UISETP.NE.AND UP0, UPT, UR4, 0x1, UPT ;  /* 0x000000010400788c */ /* 0x000fe4000bf05270 */
[----:B--2---:R0:W-:Y:S04]  /*4840*/  STL [R18], R9 ;  /* 0x0000000912007387 */ /* 0x0041e80000100800 */
[----:B---3--:R0:W-:Y:S03]  /*4850*/  STL [R19], R10 ;  /* 0x0000000a13007387 */ /* 0x0081e60000100800 */
        /* <DEDUP_REMOVED lines=11> */
.L_x_170:
[----:B------:R-:W-:Y:S01]  /*4910*/  ISETP.GE.U32.AND P0, PT, R22, 0x4, PT ;  /* 0x000000041600780c */ /* 0x000fe20003f06070 */
[----:B------:R-:W2:-:S12]  /*4920*/  LDCU UR4, c[0x0][0x3a8] ;  /* 0x00007500ff0477ac */ /* 0x000e980008000800 */
[----:B------:R-:W-:Y:S05]  /*4930*/  @!P0 BRA `(.L_x_173) ;  /* 0x0000001000048947 */ /* 0x000fea0003800000 */
[----:B--2---:R-:W-:Y:S02]  /*4940*/  UISETP.GE.U32.AND UP0, UPT, UR4, 0x8, UPT ;  /* 0x000000080400788c */ /* 0x004fe4000bf06070 */
[----:B-1----:R-:W-:Y:S01]  /*4950*/  IMAD R8, R22, UR4, R3 ;  /* 0x0000000416087c24 */ /* 0x002fe2000f8e0203 */
[----:B------:R-:W-:-:S06]  /*4960*/  UMOV UR4, URZ ;  /* 0x000000ff00047c82 */ /* 0x000fcc0008000000 */
[----:B------:R-:W-:Y:S05]  /*4970*/  BRA.U !UP0, `(.L_x_174) ;  /* 0x0000000908047547 */ /* 0x000fea000b800000 */
[----:B------:R-:W1:Y:S01]  /*4980*/  LDC.64 R4, c[0x0][0x390] ;  /* 0x0000e400ff047b82 */ /* 0x000e620000000a00 */
[----:B------:R-:W-:-:S05]  /*4990*/  UMOV UR4, URZ ;  /* 0x000000ff00047c82 */ /* 0x000fca0008000000 */
.L_x_175:
[----:B------:R-:W-:-:S05]  /*49a0*/  IADD3 R7, PT, PT, R8, UR4, RZ ;  /* 0x0000000408077c10 */ /* 0x000fca000fffe0ff */
[----:B-1----:R-:W-:-:S05]  /*49b0*/  IMAD.WIDE R6, R7, 0x4, R4 ;  /* 0x0000000407067825 */ /* 0x002fca00078e0204 */
[----:B------:R-:W2:Y:S04]  /*49c0*/  LDG.E.CONSTANT R13, desc[UR12][R6.64] ;  /* 0x0000000c060d7981 */ /* 0x000ea8000c1e9900 */
[----:B------:R-:W3:Y:S04]  /*49d0*/  LDG.E.CONSTANT R11, desc[UR12][R6.64+0x8] ;  /* 0x0000080c060b7981 */ /* 0x000ee8000c1e9900 */
[----:B0-----:R-:W4:Y:S04]  /*49e0*/  LDG.E.CONSTANT R9, desc[UR12][R6.64+0x4] ;  /* 0x0000040c06097981 */ /* 0x001f28000c1e9900 */
[----:B------:R-:W5:Y:S01]  /*49f0*/  LDG.E.CONSTANT R17, desc[UR12][R6.64+0xc] ;  /* 0x00000c0c06117981 */ /* 0x000f62000c1e9900 */
[----:B------:R-:W-:-:S09]  /*4a00*/  ULEA UR8, UR4, UR9, 0x2 ;  /* 0x0000000904087291 */ /* 0x000fd2000f8e10ff */
[----:B------:R-:W5:Y:S04]  /*4a10*/  LDL R16, [UR8] ;  /* 0x00000008ff107983 */ /* 0x000f680008100800 */
[----:B------:R-:W5:Y:S01]  /*4a20*/  LDL R12, [UR8+0x4] ;  /* 0x00000408ff0c7983 */ /* 0x000f620008100800 */
[----:B--2---:R-:W-:-:S05]  /*4a30*/  FMUL R13, R14, R13 ;  /* 0x0000000d0e0d7220 */ /* 0x004fca0000400000 */
[----:B------:R-:W0:Y:S02]  /*4a40*/  SHFL.DOWN PT, R10, R13, 0x10, 0x1f ;  /* 0x0a001f000d0a7f89 */ /* 0x000e2400000e0000 */
[----:B0-----:R-:W-:-:S05]  /*4a50*/  FADD R10, R13, R10 ;  /* 0x0000000a0d0a7221 */ /* 0x001fca0000000000 */
[----:B------:R-:W0:Y:S02]  /*4a60*/  SHFL.DOWN PT, R15, R10, 0x8, 0x1f ;  /* 0x09001f000a0f7f89 */ /* 0x000e2400000e0000 */
[----:B0-----:R-:W-:Y:S01]  /*4a70*/  FADD R19, R10, R15 ;  /* 0x0000000f0a137221 */ /* 0x001fe20000000000 */
[----:B----4-:R-:W-:Y:S01]  /*4a80*/  FMUL R27, R14, R9 ;  /* 0x000000090e1b7220 */ /* 0x010fe20000400000 */
[----:B------:R-:W2:Y:S04]  /*4a90*/  LDL R10, [UR8+0x8] ;  /* 0x00000808ff0a7983 */ /* 0x000ea80008100800 */
[----:B------:R-:W0:Y:S04]  /*4aa0*/  SHFL.DOWN PT, R18, R19, 0x4, 0x1f ;  /* 0x08801f0013127f89 */ /* 0x000e2800000e0000 */
[----:B------:R-:W4:Y:S01]  /*4ab0*/  LDG.E.CONSTANT R9, desc[UR12][R6.64+0x10] ;  /* 0x0000100c06097981 */ /* 0x000f22000c1e9900 */
[----:B0-----:R-:W-:-:S05]  /*4ac0*/  FADD R25, R19, R18 ;  /* 0x0000001213197221 */ /* 0x001fca0000000000 */
[----:B------:R-:W0:Y:S02]  /*4ad0*/  SHFL.DOWN PT, R18, R25, 0x2, 0x1f ;  /* 0x08401f0019127f89 */ /* 0x000e2400000e0000 */
[----:B0-----:R-:W-:Y:S01]  /*4ae0*/  FADD R26, R25, R18 ;  /* 0x00000012191a7221 */ /* 0x001fe20000000000 */
[----:B---3--:R-:W-:Y:S02]  /*4af0*/  FMUL R18, R14, R11 ;  /* 0x0000000b0e127220 */ /* 0x008fe40000400000 */
[----:B------:R-:W3:Y:S04]  /*4b00*/  LDG.E.CONSTANT R11, desc[UR12][R6.64+0x14] ;  /* 0x0000140c060b7981 */ /* 0x000ee8000c1e9900 */
[----:B------:R-:W0:Y:S04]  /*4b10*/  SHFL.DOWN PT, R13, R26, 0x1, 0x1f ;  /* 0x08201f001a0d7f89 */ /* 0x000e2800000e0000 */
[----:B------:R-:W1:Y:S01]  /*4b20*/  SHFL.DOWN PT, R15, R18, 0x10, 0x1f ;  /* 0x0a001f00120f7f89 */ /* 0x000e6200000e0000 */
[----:B0-----:R-:W-:-:S03]  /*4b30*/  FADD R19, R26, R13 ;  /* 0x0000000d1a137221 */ /* 0x001fc60000000000 */
[----:B------:R-:W3:Y:S01]  /*4b40*/  LDG.E.CONSTANT R13, desc[UR12][R6.64+0x18] ;  /* 0x0000180c060d7981 */ /* 0x000ee2000c1e9900 */
[----:B-1----:R-:W-:-:S03]  /*4b50*/  FADD R29, R18, R15 ;  /* 0x0000000f121d7221 */ /* 0x002fc60000000000 */
[----:B------:R0:W3:Y:S04]  /*4b60*/  LDG.E.CONSTANT R15, desc[UR12][R6.64+0x1c] ;  /* 0x00001c0c060f7981 */ /* 0x0000e8000c1e9900 */
[----:B------:R-:W1:Y:S04]  /*4b70*/  SHFL.DOWN PT, R28, R27, 0x10, 0x1f ;  /* 0x0a001f001b1c7f89 */ /* 0x000e6800000e0000 */
[----:B------:R-:W0:Y:S01]  /*4b80*/  SHFL.DOWN PT, R26, R29, 0x8, 0x1f ;  /* 0x09001f001d1a7f89 */ /* 0x000e2200000e0000 */
[----:B-----5:R-:W-:-:S03]  /*4b90*/  FADD R16, R19, R16 ;  /* 0x0000001013107221 */ /* 0x020fc60000000000 */
[----:B------:R-:W5:Y:S01]  /*4ba0*/  LDL R6, [UR8+0xc] ;  /* 0x00000c08ff067983 */ /* 0x000f620008100800 */
[----:B-1----:R-:W-:-:S05]  /*4bb0*/  FADD R28, R27, R28 ;  /* 0x0000001c1b1c7221 */ /* 0x002fca0000000000 */
[----:B------:R-:W1:Y:S01]  /*4bc0*/  SHFL.DOWN PT, R25, R28, 0x8, 0x1f ;  /* 0x09001f001c197f89 */ /* 0x000e6200000e0000 */
[----:B0-----:R-:W-:-:S05]  /*4bd0*/  FADD R30, R29, R26 ;  /* 0x0000001a1d1e7221 */ /* 0x001fca0000000000 */
[----:B------:R-:W0:Y:S01]  /*4be0*/  SHFL.DOWN PT, R27, R30, 0x4, 0x1f ;  /* 0x08801f001e1b7f89 */ /* 0x000e2200000e0000 */
[----:B-1----:R-:W-:-:S05]  /*4bf0*/  FADD R25, R28, R25 ;  /* 0x000000191c197221 */ /* 0x002fca0000000000 */
[----:B------:R-:W1:Y:S01]  /*4c00*/  SHFL.DOWN PT, R18, R25, 0x4, 0x1f ;  /* 0x08801f0019127f89 */ /* 0x000e6200000e0000 */
[----:B0-----:R-:W-:-:S05]  /*4c10*/  FADD R31, R30, R27 ;  /* 0x0000001b1e1f7221 */ /* 0x001fca0000000000 */
[----:B------:R-:W0:Y:S01]  /*4c20*/  SHFL.DOWN PT, R28, R31, 0x2, 0x1f ;  /* 0x08401f001f1c7f89 */ /* 0x000e2200000e0000 */
[----:B-1----:R-:W-:-:S05]  /*4c30*/  FADD R26, R25, R18 ;  /* 0x00000012191a7221 */ /* 0x002fca0000000000 */
[----:B------:R-:W1:Y:S01]  /*4c40*/  SHFL.DOWN PT, R27, R26, 0x2, 0x1f ;  /* 0x08401f001a1b7f89 */ /* 0x000e6200000e0000 */
[----:B0-----:R-:W-:Y:S01]  /*4c50*/  FADD R28, R31, R28 ;  /* 0x0000001c1f1c7221 */ /* 0x001fe20000000000 */
[----:B------:R-:W-:-:S04]  /*4c60*/  FMUL R29, R14, R17 ;  /* 0x000000110e1d7220 */ /* 0x000fc80000400000 */
[----:B------:R-:W0:Y:S01]  /*4c70*/  SHFL.DOWN PT, R17, R28, 0x1, 0x1f ;  /* 0x08201f001c117f89 */ /* 0x000e2200000e0000 */
[----:B-1----:R-:W-:-:S05]  /*4c80*/  FADD R18, R26, R27 ;  /* 0x0000001b1a127221 */ /* 0x002fca0000000000 */
[----:B------:R-:W1:Y:S01]  /*4c90*/  SHFL.DOWN PT, R7, R18, 0x1, 0x1f ;  /* 0x08201f0012077f89 */ /* 0x000e6200000e0000 */
[----:B0-----:R-:W-:-:S03]  /*4ca0*/  FADD R27, R28, R17 ;  /* 0x000000111c1b7221 */ /* 0x001fc60000000000 */
[----:B------:R0:W-:Y:S04]  /*4cb0*/  STL [UR8], R16 ;  /* 0x00000010ff007987 */ /* 0x0001e80008100808 */
[----:B------:R-:W5:Y:S04]  /*4cc0*/  LDL R17, [UR8+0x10] ;  /* 0x00001008ff117983 */ /* 0x000f680008100800 */
[----:B0-----:R-:W5:Y:S01]  /*4cd0*/  LDL R16, [UR8+0x14] ;  /* 0x00001408ff107983 */ /* 0x001f620008100800 */
[----:B-1----:R-:W-:-:S04]  /*4ce0*/  FADD R7, R18, R7 ;  /* 0x0000000712077221 */ /* 0x002fc80000000000 */
[----:B------:R-:W-:Y:S02]  /*4cf0*/  FADD R19, R7, R12 ;  /* 0x0000000c07137221 */ /* 0x000fe40000000000 */
[----:B------:R-:W5:Y:S04]  /*4d00*/  LDL R12, [UR8+0x18] ;  /* 0x00001808ff0c7983 */ /* 0x000f680008100800 */
[----:B------:R-:W5:Y:S04]  /*4d10*/  LDL R7, [UR8+0x1c] ;  /* 0x00001c08ff077983 */ /* 0x000f680008100800 */
[----:B------:R-:W0:Y:S02]  /*4d20*/  SHFL.DOWN PT, R26, R29, 0x10, 0x1f ;  /* 0x0a001f001d1a7f89 */ /* 0x000e2400000e0000 */
[----:B0-----:R-:W-:-:S05]  /*4d30*/  FADD R25, R29, R26 ;  /* 0x0000001a1d197221 */ /* 0x001fca0000000000 */
[----:B------:R-:W0:Y:S01]  /*4d40*/  SHFL.DOWN PT, R18, R25, 0x8, 0x1f ;  /* 0x09001f0019127f89 */ /* 0x000e2200000e0000 */
[----:B--2---:R-:W-:Y:S01]  /*4d50*/  FADD R27, R27, R10 ;  /* 0x0000000a1b1b7221 */ /* 0x004fe20000000000 */
[----:B----4-:R-:W-:-:S05]  /*4d60*/  FMUL R9, R14, R9 ;  /* 0x000000090e097220 */ /* 0x010fca0000400000 */
[----:B------:R-:W1:Y:S01]  /*4d70*/  SHFL.DOWN PT, R10, R9, 0x10, 0x1f ;  /* 0x0a001f00090a7f89 */ /* 0x000e6200000e0000 */
[----:B0-----:R-:W-:-:S03]  /*4d80*/  FADD R18, R25, R18 ;  /* 0x0000001219127221 */ /* 0x001fc60000000000 */
[----:B------:R0:W-:Y:S04]  /*4d90*/  STL [UR8+0x4], R19 ;  /* 0x00000413ff007987 */ /* 0x0001e80008100808 */
[----:B------:R-:W-:Y:S04]  /*4da0*/  SHFL.DOWN PT, R29, R18, 0x4, 0x1f ;  /* 0x08801f00121d7f89 */ /* 0x000fe800000e0000 */
[----:B------:R-:W-:Y:S01]  /*4db0*/  STL [UR8+0x8], R27 ;  /* 0x0000081bff007987 */ /* 0x000fe20008100808 */
[----:B---3--:R-:W-:-:S05]  /*4dc0*/  FMUL R11, R14, R11 ;  /* 0x0000000b0e0b7220 */ /* 0x008fca0000400000 */
[----:B------:R-:W2:Y:S01]  /*4dd0*/  SHFL.DOWN PT, R26, R11, 0x10, 0x1f ;  /* 0x0a001f000b1a7f89 */ /* 0x000ea200000e0000 */
[----:B-1----:R-:W-:-:S05]  /*4de0*/  FADD R10, R9, R10 ;  /* 0x0000000a090a7221 */ /* 0x002fca0000000000 */
[----:B------:R-:W-:Y:S01]  /*4df0*/  SHFL.DOWN PT, R27, R10, 0x8, 0x1f ;  /* 0x09001f000a1b7f89 */ /* 0x000fe200000e0000 */
[C---:B------:R-:W-:Y:S01]  /*4e00*/  FMUL R13, R14.reuse, R13 ;  /* 0x0000000d0e0d7220 */ /* 0x040fe20000400000 */
[----:B0-----:R-:W-:-:S04]  /*4e10*/  FMUL R19, R14, R15 ;  /* 0x0000000f0e137220 */ /* 0x001fc80000400000 */
[----:B------:R-:W0:Y:S01]  /*4e20*/  SHFL.DOWN PT, R28, R13, 0x10, 0x1f ;  /* 0x0a001f000d1c7f89 */ /* 0x000e2200000e0000 */
[----:B--2---:R-:W-:-:S03]  /*4e30*/  FADD R15, R11, R26 ;  /* 0x0000001a0b0f7221 */ /* 0x004fc60000000000 */
[----:B------:R-:W1:Y:S04]  /*4e40*/  SHFL.DOWN PT, R26, R19, 0x10, 0x1f ;  /* 0x0a001f00131a7f89 */ /* 0x000e6800000e0000 */
[----:B------:R-:W2:Y:S01]  /*4e50*/  SHFL.DOWN PT, R30, R15, 0x8, 0x1f ;  /* 0x09001f000f1e7f89 */ /* 0x000ea200000e0000 */
[----:B------:R-:W-:Y:S01]  /*4e60*/  FADD R9, R18, R29 ;  /* 0x0000001d12097221 */ /* 0x000fe20000000000 */
[----:B0-----:R-:W-:Y:S01]  /*4e70*/  FADD R28, R13, R28 ;  /* 0x0000001c0d1c7221 */ /* 0x001fe20000000000 */
[----:B-1----:R-:W-:Y:S01]  /*4e80*/  FADD R25, R19, R26 ;  /* 0x0000001a13197221 */ /* 0x002fe20000000000 */
[----:B------:R-:W-:-:S03]  /*4e90*/  FADD R26, R10, R27 ;  /* 0x0000001b0a1a7221 */ /* 0x000fc60000000000 */
[----:B------:R-:W0:Y:S01]  /*4ea0*/  SHFL.DOWN PT, R11, R28, 0x8, 0x1f ;  /* 0x09001f001c0b7f89 */ /* 0x000e2200000e0000 */
[----:B--2---:R-:W-:-:S03]  /*4eb0*/  FADD R27, R15, R30 ;  /* 0x0000001e0f1b7221 */ /* 0x004fc60000000000 */
[----:B------:R-:W1:Y:S04]  /*4ec0*/  SHFL.DOWN PT, R30, R9, 0x2, 0x1f ;  /* 0x08401f00091e7f89 */ /* 0x000e6800000e0000 */
[----:B------:R-:W2:Y:S01]  /*4ed0*/  SHFL.DOWN PT, R32, R25, 0x8, 0x1f ;  /* 0x09001f0019207f89 */ /* 0x000ea200000e0000 */
[----:B0-----:R-:W-:Y:S01]  /*4ee0*/  FADD R18, R28, R11 ;  /* 0x0000000b1c127221 */ /* 0x001fe20000000000 */
[----:B-1----:R-:W-:Y:S02]  /*4ef0*/  FADD R11, R9, R30 ;  /* 0x0000001e090b7221 */ /* 0x002fe40000000000 */
[----:B------:R-:W0:Y:S01]  /*4f00*/  SHFL.DOWN PT, R30, R27, 0x4, 0x1f ;  /* 0x08801f001b1e7f89 */ /* 0x000e2200000e0000 */
[----:B--2---:R-:W-:-:S03]  /*4f10*/  FADD R13, R25, R32 ;  /* 0x00000020190d7221 */ /* 0x004fc60000000000 */
[----:B------:R-:W1:Y:S04]  /*4f20*/  SHFL.DOWN PT, R19, R26, 0x4, 0x1f ;  /* 0x08801f001a137f89 */ /* 0x000e6800000e0000 */
[----:B------:R-:W2:Y:S04]  /*4f30*/  SHFL.DOWN PT, R29, R18, 0x4, 0x1f ;  /* 0x08801f00121d7f89 */ /* 0x000ea800000e0000 */
[----:B------:R-:W3:Y:S01]  /*4f40*/  SHFL.DOWN PT, R28, R11, 0x1, 0x1f ;  /* 0x08201f000b1c7f89 */ /* 0x000ee200000e0000 */
[----:B0-----:R-:W-:-:S03]  /*4f50*/  FADD R15, R27, R30 ;  /* 0x0000001e1b0f7221 */ /* 0x001fc60000000000 */
[----:B------:R-:W0:Y:S01]  /*4f60*/  SHFL.DOWN PT, R30, R13, 0x4, 0x1f ;  /* 0x08801f000d1e7f89 */ /* 0x000e2200000e0000 */
[----:B-1----:R-:W-:Y:S01]  /*4f70*/  FADD R10, R26, R19 ;  /* 0x000000131a0a7221 */ /* 0x002fe20000000000 */
[----:B--2---:R-:W-:Y:S02]  /*4f80*/  FADD R19, R18, R29 ;  /* 0x0000001d12137221 */ /* 0x004fe40000000000 */
[----:B------:R-:W1:Y:S01]  /*4f90*/  SHFL.DOWN PT, R26, R15, 0x2, 0x1f ;  /* 0x08401f000f1a7f89 */ /* 0x000e6200000e0000 */
[----:B---3--:R-:W-:-:S03]  /*4fa0*/  FADD R29, R11, R28 ;  /* 0x0000001c0b1d7221 */ /* 0x008fc60000000000 */
[----:B------:R-:W2:Y:S04]  /*4fb0*/  SHFL.DOWN PT, R25, R10, 0x2, 0x1f ;  /* 0x08401f000a197f89 */ /* 0x000ea800000e0000 */
[----:B------:R-:W3:Y:S01]  /*4fc0*/  SHFL.DOWN PT, R28, R19, 0x2, 0x1f ;  /* 0x08401f00131c7f89 */ /* 0x000ee200000e0000 */
[----:B0-----:R-:W-:-:S05]  /*4fd0*/  FADD R9, R13, R30 ;  /* 0x0000001e0d097221 */ /* 0x001fca0000000000 */
[----:B------:R-:W0:Y:S01]  /*4fe0*/  SHFL.DOWN PT, R30, R9, 0x2, 0x1f ;  /* 0x08401f00091e7f89 */ /* 0x000e2200000e0000 */
[----:B-1----:R-:W-:Y:S01]  /*4ff0*/  FADD R18, R15, R26 ;  /* 0x0000001a0f127221 */ /* 0x002fe20000000000 */
[----:B--2---:R-:W-:Y:S01]  /*5000*/  FADD R25, R10, R25 ;  /* 0x000000190a197221 */ /* 0x004fe20000000000 */
[----:B---3--:R-:W-:-:S04]  /*5010*/  FADD R26, R19, R28 ;  /* 0x0000001c131a7221 */ /* 0x008fc80000000000 */
[----:B------:R-:W1:Y:S04]  /*5020*/  SHFL.DOWN PT, R10, R25, 0x1, 0x1f ;  /* 0x08201f00190a7f89 */ /* 0x000e6800000e0000 */
[----:B------:R-:W2:Y:S04]  /*5030*/  SHFL.DOWN PT, R11, R18, 0x1, 0x1f ;  /* 0x08201f00120b7f89 */ /* 0x000ea800000e0000 */
[----:B------:R-:W3:Y:S01]  /*5040*/  SHFL.DOWN PT, R27, R26, 0x1, 0x1f ;  /* 0x08201f001a1b7f89 */ /* 0x000ee200000e0000 */
[----:B0-----:R-:W-:-:S05]  /*5050*/  FADD R13, R9, R30 ;  /* 0x0000001e090d7221 */ /* 0x001fca0000000000 */
[----:B------:R-:W0:Y:S01]  /*5060*/  SHFL.DOWN PT, R28, R13, 0x1, 0x1f ;  /* 0x08201f000d1c7f89 */ /* 0x000e2200000e0000 */
[----:B-----5:R-:W-:Y:S01]  /*5070*/  FADD R6, R29, R6 ;  /* 0x000000061d067221 */ /* 0x020fe20000000000 */
[----:B-1----:R-:W-:Y:S01]  /*5080*/  FADD R10, R25, R10 ;  /* 0x0000000a190a7221 */ /* 0x002fe20000000000 */
[----:B--2---:R-:W-:Y:S01]  /*5090*/  FADD R11, R18, R11 ;  /* 0x0000000b120b7221 */ /* 0x004fe20000000000 */
[----:B---3--:R-:W-:Y:S02]  /*50a0*/  FADD R27, R26, R27 ;  /* 0x0000001b1a1b7221 */ /* 0x008fe40000000000 */
[----:B------:R-:W-:Y:S01]  /*50b0*/  FADD R10, R10, R17 ;  /* 0x000000110a0a7221 */ /* 0x000fe20000000000 */
[----:B------:R-:W-:Y:S01]  /*50c0*/  FADD R11, R11, R16 ;  /* 0x000000100b0b7221 */ /* 0x000fe20000000000 */
[----:B------:R-:W-:Y:S01]  /*50d0*/  FADD R12, R27, R12 ;  /* 0x0000000c1b0c7221 */ /* 0x000fe20000000000 */
[----:B0-----:R-:W-:-:S04]  /*50e0*/  FADD R28, R13, R28 ;  /* 0x0000001c0d1c7221 */ /* 0x001fc80000000000 */
[----:B------:R-:W-:Y:S01]  /*50f0*/  FADD R7, R28, R7 ;  /* 0x000000071c077221 */ /* 0x000fe20000000000 */
[----:B------:R2:W-:Y:S04]  /*5100*/  STL [UR8+0xc], R6 ;  /* 0x00000c06ff007987 */ /* 0x0005e80008100808 */
[----:B------:R2:W-:Y:S04]  /*5110*/  STL [UR8+0x10], R10 ;  /* 0x0000100aff007987 */ /* 0x0005e80008100808 */
[----:B------:R2:W-:Y:S04]  /*5120*/  STL [UR8+0x14], R11 ;  /* 0x0000140bff007987 */ /* 0x0005e80008100808 */
[----:B------:R2:W-:Y:S04]  /*5130*/  STL [UR8+0x18], R12 ;  /* 0x0000180cff007987 */ /* 0x0005e80008100808 */
[----:B------:R2:W-:Y:S01]  /*5140*/  STL [UR8+0x1c], R7 ;  /* 0x00001c07ff007987 */ /* 0x0005e20008100808 */
[----:B------:R-:W-:-:S04]  /*5150*/  UIADD3 UR4, UPT, UPT, UR4, 0x8, URZ ;  /* 0x0000000804047890 */ /* 0x000fc8000fffe0ff */
[----:B------:R-:W-:-:S09]  /*5160*/  UISETP.NE.AND UP0, UPT, UR4, UR5, UPT ;  /* 0x000000050400728c */ /* 0x000fd2000bf05270 */
[----:B--2---:R-:W-:Y:S05]  /*5170*/  BRA.U UP0, `(.L_x_175) ;  /* 0xfffffff900087547 */ /* 0x004fea000b83ffff */
[----:B------:R-:W-:-:S05]  /*5180*/  UMOV UR4, UR5 ;  /* 0x0000000500047c82 */ /* 0x000fca0008000000 */
.L_x_174:
[----:B------:R-:W-:-:S09]  /*5190*/  UISETP.NE.AND UP0, UPT, UR7, URZ, UPT ;  /* 0x000000ff0700728c */ /* 0x000fd2000bf05270 */
[----:B------:R-:W-:Y:S05]  /*51a0*/  BRA.U !UP0, `(.L_x_176) ;  /* 0x0000001508d87547 */ /* 0x000fea000b800000 */
[----:B------:R-:W1:Y:S01]  /*51b0*/  LDC.64 R4, c[0x0][0x390] ;  /* 0x0000e400ff047b82 */ /* 0x000e620000000a00 */
[----:B------:R-:W-:-:S05]  /*51c0*/  IADD3 R7, PT, PT, R8, UR4, RZ ;  /* 0x0000000408077c10 */ /* 0x000fca000fffe0ff */
[----:B-1----:R-:W-:-:S05]  /*51d0*/  IMAD.WIDE R4, R7, 0x4, R4 ;  /* 0x0000000407047825 */ /* 0x002fca00078e0204 */
[----:B------:R-:W2:Y:S01]  /*51e0*/  LDG.E.CONSTANT R7, desc[UR12][R4.64] ;  /* 0x0000000c04077981 */ /* 0x000ea2000c1e9900 */
[----:B------:R-:W-:-:S09]  /*51f0*/  ULEA UR4, UR4, UR9, 0x2 ;  /* 0x0000000904047291 */ /* 0x000fd2000f8e10ff */
[----:B------:R-:W3:Y:S01]  /*5200*/  LDL R13, [UR4] ;  /* 0x00000004ff0d7983 */ /* 0x000ee20008100800 */
[----:B------:R-:W-:Y:S01]  /*5210*/  UISETP.NE.AND UP0, UPT, UR7, 0x1, UPT ;  /* 0x000000010700788c */ /* 0x000fe2000bf05270 */
[----:B--2---:R-:W-:-:S05]  /*5220*/  FMUL R7, R7, R14 ;  /* 0x0000000e07077220 */ /* 0x004fca0000400000 */
[----:B------:R-:W1:Y:S02]  /*5230*/  SHFL.DOWN PT, R6, R7, 0x10, 0x1f ;  /* 0x0a001f0007067f89 */ /* 0x000e6400000e0000 */
[----:B-1----:R-:W-:-:S05]  /*5240*/  FADD R6, R7, R6 ;  /* 0x0000000607067221 */ /* 0x002fca0000000000 */
[----:B0-----:R-:W0:Y:S02]  /*5250*/  SHFL.DOWN PT, R9, R6, 0x8, 0x1f ;  /* 0x09001f0006097f89 */ /* 0x001e2400000e0000 */
        /* <DEDUP_REMOVED lines=8> */
[----:B------:R0:W-:Y:S01]  /*52e0*/  STL [UR4], R10 ;  /* 0x0000000aff007987 */ /* 0x0001e20008100804 */
[----:B------:R-:W-:Y:S05]  /*52f0*/  BRA.U !UP0, `(.L_x_176) ;  /* 0x0000001508847547 */ /* 0x000fea000b800000 */
[----:B------:R-:W2:Y:S04]  /*5300*/  LDG.E.CONSTANT R7, desc[UR12][R4.64+0x4] ;  /* 0x0000040c04077981 */ /* 0x000ea8000c1e9900 */
[----:B------:R-:W3:Y:S01]  /*5310*/  LDL R13, [UR4+0x4] ;  /* 0x00000404ff0d7983 */ /* 0x000ee20008100800 */
[----:B------:R-:W-:Y:S01]  /*5320*/  UISETP.NE.AND UP0, UPT, UR7, 0x2, UPT ;  /* 0x000000020700788c */ /* 0x000fe2000bf05270 */
        /* <DEDUP_REMOVED lines=9> */
[----:B0-----:R-:W0:Y:S02]  /*53c0*/  SHFL.DOWN PT, R10, R11, 0x1, 0x1f ;  /* 0x08201f000b0a7f89 */ /* 0x001e2400000e0000 */
[----:B0-----:R-:W-:-:S04]  /*53d0*/  FADD R10, R11, R10 ;  /* 0x0000000a0b0a7221 */ /* 0x001fc80000000000 */
[----:B---3--:R-:W-:-:S05]  /*53e0*/  FADD R10, R10, R13 ;  /* 0x0000000d0a0a7221 */ /* 0x008fca0000000000 */
[----:B------:R0:W-:Y:S01]  /*53f0*/  STL [UR4+0x4], R10 ;  /* 0x0000040aff007987 */ /* 0x0001e20008100804 */
        /* <DEDUP_REMOVED lines=70> */
[----:B0-----:R-:W3:Y:S01]  /*5860*/  LDL R10, [UR4+0x18] ;  /* 0x00001804ff0a7983 */ /* 0x001ee20008100800 */
        /* <DEDUP_REMOVED lines=12> */
[----:B------:R0:W-:Y:S01]  /*5930*/  STL [UR4+0x18], R5 ;  /* 0x00001805ff007987 */ /* 0x0001e20008100804 */
[----:B------:R-:W-:Y:S05]  /*5940*/  BRA `(.L_x_176) ;  /* 0x0000000c00f07947 */ /* 0x000fea0003800000 */
.L_x_173:
[----:B--2---:R-:W-:Y:S01]  /*5950*/  UISETP.GE.U32.AND UP0, UPT, UR4, 0x8, UPT ;  /* 0x000000080400788c */ /* 0x004fe2000bf06070 */
[----:B------:R-:W-:Y:S01]  /*5960*/  HFMA2 R5, -RZ, RZ, 0, 0 ;  /* 0x00000000ff057431 */ /* 0x000fe200000001ff */
[----:B------:R-:W-:-:S07]  /*5970*/  LEA R4, R22, R2, 0x9 ;  /* 0x0000000216047211 */ /* 0x000fce00078e48ff */
[----:B------:R-:W-:Y:S05]  /*5980*/  BRA.U !UP0, `(.L_x_177) ;  /* 0x0000000508fc7547 */ /* 0x000fea000b800000 */
[----:B------:R-:W-:-:S07]  /*5990*/  MOV R5, RZ ;  /* 0x000000ff00057202 */ /* 0x000fce0000000f00 */
.L_x_178:
[----:B--2---:R-:W-:-:S05]  /*59a0*/  LEA R7, R5, R4, 0x2 ;  /* 0x0000000405077211 */ /* 0x004fca00078e10ff */
[----:B01----:R-:W2:Y:S01]  /*59b0*/  LDL R9, [R7] ;  /* 0x0000000007097983 */ /* 0x003ea20000100800 */
[----:B------:R-:W-:-:S05]  /*59c0*/  LEA R6, R5, R1, 0x2 ;  /* 0x0000000105067211 */ /* 0x000fca00078e10ff */
[----:B------:R-:W3:Y:S04]  /*59d0*/  LDL R15, [R6+0x1200] ;  /* 0x00120000060f7983 */ /* 0x000ee80000100800 */
[----:B------:R-:W4:Y:S04]  /*59e0*/  LDL R17, [R6+0x1204] ;  /* 0x0012040006117983 */ /* 0x000f280000100800 */
[----:B------:R-:W5:Y:S01]  /*59f0*/  LDL R16, [R6+0x121c] ;  /* 0x00121c0006107983 */ /* 0x000f620000100800 */
        /* <DEDUP_REMOVED lines=12> */
[----:B------:R-:W-:Y:S04]  /*5ac0*/  STL [R6+0x1200], R15 ;  /* 0x0012000f06007387 */ /* 0x000fe80000100800 */
[----:B------:R-:W2:Y:S02]  /*5ad0*/  LDL R9, [R7+0x4] ;  /* 0x0000040007097983 */ /* 0x000ea40000100800 */
        /* <DEDUP_REMOVED lines=11> */
[----:B----4-:R-:W-:Y:S02]  /*5b90*/  FADD R15, R12, R17 ;  /* 0x000000110c0f7221 */ /* 0x010fe40000000000 */
[----:B------:R-:W2:Y:S04]  /*5ba0*/  LDL R17, [R6+0x1208] ;  /* 0x0012080006117983 */ /* 0x000ea80000100800 */
[----:B------:R-:W-:Y:S04]  /*5bb0*/  STL [R6+0x1204], R15 ;  /* 0x0012040f06007387 */ /* 0x000fe80000100800 */
[----:B------:R-:W3:Y:S02]  /*5bc0*/  LDL R9, [R7+0x8] ;  /* 0x0000080007097983 */ /* 0x000ee40000100800 */
        /* <DEDUP_REMOVED lines=11> */
[----:B--2---:R-:W-:Y:S02]  /*5c80*/  FADD R15, R12, R17 ;  /* 0x000000110c0f7221 */ /* 0x004fe40000000000 */
        /* <DEDUP_REMOVED lines=16> */
[----:B------:R0:W-:Y:S04]  /*5d90*/  STL [R6+0x120c], R15 ;  /* 0x00120c0f06007387 */ /* 0x0001e80000100800 */
[----:B------:R-:W3:Y:S04]  /*5da0*/  LDL R9, [R7+0x10] ;  /* 0x0000100007097983 */ /* 0x000ee80000100800 */
[----:B0-----:R-:W4:Y:S01]  /*5db0*/  LDL R15, [R6+0x1214] ;  /* 0x00121400060f7983 */ /* 0x001f220000100800 */
        /* <DEDUP_REMOVED lines=12> */
[----:B------:R0:W-:Y:S04]  /*5e80*/  STL [R6+0x1210], R17 ;  /* 0x0012101106007387 */ /* 0x0001e80000100800 */
[----:B------:R-:W2:Y:S04]  /*5e90*/  LDL R9, [R7+0x14] ;  /* 0x0000140007097983 */ /* 0x000ea80000100800 */
[----:B0-----:R-:W3:Y:S01]  /*5ea0*/  LDL R17, [R6+0x1218] ;  /* 0x0012180006117983 */ /* 0x001ee20000100800 */
        /* <DEDUP_REMOVED lines=11> */
[----:B----4-:R-:W-:-:S05]  /*5f60*/  FADD R15, R12, R15 ;  /* 0x0000000f0c0f7221 */ /* 0x010fca0000000000 */
        /* <DEDUP_REMOVED lines=15> */
[----:B------:R-:W2:Y:S01]  /*6060*/  LDL R7, [R7+0x1c] ;  /* 0x00001c0007077983 */ /* 0x000ea20000100800 */
[----:B------:R-:W-:-:S04]  /*6070*/  IADD3 R5, PT, PT, R5, 0x8, RZ ;  /* 0x0000000805057810 */ /* 0x000fc80007ffe0ff */
[----:B------:R-:W-:Y:S01]  /*6080*/  ISETP.NE.AND P0, PT, R5, UR5, PT ;  /* 0x0000000505007c0c */ /* 0x000fe2000bf05270 */
        /* <DEDUP_REMOVED lines=11> */
[----:B-----5:R-:W-:-:S05]  /*6140*/  FADD R7, R7, R16 ;  /* 0x0000001007077221 */ /* 0x020fca0000000000 */
[----:B------:R2:W-:Y:S01]  /*6150*/  STL [R6+0x121c], R7 ;  /* 0x00121c0706007387 */ /* 0x0005e20000100800 */
[----:B------:R-:W-:Y:S05]  /*6160*/  @P0 BRA `(.L_x_178) ;  /* 0xfffffff8000c0947 */ /* 0x000fea000383ffff */
[----:B------:R-:W-:-:S07]  /*6170*/  MOV R5, UR5 ;  /* 0x0000000500057c02 */ /* 0x000fce0008000f00 */
.L_x_177:
[----:B------:R-:W-:-:S09]  /*6180*/  UISETP.NE.AND UP0, UPT, UR7, URZ, UPT ;  /* 0x000000ff0700728c */ /* 0x000fd2000bf05270 */
[----:B------:R-:W-:Y:S05]  /*6190*/  BRA.U !UP0, `(.L_x_176) ;  /* 0x0000000508dc7547 */ /* 0x000fea000b800000 */
[----:B------:R-:W-:-:S05]  /*61a0*/  LEA R4, R5, R4, 0x2 ;  /* 0x0000000405047211 */ /* 0x000fca00078e10ff */
[----:B--2---:R-:W2:Y:S01]  /*61b0*/  LDL R7, [R4] ;  /* 0x0000000004077983 */ /* 0x004ea20000100800 */
[----:B------:R-:W-:-:S05]  /*61c0*/  LEA R5, R5, R1, 0x2 ;  /* 0x0000000105057211 */ /* 0x000fca00078e10ff */
[----:B------:R-:W3:Y:S01]  /*61d0*/  LDL R13, [R5+0x1200] ;  /* 0x00120000050d7983 */ /* 0x000ee20000100800 */
[----:B------:R-:W-:Y:S01]  /*61e0*/  UISETP.NE.AND UP0, UPT, UR7, 0x1, UPT ;  /* 0x000000010700788c */ /* 0x000fe2000bf05270 */
[----:B--2---:R-:W-:-:S05]  /*61f0*/  FMUL R7, R14, R7 ;  /* 0x000000070e077220 */ /* 0x004fca0000400000 */
[----:B------:R-:W2:Y:S02]  /*6200*/  SHFL.DOWN PT, R6, R7, 0x10, 0x1f ;  /* 0x0a001f0007067f89 */ /* 0x000ea400000e0000 */
[----:B--2---:R-:W-:-:S05]  /*6210*/  FADD R6, R7, R6 ;  /* 0x0000000607067221 */ /* 0x004fca0000000000 */
[----:B01----:R-:W0:Y:S02]  /*6220*/  SHFL.DOWN PT, R9, R6, 0x8, 0x1f ;  /* 0x09001f0006097f89 */ /* 0x003e2400000e0000 */
        /* <DEDUP_REMOVED lines=9> */
[----:B------:R-:W-:Y:S05]  /*62c0*/  BRA.U !UP0, `(.L_x_176) ;  /* 0x0000000508907547 */ /* 0x000fea000b800000 */
[----:B------:R-:W2:Y:S04]  /*62d0*/  LDL R7, [R4+0x4] ;  /* 0x0000040004077983 */ /* 0x000ea80000100800 */
[----:B------:R-:W4:Y:S01]  /*62e0*/  LDL R13, [R5+0x1204] ;  /* 0x00120400050d7983 */ /* 0x000f220000100800 */
[----:B------:R-:W-:Y:S01]  /*62f0*/  UISETP.NE.AND UP0, UPT, UR7, 0x2, UPT ;  /* 0x000000020700788c */ /* 0x000fe2000bf05270 */
        /* <DEDUP_REMOVED lines=9> */
[----:B---3--:R-:W0:Y:S02]  /*6390*/  SHFL.DOWN PT, R10, R11, 0x1, 0x1f ;  /* 0x08201f000b0a7f89 */ /* 0x008e2400000e0000 */
[----:B0-----:R-:W-:-:S04]  /*63a0*/  FADD R10, R11, R10 ;  /* 0x0000000a0b0a7221 */ /* 0x001fc80000000000 */
[----:B----4-:R-:W-:-:S05]  /*63b0*/  FADD R10, R10, R13 ;  /* 0x0000000d0a0a7221 */ /* 0x010fca0000000000 */
[----:B------:R4:W-:Y:S01]  /*63c0*/  STL [R5+0x1204], R10 ;  /* 0x0012040a05007387 */ /* 0x0009e20000100800 */
[----:B------:R-:W-:Y:S05]  /*63d0*/  BRA.U !UP0, `(.L_x_176) ;  /* 0x00000005084c7547 */ /* 0x000fea000b800000 */
[----:B------:R-:W2:Y:S04]  /*63e0*/  LDL R7, [R4+0x8] ;  /* 0x0000080004077983 */ /* 0x000ea80000100800 */
[----:B------:R-:W3:Y:S01]  /*63f0*/  LDL R13, [R5+0x1208] ;  /* 0x00120800050d7983 */ /* 0x000ee20000100800 */
        /* <DEDUP_REMOVED lines=10> */
[----:B----4-:R-:W0:Y:S02]  /*64a0*/  SHFL.DOWN PT, R10, R11, 0x1, 0x1f ;  /* 0x08201f000b0a7f89 */ /* 0x010e2400000e0000 */
[----:B0-----:R-:W-:-:S04]  /*64b0*/  FADD R10, R11, R10 ;  /* 0x0000000a0b0a7221 */ /* 0x001fc80000000000 */
[----:B---3--:R-:W-:-:S05]  /*64c0*/  FADD R10, R10, R13 ;  /* 0x0000000d0a0a7221 */ /* 0x008fca0000000000 */
[----:B------:R0:W-:Y:S01]  /*64d0*/  STL [R5+0x1208], R10 ;  /* 0x0012080a05007387 */ /* 0x0001e20000100800 */
[----:B------:R-:W-:Y:S05]  /*64e0*/  BRA.U !UP0, `(.L_x_176) ;  /* 0x0000000508087547 */ /* 0x000fea000b800000 */
[----:B------:R-:W2:Y:S04]  /*64f0*/  LDL R7, [R4+0xc] ;  /* 0x00000c0004077983 */ /* 0x000ea80000100800 */
[----:B------:R-:W3:Y:S01]  /*6500*/  LDL R13, [R5+0x120c] ;  /* 0x00120c00050d7983 */ /* 0x000ee20000100800 */
        /* <DEDUP_REMOVED lines=64> */
.L_x_176:
[----:B------:R-:W-:-:S04]  /*6910*/  IADD3 R22, PT, PT, R22, 0x1, RZ ;  /* 0x0000000116167810 */ /* 0x000fc80007ffe0ff */
[----:B------:R-:W-:-:S13]  /*6920*/  ISETP.NE.AND P0, PT, R22, UR10, PT ;  /* 0x0000000a16007c0c */ /* 0x000fda000bf05270 */
[----:B------:R-:W-:Y:S05]  /*6930*/  @P0 BRA `(.L_x_179) ;  /* 0xffffffd000400947 */ /* 0x000fea000383ffff */
.L_x_160:
[----:B------:R-:W5:Y:S02]  /*6940*/  LDC R0, c[0x0][0x3a8] ;  /* 0x0000ea00ff007b82 */ /* 0x000f640000000800 */
[----:B-----5:R-:W-:-:S13]  /*6950*/  ISETP.GE.AND P0, PT, R0, 0x1, PT ;  /* 0x000000010000780c */ /* 0x020fda0003f06270 */
[----:B------:R-:W-:Y:S05]  /*6960*/  @!P0 EXIT ;  /* 0x000000000000894d */ /* 0x000fea0003800000 */
[----:B------:R-:W-:Y:S01]  /*6970*/  ISETP.GE.U32.AND P0, PT, R0, 0x4, PT ;  /* 0x000000040000780c */ /* 0x000fe20003f06070 */
[----:B------:R-:W-:Y:S01]  /*6980*/  ULOP3.LUT UR15, UR14, 0x3, URZ, 0xc0, !UPT ;  /* 0x000000030e0f7892 */ /* 0x000fe2000f8ec0ff */
[----:B------:R-:W-:Y:S01]  /*6990*/  IMAD R20, R20, R0, R3 ;  /* 0x0000000014147224 */ /* 0x000fe200078e0203 */
[----:B------:R-:W-:-:S10]  /*69a0*/  UMOV UR4, URZ ;  /* 0x000000ff00047c82 */ /* 0x000fd40008000000 */
[----:B------:R-:W-:Y:S05]  /*69b0*/  @!P0 BRA `(.L_x_180) ;  /* 0x00000004004c8947 */ /* 0x000fea0003800000 */
[----:B------:R-:W5:Y:S01]  /*69c0*/  LDCU.64 UR10, c[0x0][0x398] ;  /* 0x00007300ff0a77ac */ /* 0x000f620008000a00 */
[----:B------:R-:W-:Y:S01]  /*69d0*/  MOV R0, R20 ;  /* 0x0000001400007202 */ /* 0x000fe20000000f00 */
[----:B------:R-:W-:Y:S01]  /*69e0*/  ULOP3.LUT UR4, UR14, 0xffff, URZ, 0xc0, !UPT ;  /* 0x0000ffff0e047892 */ /* 0x000fe2000f8ec0ff */
[----:B------:R-:W-:-:S03]  /*69f0*/  UMOV UR6, UR9 ;  /* 0x0000000900067c82 */ /* 0x000fc60008000000 */
[----:B------:R-:W-:-:S04]  /*6a00*/  USHF.R.U32.HI UR4, URZ, 0x2, UR4 ;  /* 0x00000002ff047899 */ /* 0x000fc80008011604 */
[----:B------:R-:W-:-:S04]  /*6a10*/  USHF.L.U32 UR4, UR4, 0x2, URZ ;  /* 0x0000000204047899 */ /* 0x000fc800080006ff */
[----:B------:R-:W-:Y:S02]  /*6a20*/  ULOP3.LUT UR5, UR4, 0xfc, URZ, 0xe2, !UPT ;  /* 0x000000fc04057892 */ /* 0x000fe4000f8ee2ff */
[----:B-----5:R-:W-:Y:S02]  /*6a30*/  UIADD3 UR7, UP0, UPT, UR10, 0x8, URZ ;  /* 0x000000080a077890 */ /* 0x020fe4000ff1e0ff */
[----:B------:R-:W-:Y:S02]  /*6a40*/  ULOP3.LUT UR4, UR14, 0xfc, URZ, 0xc0, !UPT ;  /* 0x000000fc0e047892 */ /* 0x000fe4000f8ec0ff */
[----:B------:R-:W-:Y:S02]  /*6a50*/  UIADD3.X UR8, UPT, UPT, URZ, UR11, URZ, UP0, !UPT ;  /* 0x0000000bff087290 */ /* 0x000fe400087fe4ff */
[----:B------:R-:W-:-:S12]  /*6a60*/  UIADD3 UR5, UPT, UPT, -UR5, URZ, URZ ;  /* 0x000000ff05057290 */ /* 0x000fd8000fffe1ff */
.L_x_189:
[----:B01234-:R-:W2:Y:S01]  /*6a70*/  LDL.128 R4, [UR6] ;  /* 0x00000006ff047983 */ /* 0x01fea20008100c00 */
[----:B------:R-:W0:Y:S01]  /*6a80*/  MUFU.RCP R2, R21 ;  /* 0x0000001500027308 */ /* 0x000e220000001000 */
[----:B------:R-:W-:Y:S01]  /*6a90*/  UIADD3 UR5, UPT, UPT, UR5, 0x4, URZ ;  /* 0x0000000405057890 */ /* 0x000fe2000fffe0ff */
[----:B------:R-:W-:Y:S03]  /*6aa0*/  BSSY.RECONVERGENT B0, `(.L_x_181) ;  /* 0x0000010000007945 */ /* 0x000fe60003800200 */
[----:B------:R-:W-:Y:S01]  /*6ab0*/  UISETP.NE.AND UP0, UPT, UR5, URZ, UPT ;  /* 0x000000ff0500728c */ /* 0x000fe2000bf05270 */
[----:B0-----:R-:W-:-:S04]  /*6ac0*/  FFMA R3, R2, -R21, 1 ;  /* 0x3f80000002037423 */ /* 0x001fc80000000815 */
[----:B------:R-:W-:Y:S01]  /*6ad0*/  FFMA R9, R2, R3, R2 ;  /* 0x0000000302097223 */ /* 0x000fe20000000002 */
[----:B------:R-:W-:Y:S02]  /*6ae0*/  MOV R2, UR7 ;  /* 0x0000000700027c02 */ /* 0x000fe40008000f00 */
[----:B------:R-:W-:-:S03]  /*6af0*/  MOV R3, UR8 ;  /* 0x0000000800037c02 */ /* 0x000fc60008000f00 */
[----:B------:R-:W-:Y:S01]  /*6b00*/  IMAD.WIDE R2, R0, 0x4, R2 ;  /* 0x0000000400027825 */ /* 0x000fe200078e0202 */
[----:B--2---:R-:W0:Y:S03]  /*6b10*/  FCHK P0, R4, R21 ;  /* 0x0000001504007302 */ /* 0x004e260000000000 */
[----:B------:R-:W-:-:S04]  /*6b20*/  FFMA R8, R4, R9, RZ ;  /* 0x0000000904087223 */ /* 0x000fc800000000ff */
[----:B------:R-:W-:-:S04]  /*6b30*/  FFMA R10, R8, -R21, R4 ;  /* 0x80000015080a7223 */ /* 0x000fc80000000004 */
[----:B------:R-:W-:Y:S01]  /*6b40*/  FFMA R9, R9, R10, R8 ;  /* 0x0000000a09097223 */ /* 0x000fe20000000008 */
[----:B0-----:R-:W-:Y:S06]  /*6b50*/  @!P0 BRA `(.L_x_182) ;  /* 0x0000000000108947 */ /* 0x001fec0003800000 */
[----:B------:R-:W-:Y:S02]  /*6b60*/  MOV R24, R21 ;  /* 0x0000001500187202 */ /* 0x000fe40000000f00 */
[----:B------:R-:W-:-:S07]  /*6b70*/  MOV R8, 0x6b90 ;  /* 0x00006b9000087802 */ /* 0x000fce0000000f00 */
[----:B------:R-:W-:Y:S05]  /*6b80*/  CALL.REL.NOINC `($__internal_4_$__cuda_sm3x_div_rn_noftz_f32_slowpath) ;  /* 0x0000000400b07944 */ /* 0x000fea0003c00000 */
[----:B------:R-:W-:-:S07]  /*6b90*/  MOV R9, R4 ;  /* 0x0000000400097202 */ /* 0x000fce0000000f00 */
.L_x_182:
[----:B------:R-:W-:Y:S05]  /*6ba0*/  BSYNC.RECONVERGENT B0 ;  /* 0x0000000000007941 */ /* 0x000fea0003800200 */
.L_x_181:
[----:B------:R-:W0:Y:S01]  /*6bb0*/  MUFU.RCP R4, R21 ;  /* 0x0000001500047308 */ /* 0x000e220000001000 */
[----:B------:R1:W-:Y:S01]  /*6bc0*/  STG.E desc[UR12][R2.64+-0x8], R9 ;  /* 0xfffff80902007986 */ /* 0x0003e2000c10190c */
[----:B------:R-:W-:Y:S06]  /*6bd0*/  BSSY.RECONVERGENT B0, `(.L_x_183) ;  /* 0x000000d000007945 */ /* 0x000fec0003800200 */
[----:B------:R-:W2:Y:S01]  /*6be0*/  FCHK P0, R5, R21 ;  /* 0x0000001505007302 */ /* 0x000ea20000000000 */
[----:B0-----:R-:W-:-:S04]  /*6bf0*/  FFMA R11, R4, -R21, 1 ;  /* 0x3f800000040b7423 */ /* 0x001fc80000000815 */
[----:B------:R-:W-:-:S04]  /*6c00*/  FFMA R13, R4, R11, R4 ;  /* 0x0000000b040d7223 */ /* 0x000fc80000000004 */
[----:B------:R-:W-:-:S04]  /*6c10*/  FFMA R4, R5, R13, RZ ;  /* 0x0000000d05047223 */ /* 0x000fc800000000ff */
[----:B------:R-:W-:-:S04]  /*6c20*/  FFMA R11, R4, -R21, R5 ;  /* 0x80000015040b7223 */ /* 0x000fc80000000005 */
[----:B------:R-:W-:Y:S01]  /*6c30*/  FFMA R11, R13, R11, R4 ;  /* 0x0000000b0d0b7223 */ /* 0x000fe20000000004 */
[----:B-12---:R-:W-:Y:S06]  /*6c40*/  @!P0 BRA `(.L_x_184) ;  /* 0x0000000000148947 */ /* 0x006fec0003800000 */
[----:B------:R-:W-:Y:S02]  /*6c50*/  MOV R4, R5 ;  /* 0x0000000500047202 */ /* 0x000fe40000000f00 */
[----:B------:R-:W-:Y:S02]  /*6c60*/  MOV R24, R21 ;  /* 0x0000001500187202 */ /* 0x000fe40000000f00 */
[----:B------:R-:W-:-:S07]  /*6c70*/  MOV R8, 0x6c90 ;  /* 0x00006c9000087802 */ /* 0x000fce0000000f00 */
[----:B------:R-:W-:Y:S05]  /*6c80*/  CALL.REL.NOINC `($__internal_4_$__cuda_sm3x_div_rn_noftz_f32_slowpath) ;  /* 0x0000000400707944 */ /* 0x000fea0003c00000 */
[----:B------:R-:W-:-:S07]  /*6c90*/  MOV R11, R4 ;  /* 0x00000004000b7202 */ /* 0x000fce0000000f00 */
.L_x_184:
[----:B------:R-:W-:Y:S05]  /*6ca0*/  BSYNC.RECONVERGENT B0 ;  /* 0x0000000000007941 */ /* 0x000fea0003800200 */
.L_x_183:
        /* <DEDUP_REMOVED lines=15> */
.L_x_186:
[----:B------:R-:W-:Y:S05]  /*6da0*/  BSYNC.RECONVERGENT B0 ;  /* 0x0000000000007941 */ /* 0x000fea0003800200 */
.L_x_185:
        /* <DEDUP_REMOVED lines=15> */
.L_x_188:
[----:B------:R-:W-:Y:S05]  /*6ea0*/  BSYNC.RECONVERGENT B0 ;  /* 0x0000000000007941 */ /* 0x000fea0003800200 */
.L_x_187:
[----:B------:R0:W-:Y:S01]  /*6eb0*/  STG.E desc[UR12][R2.64+0x4], R9 ;  /* 0x0000040902007986 */ /* 0x0001e2000c10190c */
[----:B------:R-:W-:Y:S01]  /*6ec0*/  IADD3 R0, PT, PT, R0, 0x4, RZ ;  /* 0x0000000400007810 */ /* 0x000fe20007ffe0ff */
[----:B------:R-:W-:Y:S01]  /*6ed0*/  UIADD3 UR6, UPT, UPT, UR6, 0x10, URZ ;  /* 0x0000001006067890 */ /* 0x000fe2000fffe0ff */
[----:B------:R-:W-:Y:S11]  /*6ee0*/  BRA.U UP0, `(.L_x_189) ;  /* 0xfffffff900e07547 */ /* 0x000ff6000b83ffff */
.L_x_180:
[----:B------:R-:W-:-:S13]  /*6ef0*/  ISETP.NE.AND P0, PT, RZ, UR15, PT ;  /* 0x0000000fff007c0c */ /* 0x000fda000bf05270 */
[----:B------:R-:W-:Y:S05]  /*6f00*/  @!P0 EXIT ;  /* 0x000000000000894d */ /* 0x000fea0003800000 */
[----:B0-----:R-:W0:Y:S01]  /*6f10*/  LDC.64 R2, c[0x0][0x398] ;  /* 0x0000e600ff027b82 */ /* 0x001e220000000a00 */
[----:B-1-34-:R-:W-:Y:S01]  /*6f20*/  IADD3 R5, PT, PT, R20, UR4, RZ ;  /* 0x0000000414057c10 */ /* 0x01afe2000fffe0ff */
[----:B------:R-:W-:Y:S02]  /*6f30*/  UIMAD UR6, UR4, 0x4, UR9 ;  /* 0x00000004040678a4 */ /* 0x000fe4000f8e0209 */
[----:B------:R-:W-:-:S12]  /*6f40*/  UIADD3 UR5, UPT, UPT, -UR15, URZ, URZ ;  /* 0x000000ff0f057290 */ /* 0x000fd8000fffe1ff */
.L_x_192:
[----:B------:R-:W3:Y:S01]  /*6f50*/  LDL R8, [UR6] ;  /* 0x00000006ff087983 */ /* 0x000ee20008100800 */
[----:B------:R-:W2:Y:S01]  /*6f60*/  MUFU.RCP R0, R21 ;  /* 0x0000001500007308 */ /* 0x000ea20000001000 */
[----:B------:R-:W-:Y:S01]  /*6f70*/  UIADD3 UR5, UPT, UPT, UR5, 0x1, URZ ;  /* 0x0000000105057890 */ /* 0x000fe2000fffe0ff */
[----:B------:R-:W-:Y:S03]  /*6f80*/  BSSY.RECONVERGENT B0, `(.L_x_190) ;  /* 0x000000f000007945 */ /* 0x000fe60003800200 */
[----:B------:R-:W-:Y:S01]  /*6f90*/  UISETP.NE.AND UP0, UPT, UR5, URZ, UPT ;  /* 0x000000ff0500728c */ /* 0x000fe2000bf05270 */
[----:B-12---:R-:W-:-:S04]  /*6fa0*/  FFMA R7, R0, -R21, 1 ;  /* 0x3f80000000077423 */ /* 0x006fc80000000815 */
[----:B------:R-:W-:Y:S01]  /*6fb0*/  FFMA R0, R0, R7, R0 ;  /* 0x0000000700007223 */ /* 0x000fe20000000000 */
[----:B---3--:R-:W1:Y:S03]  /*6fc0*/  FCHK P0, R8, R21 ;  /* 0x0000001508007302 */ /* 0x008e660000000000 */
[----:B------:R-:W-:-:S04]  /*6fd0*/  FFMA R7, R0, R8, RZ ;  /* 0x0000000800077223 */ /* 0x000fc800000000ff */
[----:B------:R-:W-:-:S04]  /*6fe0*/  FFMA R4, R7, -R21, R8 ;  /* 0x8000001507047223 */ /* 0x000fc80000000008 */
[----:B------:R-:W-:Y:S01]  /*6ff0*/  FFMA R9, R0, R4, R7 ;  /* 0x0000000400097223 */ /* 0x000fe20000000007 */
[----:B0-----:R-:W-:Y:S01]  /*7000*/  IMAD.WIDE R6, R5, 0x4, R2 ;  /* 0x0000000405067825 */ /* 0x001fe200078e0202 */
[----:B-1----:R-:W-:Y:S06]  /*7010*/  @!P0 BRA `(.L_x_191) ;  /* 0x0000000000148947 */ /* 0x002fec0003800000 */
[----:B------:R-:W-:Y:S02]  /*7020*/  MOV R4, R8 ;  /* 0x0000000800047202 */ /* 0x000fe40000000f00 */
[----:B------:R-:W-:Y:S02]  /*7030*/  MOV R24, R21 ;  /* 0x0000001500187202 */ /* 0x000fe40000000f00 */
[----:B------:R-:W-:-:S07]  /*7040*/  MOV R8, 0x7060 ;  /* 0x0000706000087802 */ /* 0x000fce0000000f00 */
[----:B------:R-:W-:Y:S05]  /*7050*/  CALL.REL.NOINC `($__internal_4_$__cuda_sm3x_div_rn_noftz_f32_slowpath) ;  /* 0x00000000007c7944 */ /* 0x000fea0003c00000 */
[----:B------:R-:W-:-:S07]  /*7060*/  MOV R9, R4 ;  /* 0x0000000400097202 */ /* 0x000fce0000000f00 */
.L_x_191:
[----:B------:R-:W-:Y:S05]  /*7070*/  BSYNC.RECONVERGENT B0 ;  /* 0x0000000000007941 */ /* 0x000fea0003800200 */
.L_x_190:
[----:B------:R1:W-:Y:S01]  /*7080*/  STG.E desc[UR12][R6.64], R9 ;  /* 0x0000000906007986 */ /* 0x0003e2000c10190c */
[----:B------:R-:W-:Y:S01]  /*7090*/  IADD3 R5, PT, PT, R5, 0x1, RZ ;  /* 0x0000000105057810 */ /* 0x000fe20007ffe0ff */
[----:B------:R-:W-:Y:S01]  /*70a0*/  UIADD3 UR6, UPT, UPT, UR6, 0x4, URZ ;  /* 0x0000000406067890 */ /* 0x000fe2000fffe0ff */
[----:B------:R-:W-:Y:S11]  /*70b0*/  BRA.U UP0, `(.L_x_192) ;  /* 0xfffffffd00a47547 */ /* 0x000ff6000b83ffff */
[----:B------:R-:W-:Y:S05]  /*70c0*/  EXIT ;  /* 0x000000000000794d */ /* 0x000fea0003800000 */
        .weak           $__internal_3_$__cuda_sm20_sqrt_rn_f32_slowpath
        .type           $__internal_3_$__cuda_sm20_sqrt_rn_f32_slowpath,@function
        .size           $__internal_3_$__cuda_sm20_sqrt_rn_f32_slowpath,($__internal_4_$__cuda_sm3x_div_rn_noftz_f32_slowpath - $__internal_3_$__cuda_sm20_sqrt_rn_f32_slowpath)
$__internal_3_$__cuda_sm20_sqrt_rn_f32_slowpath:
        /* <DEDUP_REMOVED lines=20> */
.L_x_193:
[----:B------:R-:W-:Y:S01]  /*7210*/  MOV R24, R5 ;  /* 0x0000000500187202 */ /* 0x000fe20000000f00 */
[----:B------:R-:W-:Y:S01]  /*7220*/  HFMA2 R5, -RZ, RZ, 0, 0 ;  /* 0x00000000ff057431 */ /* 0x000fe200000001ff */
[----:B------:R-:W-:-:S04]  /*7230*/  MOV R4, R8 ;  /* 0x0000000800047202 */ /* 0x000fc80000000f00 */
[----:B------:R-:W-:Y:S05]  /*7240*/  RET.REL.NODEC R4 `(_Z39predictive_prefetching_attention_kernelPKfS0_S0_Pfiiii) ;  /* 0xffffff8c046c7950 */ /* 0x000fea0003c3ffff */
        .weak           $__internal_4_$__cuda_sm3x_div_rn_noftz_f32_slowpath
        .type           $__internal_4_$__cuda_sm3x_div_rn_noftz_f32_slowpath,@function
        .size           $__internal_4_$__cuda_sm3x_div_rn_noftz_f32_slowpath,(.L_x_210 - $__internal_4_$__cuda_sm3x_div_rn_noftz_f32_slowpath)
$__internal_4_$__cuda_sm3x_div_rn_noftz_f32_slowpath:
[----:B------:R-:W-:Y:S01]  /*7250*/  SHF.R.U32.HI R9, RZ, 0x17, R24 ;  /* 0x00000017ff097819 */ /* 0x000fe20000011618 */
[----:B------:R-:W-:Y:S01]  /*7260*/  BSSY.RECONVERGENT B1, `(.L_x_194) ;  /* 0x0000063000017945 */ /* 0x000fe20003800200 */
[----:B------:R-:W-:Y:S02]  /*7270*/  SHF.R.U32.HI R12, RZ, 0x17, R4 ;  /* 0x00000017ff0c7819 */ /* 0x000fe40000011604 */
[----:B------:R-:W-:Y:S02]  /*7280*/  LOP3.LUT R9, R9, 0xff, RZ, 0xc0, !PT ;  /* 0x000000ff09097812 */ /* 0x000fe400078ec0ff */
[----:B------:R-:W-:Y:S02]  /*7290*/  LOP3.LUT R12, R12, 0xff, RZ, 0xc0, !PT ;  /* 0x000000ff0c0c7812 */ /* 0x000fe400078ec0ff */
[----:B------:R-:W-:Y:S02]  /*72a0*/  IADD3 R13, PT, PT, R9, -0x1, RZ ;  /* 0xffffffff090d7810 */ /* 0x000fe40007ffe0ff */
[----:B------:R-:W-:-:S02]  /*72b0*/  IADD3 R11, PT, PT, R12, -0x1, RZ ;  /* 0xffffffff0c0b7810 */ /* 0x000fc40007ffe0ff */
[----:B------:R-:W-:Y:S02]  /*72c0*/  ISETP.GT.U32.AND P0, PT, R13, 0xfd, PT ;  /* 0x000000fd0d00780c */ /* 0x000fe40003f04070 */
[----:B------:R-:W-:Y:S02]  /*72d0*/  MOV R15, R24 ;  /* 0x00000018000f7202 */ /* 0x000fe40000000f00 */
        /* <DEDUP_REMOVED lines=9> */
[----:B------:R-:W-:Y:S02]  /*7370*/  FSETP.NEU.FTZ.AND P1, PT, |R4|, +INF , PT ;  /* 0x7f8000000400780b */ /* 0x000fe40003f3d200 */
        /* <DEDUP_REMOVED lines=11> */
[----:B------:R-:W-:Y:S01]  /*7430*/  @P0 MOV R10, RZ ;  /* 0x000000ff000a0202 */ /* 0x000fe20000000f00 */
[----:B------:R-:W-:Y:S01]  /*7440*/  @!P0 FFMA R4, R4, 1.84467440737095516160e+19, RZ ;  /* 0x5f80000004048823 */ /* 0x000fe200000000ff */
[----:B------:R-:W-:Y:S01]  /*7450*/  @!P0 MOV R10, 0xffffffc0 ;  /* 0xffffffc0000a8802 */ /* 0x000fe20000000f00 */
[----:B------:R-:W-:-:S03]  /*7460*/  @!P1 FFMA R15, R24, 1.84467440737095516160e+19, RZ ;  /* 0x5f800000180f9823 */ /* 0x000fc600000000ff */
[----:B------:R-:W-:-:S07]  /*7470*/  @!P1 IADD3 R10, PT, PT, R10, 0x40, RZ ;  /* 0x000000400a0a9810 */ /* 0x000fce0007ffe0ff */
.L_x_195:
[----:B------:R-:W-:Y:S01]  /*7480*/  LEA R14, R9, 0xc0800000, 0x17 ;  /* 0xc0800000090e7811 */ /* 0x000fe200078eb8ff */
[----:B------:R-:W-:Y:S01]  /*7490*/  BSSY.RECONVERGENT B2, `(.L_x_200) ;  /* 0x0000036000027945 */ /* 0x000fe20003800200 */
[----:B------:R-:W-:Y:S02]  /*74a0*/  IADD3 R12, PT, PT, R12, -0x7f, RZ ;  /* 0xffffff810c0c7810 */ /* 0x000fe40007ffe0ff */
[----:B------:R-:W-:-:S03]  /*74b0*/  IADD3 R16, PT, PT, -R14, R15, RZ ;  /* 0x0000000f0e107210 */ /* 0x000fc60007ffe1ff */
[----:B------:R-:W-:Y:S01]  /*74c0*/  IMAD R4, R12, -0x800000, R4 ;  /* 0xff8000000c047824 */ /* 0x000fe200078e0204 */
[----:B------:R-:W0:Y:S01]  /*74d0*/  MUFU.RCP R14, R16 ;  /* 0x00000010000e7308 */ /* 0x000e220000001000 */
[----:B------:R-:W-:-:S04]  /*74e0*/  FADD.FTZ R11, -R16, -RZ ;  /* 0x800000ff100b7221 */ /* 0x000fc80000010100 */
[----:B0-----:R-:W-:-:S04]  /*74f0*/  FFMA R13, R14, R11, 1 ;  /* 0x3f8000000e0d7423 */ /* 0x001fc8000000000b */
[----:B------:R-:W-:-:S04]  /*7500*/  FFMA R13, R14, R13, R14 ;  /* 0x0000000d0e0d7223 */ /* 0x000fc8000000000e */
[----:B------:R-:W-:-:S04]  /*7510*/  FFMA R14, R4, R13, RZ ;  /* 0x0000000d040e7223 */ /* 0x000fc800000000ff */
[----:B------:R-:W-:-:S04]  /*7520*/  FFMA R15, R11, R14, R4 ;  /* 0x0000000e0b0f7223 */ /* 0x000fc80000000004 */
[----:B------:R-:W-:Y:S01]  /*7530*/  FFMA R14, R13, R15, R14 ;  /* 0x0000000f0d0e7223 */ /* 0x000fe2000000000e */
[----:B------:R-:W-:-:S03]  /*7540*/  IADD3 R15, PT, PT, R12, 0x7f, -R9 ;  /* 0x0000007f0c0f7810 */ /* 0x000fc60007ffe809 */
[----:B------:R-:W-:Y:S01]  /*7550*/  FFMA R11, R11, R14, R4 ;  /* 0x0000000e0b0b7223 */ /* 0x000fe20000000004 */
[----:B------:R-:W-:-:S03]  /*7560*/  IADD3 R15, PT, PT, R15, R10, RZ ;  /* 0x0000000a0f0f7210 */ /* 0x000fc60007ffe0ff */
        /* <DEDUP_REMOVED lines=17> */
[C---:B------:R-:W-:Y:S02]  /*7680*/  IADD3 R13, PT, PT, R9.reuse, 0x20, RZ ;  /* 0x00000020090d7810 */ /* 0x040fe40007ffe0ff */
[----:B------:R-:W-:Y:S02]  /*7690*/  LOP3.LUT R10, R10, 0x7fffff, RZ, 0xc0, !PT ;  /* 0x007fffff0a0a7812 */ /* 0x000fe400078ec0ff */
[C---:B------:R-:W-:Y:S02]  /*76a0*/  ISETP.NE.AND P2, PT, R9.reuse, RZ, PT ;  /* 0x000000ff0900720c */ /* 0x040fe40003f45270 */
        /* <DEDUP_REMOVED lines=16> */
.L_x_202:
[----:B------:R-:W-:-:S04]  /*77b0*/  LOP3.LUT R4, R4, 0x80000000, RZ, 0xc0, !PT ;  /* 0x8000000004047812 */ /* 0x000fc800078ec0ff */
[----:B------:R-:W-:Y:S01]  /*77c0*/  LOP3.LUT R4, R4, 0x7f800000, RZ, 0xfc, !PT ;  /* 0x7f80000004047812 */ /* 0x000fe200078efcff */
[----:B------:R-:W-:Y:S06]  /*77d0*/  BRA `(.L_x_203) ;  /* 0x0000000000047947 */ /* 0x000fec0003800000 */
.L_x_201:
[----:B------:R-:W-:-:S07]  /*77e0*/  LEA R4, R15, R4, 0x17 ;  /* 0x000000040f047211 */ /* 0x000fce00078eb8ff */
.L_x_203:
[----:B------:R-:W-:Y:S05]  /*77f0*/  BSYNC.RECONVERGENT B2 ;  /* 0x0000000000027941 */ /* 0x000fea0003800200 */
.L_x_200:
[----:B------:R-:W-:Y:S05]  /*7800*/  BRA `(.L_x_204) ;  /* 0x0000000000207947 */ /* 0x000fea0003800000 */
.L_x_199:
[----:B------:R-:W-:-:S04]  /*7810*/  LOP3.LUT R4, R15, 0x80000000, R4, 0x48, !PT ;  /* 0x800000000f047812 */ /* 0x000fc800078e4804 */
[----:B------:R-:W-:Y:S01]  /*7820*/  LOP3.LUT R4, R4, 0x7f800000, RZ, 0xfc, !PT ;  /* 0x7f80000004047812 */ /* 0x000fe200078efcff */
[----:B------:R-:W-:Y:S06]  /*7830*/  BRA `(.L_x_204) ;  /* 0x0000000000147947 */ /* 0x000fec0003800000 */
.L_x_198:
[----:B------:R-:W-:Y:S01]  /*7840*/  LOP3.LUT R4, R15, 0x80000000, R4, 0x48, !PT ;  /* 0x800000000f047812 */ /* 0x000fe200078e4804 */
[----:B------:R-:W-:Y:S06]  /*7850*/  BRA `(.L_x_204) ;  /* 0x00000000000c7947 */ /* 0x000fec0003800000 */
.L_x_197:
[----:B------:R-:W0:Y:S01]  /*7860*/  MUFU.RSQ R4, -QNAN ;  /* 0xffc0000000047908 */ /* 0x000e220000001400 */
[----:B------:R-:W-:Y:S05]  /*7870*/  BRA `(.L_x_204) ;  /* 0x0000000000047947 */ /* 0x000fea0003800000 */
.L_x_196:
[----:B------:R-:W-:-:S07]  /*7880*/  FADD.FTZ R4, R4, R24 ;  /* 0x0000001804047221 */ /* 0x000fce0000010000 */
.L_x_204:
[----:B------:R-:W-:Y:S05]  /*7890*/  BSYNC.RECONVERGENT B1 ;  /* 0x0000000000017941 */ /* 0x000fea0003800200 */
.L_x_194:
[----:B------:R-:W-:-:S04]  /*78a0*/  HFMA2 R9, -RZ, RZ, 0, 0 ;  /* 0x00000000ff097431 */ /* 0x000fc800000001ff */
[----:B0-----:R-:W-:Y:S05]  /*78b0*/  RET.REL.NODEC R8 `(_Z39predictive_prefetching_attention_kernelPKfS0_S0_Pfiiii) ;  /* 0xffffff8408d07950 */ /* 0x001fea0003c3ffff */
.L_x_205:
        /* <DEDUP_REMOVED lines=12> */
.L_x_210:


//--------------------- .nv.shared._ZN3cub18CUB_300001_SM_10006detail11EmptyKernelIvEEvv --------------------------
	.section	.nv.shared._ZN3cub18CUB_300001_SM_10006detail11EmptyKernelIvEEvv,"aw",@nobits
	.sectionflags	@""
	.align	16
	.zero		1024


//--------------------- .nv.shared.reserved.0     --------------------------
	.section	.nv.shared.reserved.0,"aw",@nobits
	.weak		__nv_reservedSMEM_offset_0_alias
	.size		__nv_reservedSMEM_offset_0_alias, 0, 64
	.other		__nv_reservedSMEM_offset_0_alias,@"STO_CUDA_RESERVED_SHARED STV_DEFAULT"
__nv_reservedSMEM_offset_0_alias:
	.zero		0
	.zero		64


//--------------------- .nv.global                --------------------------
	.section	.nv.global,"aw",@nobits
.nv.global:
	.type		_ZN34_INTERNAL_f826d72f_4_k_cu_5cadb3936thrust24THRUST_300001_SM_1000_NS12placeholders2_5E,@object
	.size		_ZN34_INTERNAL_f826d72f_4_k_cu_5cadb3936thrust24THRUST_300001_SM_1000_NS12placeholders2_5E,(_ZN34_INTERNAL_f826d72f_4_k_cu_5cadb3934cuda3std3__45__cpo6cbeginE - _ZN34_INTERNAL_f826d72f_4_k_cu_5cadb3936thrust24THRUST_300001_SM_1000_NS12placeholders2_5E)
_ZN34_INTERNAL_f826d72f_4_k_cu_5cadb3936thrust24THRUST_300001_SM_1000_NS12placeholders2_5E:
	.zero		1
	.type		_ZN34_INTERNAL_f826d72f_4_k_cu_5cadb3934cuda3std3__45__cpo6cbeginE,@object
	.size		_ZN34_INTERNAL_f826d72f_4_k_cu_5cadb3934cuda3std3__45__cpo6cbeginE,(_ZN34_INTERNAL_f826d72f_4_k_cu_5cadb3934cuda3std6ranges3__45__cpo6cbeginE - _ZN34_INTERNAL_f826d72f_4_k_cu_5cadb3934cuda3std3__45__cpo6cbeginE)
_ZN34_INTERNAL_f826d72f_4_k_cu_5cadb3934cuda3std3__45__cpo6cbeginE:
	.zero		1
	.type		_ZN34_INTERNAL_f826d72f_4_k_cu_5cadb3934cuda3std6ranges3__45__cpo6cbeginE,@object
	.size		_ZN34_INTERNAL_f826d72f_4_k_cu_5cadb3934cuda3std6ranges3__45__cpo6cbeginE,(_ZN34_INTERNAL_f826d72f_4_k_cu_5cadb3934cuda3std3__48in_placeE - _ZN34_INTERNAL_f826d72f_4_k_cu_5cadb3934cuda3std6ranges3__45__cpo6cbeginE)
_ZN34_INTERNAL_f826d72f_4_k_cu_5cadb3934cuda3std6ranges3__45__cpo6cbeginE:
	.zero		1
	.type		_ZN34_INTERNAL_f826d72f_4_k_cu_5cadb3934cuda3std3__48in_placeE,@object
	.size		_ZN34_INTERNAL_f826d72f_4_k_cu_5cadb3934cuda3std3__48in_placeE,(_ZN34_INTERNAL_f826d72f_4_k_cu_5cadb3934cuda3std6ranges3__45__cpo4sizeE - _ZN34_INTERNAL_f826d72f_4_k_cu_5cadb3934cuda3std3__48in_placeE)
_ZN34_INTERNAL_f826d72f_4_k_cu_5cadb3934cuda3std3__48in_placeE:
	.zero		1
	.type		_ZN34_INTERNAL_f826d72f_4_k_cu_5cadb3934cuda3std6ranges3__45__cpo4sizeE,@object
	.size		_ZN34_INTERNAL_f826d72f_4_k_cu_5cadb3934cuda3std6ranges3__45__cpo4sizeE,(_ZN34_INTERNAL_f826d72f_4_k_cu_5cadb3936thrust24THRUST_300001_SM_1000_NS12placeholders2_9E - _ZN34_INTERNAL_f826d72f_4_k_cu_5cadb3934cuda3std6ranges3__45__cpo4sizeE)
_ZN34_INTERNAL_f826d72f_4_k_cu_5cadb3934cuda3std6ranges3__45__cpo4sizeE:
	.zero		1
	.type		_ZN34_INTERNAL_f826d72f_4_k_cu_5cadb3936thrust24THRUST_300001_SM_1000_NS12placeholders2_9E,@object
	.size		_ZN34_INTERNAL_f826d72f_4_k_cu_5cadb3936thrust24THRUST_300001_SM_1000_NS12placeholders2_9E,(_ZN34_INTERNAL_f826d72f_4_k_cu_5cadb3934cuda3std3__45__cpo7crbeginE - _ZN34_INTERNAL_f826d72f_4_k_cu_5cadb3936thrust24THRUST_300001_SM_1000_NS12placeholders2_9E)
_ZN34_INTERNAL_f826d72f_4_k_cu_5cadb3936thrust24THRUST_300001_SM_1000_NS12placeholders2_9E:
	.zero		1
	.type		_ZN34_INTERNAL_f826d72f_4_k_cu_5cadb3934cuda3std3__45__cpo7crbeginE,@object
	.size		_ZN34_INTERNAL_f826d72f_4_k_cu_5cadb3934cuda3std3__45__cpo7crbeginE,(_ZN34_INTERNAL_f826d72f_4_k_cu_5cadb3934cuda3std6ranges3__45__cpo4nextE - _ZN34_INTERNAL_f826d72f_4_k_cu_5cadb3934cuda3std3__45__cpo7crbeginE)
_ZN34_INTERNAL_f826d72f_4_k_cu_5cadb3934cuda3std3__45__cpo7crbeginE:
	.zero		1
	.type		_ZN34_INTERNAL_f826d72f_4_k_cu_5cadb3934cuda3std6ranges3__45__cpo4nextE,@object
	.size		_ZN34_INTERNAL_f826d72f_4_k_cu_5cadb3934cuda3std6ranges3__45__cpo4nextE,(_ZN34_INTERNAL_f826d72f_4_k_cu_5cadb3934cuda3std6ranges3__45__cpo4swapE - _ZN34_INTERNAL_f826d72f_4_k_cu_5cadb3934cuda3std6ranges3__45__cpo4nextE)
_ZN34_INTERNAL_f826d72f_4_k_cu_5cadb3934cuda3std6ranges3__45__cpo4nextE:
	.zero		1
	.type		_ZN34_INTERNAL_f826d72f_4_k_cu_5cadb3934cuda3std6ranges3__45__cpo4swapE,@object
	.size		_ZN34_INTERNAL_f826d72f_4_k_cu_5cadb3934cuda3std6ranges3__45__cpo4swapE,(_ZN34_INTERNAL_f826d72f_4_k_cu_5cadb3936thrust24THRUST_300001_SM_1000_NS12placeholders2_1E - _ZN34_INTERNAL_f826d72f_4_k_cu_5cadb3934cuda3std6ranges3__45__cpo4swapE)
_ZN34_INTERNAL_f826d72f_4_k_cu_5cadb3934cuda3std6ranges3__45__cpo4swapE:
	.zero		1
	.type		_ZN34_INTERNAL_f826d72f_4_k_cu_5cadb3936thrust24THRUST_300001_SM_1000_NS12placeholders2_1E,@object
	.size		_ZN34_INTERNAL_f826d72f_4_k_cu_5cadb3936thrust24THRUST_300001_SM_1000_NS12placeholders2_1E,(_ZN34_INTERNAL_f826d72f_4_k_cu_5cadb3936thrust24THRUST_300001_SM_1000_NS12placeholders2_3E - _ZN34_INTERNAL_f826d72f_4_k_cu_5cadb3936thrust24THRUST_300001_SM_1000_NS12placeholders2_1E)
_ZN34_INTERNAL_f826d72f_4_k_cu_5cadb3936thrust24THRUST_300001_SM_1000_NS12placeholders2_1E:
	.zero		1
	.type		_ZN34_INTERNAL_f826d72f_4_k_cu_5cadb3936thrust24THRUST_300001_SM_1000_NS12placeholders2_3E,@object
	.size		_ZN34_INTERNAL_f826d72f_4_k_cu_5cadb3936thrust24THRUST_300001_SM_1000_NS12placeholders2_3E,(_ZN34_INTERNAL_f826d72f_4_k_cu_5cadb3934cuda3std3__45__cpo5beginE - _ZN34_INTERNAL_f826d72f_4_k_cu_5cadb3936thrust24THRUST_300001_SM_1000_NS12placeholders2_3E)
_ZN34_INTERNAL_f826d72f_4_k_cu_5cadb3936thrust24THRUST_300001_SM_1000_NS12placeholders2_3E:
	.zero		1
	.type		_ZN34_INTERNAL_f826d72f_4_k_cu_5cadb3934cuda3std3__45__cpo5beginE,@object
	.size		_ZN34_INTERNAL_f826d72f_4_k_cu_5cadb3934cuda3std3__45__cpo5beginE,(_ZN34_INTERNAL_f826d72f_4_k_cu_5cadb3934cuda3std6ranges3__45__cpo5beginE - _ZN34_INTERNAL_f826d72f_4_k_cu_5cadb3934cuda3std3__45__cpo5beginE)
_ZN34_INTERNAL_f826d72f_4_k_cu_5cadb3934cuda3std3__45__cpo5beginE:
	.zero		1
	.type		_ZN34_INTERNAL_f826d72f_4_k_cu_5cadb3934cuda3std6ranges3__45__cpo5beginE,@object
	.size		_ZN34_INTERNAL_f826d72f_4_k_cu_5cadb3934cuda3std6ranges3__45__cpo5beginE,(_ZN34_INTERNAL_f826d72f_4_k_cu_5cadb3934cuda3std3__436_GLOBAL__N__f826d72f_4_k_cu_5cadb3936ignoreE - _ZN34_INTERNAL_f826d72f_4_k_cu_5cadb3934cuda3std6ranges3__45__cpo5beginE)
_ZN34_INTERNAL_f826d72f_4_k_cu_5cadb3934cuda3std6ranges3__45__cpo5beginE:
	.zero		1
	.type		_ZN34_INTERNAL_f826d72f_4_k_cu_5cadb3934cuda3std3__436_GLOBAL__N__f826d72f_4_k_cu_5cadb3936ignoreE,@object
	.size		_ZN34_INTERNAL_f826d72f_4_k_cu_5cadb3934cuda3std3__436_GLOBAL__N__f826d72f_4_k_cu_5cadb3936ignoreE,(_ZN34_INTERNAL_f826d72f_4_k_cu_5cadb3934cuda3std6ranges3__45__cpo4dataE - _ZN34_INTERNAL_f826d72f_4_k_cu_5cadb3934cuda3std3__436_GLOBAL__N__f826d72f_4_k_cu_5cadb3936ignoreE)
_ZN34_INTERNAL_f826d72f_4_k_cu_5cadb3934cuda3std3__436_GLOBAL__N__f826d72f_4_k_cu_5cadb3936ignoreE:
	.zero		1
	.type		_ZN34_INTERNAL_f826d72f_4_k_cu_5cadb3934cuda3std6ranges3__45__cpo4dataE,@object
	.size		_ZN34_INTERNAL_f826d72f_4_k_cu_5cadb3934cuda3std6ranges3__45__cpo4dataE,(_ZN34_INTERNAL_f826d72f_4_k_cu_5cadb3936thrust24THRUST_300001_SM_1000_NS12placeholders2_7E - _ZN34_INTERNAL_f826d72f_4_k_cu_5cadb3934cuda3std6ranges3__45__cpo4dataE)
_ZN34_INTERNAL_f826d72f_4_k_cu_5cadb3934cuda3std6ranges3__45__cpo4dataE:
	.zero		1
	.type		_ZN34_INTERNAL_f826d72f_4_k_cu_5cadb3936thrust24THRUST_300001_SM_1000_NS12placeholders2_7E,@object
	.size		_ZN34_INTERNAL_f826d72f_4_k_cu_5cadb3936thrust24THRUST_300001_SM_1000_NS12placeholders2_7E,(_ZN34_INTERNAL_f826d72f_4_k_cu_5cadb3934cuda3std3__45__cpo6rbeginE - _ZN34_INTERNAL_f826d72f_4_k_cu_5cadb3936thrust24THRUST_300001_SM_1000_NS12placeholders2_7E)
_ZN34_INTERNAL_f826d72f_4_k_cu_5cadb3936thrust24THRUST_300001_SM_1000_NS12placeholders2_7E:
	.zero		1
	.type		_ZN34_INTERNAL_f826d72f_4_k_cu_5cadb3934cuda3std3__45__cpo6rbeginE,@object
	.size		_ZN34_INTERNAL_f826d72f_4_k_cu_5cadb3934cuda3std3__45__cpo6rbeginE,(_ZN34_INTERNAL_f826d72f_4_k_cu_5cadb3934cuda3std6ranges3__45__cpo7advanceE - _ZN34_INTERNAL_f826d72f_4_k_cu_5cadb3934cuda3std3__45__cpo6rbeginE)
_ZN34_INTERNAL_f826d72f_4_k_cu_5cadb3934cuda3std3__45__cpo6rbeginE:
	.zero		1
	.type		_ZN34_INTERNAL_f826d72f_4_k_cu_5cadb3934cuda3std6ranges3__45__cpo7advanceE,@object
	.size		_ZN34_INTERNAL_f826d72f_4_k_cu_5cadb3934cuda3std6ranges3__45__cpo7advanceE,(_ZN34_INTERNAL_f826d72f_4_k_cu_5cadb3934cuda3std3__47nulloptE - _ZN34_INTERNAL_f826d72f_4_k_cu_5cadb3934cuda3std6ranges3__45__cpo7advanceE)
_ZN34_INTERNAL_f826d72f_4_k_cu_5cadb3934cuda3std6ranges3__45__cpo7advanceE:
	.zero		1
	.type		_ZN34_INTERNAL_f826d72f_4_k_cu_5cadb3934cuda3std3__47nulloptE,@object
	.size		_ZN34_INTERNAL_f826d72f_4_k_cu_5cadb3934cuda3std3__47nulloptE,(_ZN34_INTERNAL_f826d72f_4_k_cu_5cadb3934cuda3std6ranges3__45__cpo8distanceE - _ZN34_INTERNAL_f826d72f_4_k_cu_5cadb3934cuda3std3__47nulloptE)
_ZN34_INTERNAL_f826d72f_4_k_cu_5cadb3934cuda3std3__47nulloptE:
	.zero		1
	.type		_ZN34_INTERNAL_f826d72f_4_k_cu_5cadb3934cuda3std6ranges3__45__cpo8distanceE,@object
	.size		_ZN34_INTERNAL_f826d72f_4_k_cu_5cadb3934cuda3std6ranges3__45__cpo8distanceE,(_ZN34_INTERNAL_f826d72f_4_k_cu_5cadb3936thrust24THRUST_300001_SM_1000_NS12placeholders2_6E - _ZN34_INTERNAL_f826d72f_4_k_cu_5cadb3934cuda3std6ranges3__45__cpo8distanceE)
_ZN34_INTERNAL_f826d72f_4_k_cu_5cadb3934cuda3std6ranges3__45__cpo8distanceE:
	.zero		1
	.type		_ZN34_INTERNAL_f826d72f_4_k_cu_5cadb3936thrust24THRUST_300001_SM_1000_NS12placeholders2_6E,@object
	.size		_ZN34_INTERNAL_f826d72f_4_k_cu_5cadb3936thrust24THRUST_300001_SM_1000_NS12placeholders2_6E,(_ZN34_INTERNAL_f826d72f_4_k_cu_5cadb3934cuda3std3__45__cpo4cendE - _ZN34_INTERNAL_f826d72f_4_k_cu_5cadb3936thrust24THRUST_300001_SM_1000_NS12placeholders2_6E)
_ZN34_INTERNAL_f826d72f_4_k_cu_5cadb3936thrust24THRUST_300001_SM_1000_NS12placeholders2_6E:
	.zero		1
	.type		_ZN34_INTERNAL_f826d72f_4_k_cu_5cadb3934cuda3std3__45__cpo4cendE,@object
	.size		_ZN34_INTERNAL_f826d72f_4_k_cu_5cadb3934cuda3std3__45__cpo4cendE,(_ZN34_INTERNAL_f826d72f_4_k_cu_5cadb3934cuda3std6ranges3__45__cpo4cendE - _ZN34_INTERNAL_f826d72f_4_k_cu_5cadb3934cuda3std3__45__cpo4cendE)
_ZN34_INTERNAL_f826d72f_4_k_cu_5cadb3934cuda3std3__45__cpo4cendE:
	.zero		1
	.type		_ZN34_INTERNAL_f826d72f_4_k_cu_5cadb3934cuda3std6ranges3__45__cpo4cendE,@object
	.size		_ZN34_INTERNAL_f826d72f_4_k_cu_5cadb3934cuda3std6ranges3__45__cpo4cendE,(_ZN34_INTERNAL_f826d72f_4_k_cu_5cadb3934cuda3std3__420unreachable_sentinelE - _ZN34_INTERNAL_f826d72f_4_k_cu_5cadb3934cuda3std6ranges3__45__cpo4cendE)
_ZN34_INTERNAL_f826d72f_4_k_cu_5cadb3934cuda3std6ranges3__45__cpo4cendE:
	.zero		1
	.type		_ZN34_INTERNAL_f826d72f_4_k_cu_5cadb3934cuda3std3__420unreachable_sentinelE,@object
	.size		_ZN34_INTERNAL_f826d72f_4_k_cu_5cadb3934cuda3std3__420unreachable_sentinelE,(_ZN34_INTERNAL_f826d72f_4_k_cu_5cadb3934cuda3std6ranges3__45__cpo5ssizeE - _ZN34_INTERNAL_f826d72f_4_k_cu_5cadb3934cuda3std3__420unreachable_sentinelE)
_ZN34_INTERNAL_f826d72f_4_k_cu_5cadb3934cuda3std3__420unreachable_sentinelE:
	.zero		1
	.type		_ZN34_INTERNAL_f826d72f_4_k_cu_5cadb3934cuda3std6ranges3__45__cpo5ssizeE,@object
	.size		_ZN34_INTERNAL_f826d72f_4_k_cu_5cadb3934cuda3std6ranges3__45__cpo5ssizeE,(_ZN34_INTERNAL_f826d72f_4_k_cu_5cadb3936thrust24THRUST_300001_SM_1000_NS12placeholders3_10E - _ZN34_INTERNAL_f826d72f_4_k_cu_5cadb3934cuda3std6ranges3__45__cpo5ssizeE)
_ZN34_INTERNAL_f826d72f_4_k_cu_5cadb3934cuda3std6ranges3__45__cpo5ssizeE:
	.zero		1
	.type		_ZN34_INTERNAL_f826d72f_4_k_cu_5cadb3936thrust24THRUST_300001_SM_1000_NS12placeholders3_10E,@object
	.size		_ZN34_INTERNAL_f826d72f_4_k_cu_5cadb3936thrust24THRUST_300001_SM_1000_NS12placeholders3_10E,(_ZN34_INTERNAL_f826d72f_4_k_cu_5cadb3934cuda3std3__45__cpo5crendE - _ZN34_INTERNAL_f826d72f_4_k_cu_5cadb3936thrust24THRUST_300001_SM_1000_NS12placeholders3_10E)
_ZN34_INTERNAL_f826d72f_4_k_cu_5cadb3936thrust24THRUST_300001_SM_1000_NS12placeholders3_10E:
	.zero		1
	.type		_ZN34_INTERNAL_f826d72f_4_k_cu_5cadb3934cuda3std3__45__cpo5crendE,@object
	.size		_ZN34_INTERNAL_f826d72f_4_k_cu_5cadb3934cuda3std3__45__cpo5crendE,(_ZN34_INTERNAL_f826d72f_4_k_cu_5cadb3934cuda3std6ranges3__45__cpo4prevE - _ZN34_INTERNAL_f826d72f_4_k_cu_5cadb3934cuda3std3__45__cpo5crendE)
_ZN34_INTERNAL_f826d72f_4_k_cu_5cadb3934cuda3std3__45__cpo5crendE:
	.zero		1
	.type		_ZN34_INTERNAL_f826d72f_4_k_cu_5cadb3934cuda3std6ranges3__45__cpo4prevE,@object
	.size		_ZN34_INTERNAL_f826d72f_4_k_cu_5cadb3934cuda3std6ranges3__45__cpo4prevE,(_ZN34_INTERNAL_f826d72f_4_k_cu_5cadb3934cuda3std6ranges3__45__cpo9iter_moveE - _ZN34_INTERNAL_f826d72f_4_k_cu_5cadb3934cuda3std6ranges3__45__cpo4prevE)
_ZN34_INTERNAL_f826d72f_4_k_cu_5cadb3934cuda3std6ranges3__45__cpo4prevE:
	.zero		1
	.type		_ZN34_INTERNAL_f826d72f_4_k_cu_5cadb3934cuda3std6ranges3__45__cpo9iter_moveE,@object
	.size		_ZN34_INTERNAL_f826d72f_4_k_cu_5cadb3934cuda3std6ranges3__45__cpo9iter_moveE,(_ZN34_INTERNAL_f826d72f_4_k_cu_5cadb3936thrust24THRUST_300001_SM_1000_NS12placeholders2_2E - _ZN34_INTERNAL_f826d72f_4_k_cu_5cadb3934cuda3std6ranges3__45__cpo9iter_moveE)
_ZN34_INTERNAL_f826d72f_4_k_cu_5cadb3934cuda3std6ranges3__45__cpo9iter_moveE:
	.zero		1
	.type		_ZN34_INTERNAL_f826d72f_4_k_cu_5cadb3936thrust24THRUST_300001_SM_1000_NS12placeholders2_2E,@object
	.size		_ZN34_INTERNAL_f826d72f_4_k_cu_5cadb3936thrust24THRUST_300001_SM_1000_NS12placeholders2_2E,(_ZN34_INTERNAL_f826d72f_4_k_cu_5cadb3936thrust24THRUST_300001_SM_1000_NS12placeholders2_4E - _ZN34_INTERNAL_f826d72f_4_k_cu_5cadb3936thrust24THRUST_300001_SM_1000_NS12placeholders2_2E)
_ZN34_INTERNAL_f826d72f_4_k_cu_5cadb3936thrust24THRUST_300001_SM_1000_NS12placeholders2_2E:
	.zero		1
	.type		_ZN34_INTERNAL_f826d72f_4_k_cu_5cadb3936thrust24THRUST_300001_SM_1000_NS12placeholders2_4E,@object
	.size		_ZN34_INTERNAL_f826d72f_4_k_cu_5cadb3936thrust24THRUST_300001_SM_1000_NS12placeholders2_4E,(_ZN34_INTERNAL_f826d72f_4_k_cu_5cadb3934cuda3std3__45__cpo3endE - _ZN34_INTERNAL_f826d72f_4_k_cu_5cadb3936thrust24THRUST_300001_SM_1000_NS12placeholders2_4E)
_ZN34_INTERNAL_f826d72f_4_k_cu_5cadb3936thrust24THRUST_300001_SM_1000_NS12placeholders2_4E:
	.zero		1
	.type		_ZN34_INTERNAL_f826d72f_4_k_cu_5cadb3934cuda3std3__45__cpo3endE,@object
	.size		_ZN34_INTERNAL_f826d72f_4_k_cu_5cadb3934cuda3std3__45__cpo3endE,(_ZN34_INTERNAL_f826d72f_4_k_cu_5cadb3934cuda3std6ranges3__45__cpo3endE - _ZN34_INTERNAL_f826d72f_4_k_cu_5cadb3934cuda3std3__45__cpo3endE)
_ZN34_INTERNAL_f826d72f_4_k_cu_5cadb3934cuda3std3__45__cpo3endE:
	.zero		1
	.type		_ZN34_INTERNAL_f826d72f_4_k_cu_5cadb3934cuda3std6ranges3__45__cpo3endE,@object
	.size		_ZN34_INTERNAL_f826d72f_4_k_cu_5cadb3934cuda3std6ranges3__45__cpo3endE,(_ZN34_INTERNAL_f826d72f_4_k_cu_5cadb3934cuda3std3__419piecewise_constructE - _ZN34_INTERNAL_f826d72f_4_k_cu_5cadb3934cuda3std6ranges3__45__cpo3endE)
_ZN34_INTERNAL_f826d72f_4_k_cu_5cadb3934cuda3std6ranges3__45__cpo3endE:
	.zero		1
	.type		_ZN34_INTERNAL_f826d72f_4_k_cu_5cadb3934cuda3std3__419piecewise_constructE,@object
	.size		_ZN34_INTERNAL_f826d72f_4_k_cu_5cadb3934cuda3std3__419piecewise_constructE,(_ZN34_INTERNAL_f826d72f_4_k_cu_5cadb3934cuda3std6ranges3__45__cpo5cdataE - _ZN34_INTERNAL_f826d72f_4_k_cu_5cadb3934cuda3std3__419piecewise_constructE)
_ZN34_INTERNAL_f826d72f_4_k_cu_5cadb3934cuda3std3__419piecewise_constructE:
	.zero		1
	.type		_ZN34_INTERNAL_f826d72f_4_k_cu_5cadb3934cuda3std6ranges3__45__cpo5cdataE,@object
	.size		_ZN34_INTERNAL_f826d72f_4_k_cu_5cadb3934cuda3std6ranges3__45__cpo5cdataE,(_ZN34_INTERNAL_f826d72f_4_k_cu_5cadb3936thrust24THRUST_300001_SM_1000_NS12placeholders2_8E - _ZN34_INTERNAL_f826d72f_4_k_cu_5cadb3934cuda3std6ranges3__45__cpo5cdataE)
_ZN34_INTERNAL_f826d72f_4_k_cu_5cadb3934cuda3std6ranges3__45__cpo5cdataE:
	.zero		1
	.type		_ZN34_INTERNAL_f826d72f_4_k_cu_5cadb3936thrust24THRUST_300001_SM_1000_NS12placeholders2_8E,@object
	.size		_ZN34_INTERNAL_f826d72f_4_k_cu_5cadb3936thrust24THRUST_300001_SM_1000_NS12placeholders2_8E,(_ZN34_INTERNAL_f826d72f_4_k_cu_5cadb3934cuda3std3__45__cpo4rendE - _ZN34_INTERNAL_f826d72f_4_k_cu_5cadb3936thrust24THRUST_300001_SM_1000_NS12placeholders2_8E)
_ZN34_INTERNAL_f826d72f_4_k_cu_5cadb3936thrust24THRUST_300001_SM_1000_NS12placeholders2_8E:
	.zero		1
	.type		_ZN34_INTERNAL_f826d72f_4_k_cu_5cadb3934cuda3std3__45__cpo4rendE,@object
	.size		_ZN34_INTERNAL_f826d72f_4_k_cu_5cadb3934cuda3std3__45__cpo4rendE,(_ZN34_INTERNAL_f826d72f_4_k_cu_5cadb3934cuda3std6ranges3__45__cpo9iter_swapE - _ZN34_INTERNAL_f826d72f_4_k_cu_5cadb3934cuda3std3__45__cpo4rendE)
_ZN34_INTERNAL_f826d72f_4_k_cu_5cadb3934cuda3std3__45__cpo4rendE:
	.zero		1
	.type		_ZN34_INTERNAL_f826d72f_4_k_cu_5cadb3934cuda3std6ranges3__45__cpo9iter_swapE,@object
	.size		_ZN34_INTERNAL_f826d72f_4_k_cu_5cadb3934cuda3std6ranges3__45__cpo9iter_swapE,(_ZN34_INTERNAL_f826d72f_4_k_cu_5cadb3934cuda3std3__48unexpectE - _ZN34_INTERNAL_f826d72f_4_k_cu_5cadb3934cuda3std6ranges3__45__cpo9iter_swapE)
_ZN34_INTERNAL_f826d72f_4_k_cu_5cadb3934cuda3std6ranges3__45__cpo9iter_swapE:
	.zero		1
	.type		_ZN34_INTERNAL_f826d72f_4_k_cu_5cadb3934cuda3std3__48unexpectE,@object
	.size		_ZN34_INTERNAL_f826d72f_4_k_cu_5cadb3934cuda3std3__48unexpectE,(_ZN34_INTERNAL_f826d72f_4_k_cu_5cadb3936thrust24THRUST_300001_SM_1000_NS6system6detail10sequential3seqE - _ZN34_INTERNAL_f826d72f_4_k_cu_5cadb3934cuda3std3__48unexpectE)
_ZN34_INTERNAL_f826d72f_4_k_cu_5cadb3934cuda3std3__48unexpectE:
	.zero		1
	.type		_ZN34_INTERNAL_f826d72f_4_k_cu_5cadb3936thrust24THRUST_300001_SM_1000_NS6system6detail10sequential3seqE,@object
	.size		_ZN34_INTERNAL_f826d72f_4_k_cu_5cadb3936thrust24THRUST_300001_SM_1000_NS6system6detail10sequential3seqE,(.L_29 - _ZN34_INTERNAL_f826d72f_4_k_cu_5cadb3936thrust24THRUST_300001_SM_1000_NS6system6detail10sequential3seqE)
_ZN34_INTERNAL_f826d72f_4_k_cu_5cadb3936thrust24THRUST_300001_SM_1000_NS6system6detail10sequential3seqE:
	.zero		1
.L_29:


//--------------------- .nv.shared._Z26prefetching_softmax_kernelPKfPfii --------------------------
	.section	.nv.shared._Z26prefetching_softmax_kernelPKfPfii,"aw",@nobits
	.sectionflags	@""
	.align	16
	.zero		1024


//--------------------- .nv.shared._Z32prefetching_optimized_mlp_kernelPKfS0_S0_S0_S0_Pfiiii --------------------------
	.section	.nv.shared._Z32prefetching_optimized_mlp_kernelPKfS0_S0_S0_S0_Pfiiii,"aw",@nobits
	.sectionflags	@""
	.align	16
	.zero		1024


//--------------------- .nv.shared._Z36dynamic_prefetching_attention_kernelPKfS0_S0_Pfiiii --------------------------
	.section	.nv.shared._Z36dynamic_prefetching_attention_kernelPKfS0_S0_Pfiiii,"aw",@nobits
	.sectionflags	@""
	.align	16
	.zero		1024


//--------------------- .nv.shared._Z27pattern_aware_matmul_kernelPKfS0_Pfiii --------------------------
	.section	.nv.shared._Z27pattern_aware_matmul_kernelPKfS0_Pfiii,"aw",@nobits
	.sectionflags	@""
	.align	16
.nv.shared._Z27pattern_aware_matmul_kernelPKfS0_Pfiii:
	.zero		3200


//--------------------- .nv.shared._Z39predictive_prefetching_attention_kernelPKfS0_S0_Pfiiii --------------------------
	.section	.nv.shared._Z39predictive_prefetching_attention_kernelPKfS0_S0_Pfiiii,"aw",@nobits
	.sectionflags	@""
	.align	16
	.zero		1024


//--------------------- .nv.constant0._ZN3cub18CUB_300001_SM_10006detail11EmptyKernelIvEEvv --------------------------
	.section	.nv.constant0._ZN3cub18CUB_300001_SM_10006detail11EmptyKernelIvEEvv,"a",@progbits
	.sectionflags	@""
	.align	4
.nv.constant0._ZN3cub18CUB_300001_SM_10006detail11EmptyKernelIvEEvv:
	.zero		896


//--------------------- .nv.constant0._Z26prefetching_softmax_kernelPKfPfii --------------------------
	.section	.nv.constant0._Z26prefetching_softmax_kernelPKfPfii,"a",@progbits
	.sectionflags	@""
	.align	4
.nv.constant0._Z26prefetching_softmax_kernelPKfPfii:
	.zero		920


//--------------------- .nv.constant0._Z32prefetching_optimized_mlp_kernelPKfS0_S0_S0_S0_Pfiiii --------------------------
	.section	.nv.constant0._Z32prefetching_optimized_mlp_kernelPKfS0_S0_S0_S0_Pfiiii,"a",@progbits
	.sectionflags	@""
	.align	4
.nv.constant0._Z32prefetching_optimized_mlp_kernelPKfS0_S0_S0_S0_Pfiiii:
	.zero		960


//--------------------- .nv.constant0._Z36dynamic_prefetching_attention_kernelPKfS0_S0_Pfiiii --------------------------
	.section	.nv.constant0._Z36dynamic_prefetching_attention_kernelPKfS0_S0_Pfiiii,"a",@progbits
	.sectionflags	@""
	.align	4
.nv.constant0._Z36dynamic_prefetching_attention_kernelPKfS0_S0_Pfiiii:
	.zero		944


//--------------------- .nv.constant0._Z27pattern_aware_matmul_kernelPKfS0_Pfiii --------------------------
	.section	.nv.constant0._Z27pattern_aware_matmul_kernelPKfS0_Pfiii,"a",@progbits
	.sectionflags	@""
	.align	4
.nv.constant0._Z27pattern_aware_matmul_kernelPKfS0_Pfiii:
	.zero		932


//--------------------- .nv.constant0._Z39predictive_prefetching_attention_kernelPKfS0_S0_Pfiiii --------------------------
	.section	.nv.constant0._Z39predictive_prefetching_attention_kernelPKfS0_S0_Pfiiii,"a",@progbits
	.sectionflags	@""
	.align	4
.nv.constant0._Z39predictive_prefetching_attention_kernelPKfS0_S0_Pfiiii:
	.zero		944


//--------------------- SYMBOLS --------------------------

	.type		.nv.reservedSmem.offset0,@object
	.size		.nv.reservedSmem.offset0,0x4
	.type		.nv.reservedSmem.cap,@object
	.size		.nv.reservedSmem.cap,0x4
